def matmul_kernel(
    a_ptr,
    b_ptr,
    c_ptr,
    M,
    N,
    K,
    stride_am,
    stride_ak,
    stride_bk,
    stride_bn,
    stride_cm,
    stride_cn,
    BLOCK_M: tl.constexpr,
    BLOCK_N: tl.constexpr,
    BLOCK_K: tl.constexpr,
    GROUP_M: tl.constexpr,
):
    pid = tl.program_id(axis=0)
    num_pid_m = tl.cdiv(M, BLOCK_M)
    num_pid_n = tl.cdiv(N, BLOCK_N)
    num_pid_in_group = GROUP_M * num_pid_n
    group_id = pid // num_pid_in_group
    first_pid_m = group_id * GROUP_M
    group_size_m = min(num_pid_m - first_pid_m, GROUP_M)
    pid_m = first_pid_m + ((pid % num_pid_in_group) % group_size_m)
    pid_n = (pid % num_pid_in_group) // group_size_m

    offs_am = (pid_m * BLOCK_M + tl.arange(0, BLOCK_M)) % M
    offs_bn = (pid_n * BLOCK_N + tl.arange(0, BLOCK_N)) % N
    offs_k = tl.arange(0, BLOCK_K)
    a_ptrs = a_ptr + offs_am[:, None] * stride_am + offs_k[None, :] * stride_ak
    b_ptrs = b_ptr + offs_k[:, None] * stride_bk + offs_bn[None, :] * stride_bn

    acc = tl.zeros((BLOCK_M, BLOCK_N), dtype=tl.float32)
    for kk in range(0, tl.cdiv(K, BLOCK_K)):
        a = tl.load(a_ptrs, mask=offs_k[None, :] < K - kk * BLOCK_K, other=0.0)
        b = tl.load(b_ptrs, mask=offs_k[:, None] < K - kk * BLOCK_K, other=0.0)
        acc = tl.dot(a, b, acc)
        a_ptrs += BLOCK_K * stride_ak
        b_ptrs += BLOCK_K * stride_bk

    c = acc.to(c_ptr.dtype.element_ty)
    offs_cm = pid_m * BLOCK_M + tl.arange(0, BLOCK_M)
    offs_cn = pid_n * BLOCK_N + tl.arange(0, BLOCK_N)
    c_ptrs = c_ptr + offs_cm[:, None] * stride_cm + offs_cn[None, :] * stride_cn
    mask = (offs_cm[:, None] < M) & (offs_cn[None, :] < N)
    tl.store(c_ptrs, c, mask=mask)

# config = {"BLOCK_K": 128, "BLOCK_M": 128, "BLOCK_N": 64, "GROUP_M": 8, "arch": "sm_90", "dtype": "fp32", "num_ctas": 1, "num_stages": 3, "num_warps": 2}
# arch = sm_90


// ===== COMPILED SASS (sm_90a) =====

	.target	sm_90a

	.elftype	@"ET_EXEC"


//--------------------- .note.nv.tkinfo           --------------------------
	.section	.note.nv.tkinfo,"",@"SHT_NOTE"
	.sectionflags	@"SHF_NOTE_NV_TKINFO"
	.tkinfo
        /*0018*/ 	.word	0x00000002
        /*0030*/ 	.string	""
        /*0030*/ 	.string	"ptxas"
        /*0030*/ 	.string	"Cuda compilation tools, release 13.0, V13.0.88"
        /*0030*/ 	.string	"Build cuda_13.0.r13.0/compiler.36424714_0"
        /*0030*/ 	.string	"-v  -suppress-debug-info  -lineinfo  -arch sm_90a "



//--------------------- .note.nv.cuinfo           --------------------------
	.section	.note.nv.cuinfo,"",@"SHT_NOTE"
	.sectionflags	@"SHF_NOTE_NV_CUINFO"
        /*0018*/ 	.short	0x0002
        /*001a*/ 	.short	0x005a
        /*001c*/ 	.short	0x0082
	.zero		2


//--------------------- .nv.info                  --------------------------
	.section	.nv.info,"",@"SHT_CUDA_INFO"
	.align	4


	//----- nvinfo : EIATTR_REGCOUNT
	.align		4
        /*0000*/ 	.byte	0x04, 0x2f
        /*0002*/ 	.short	(.L_1 - .L_0)
	.align		4
.L_0:
        /*0004*/ 	.word	index@(matmul_kernel)
        /*0008*/ 	.word	0x000000ff


	//----- nvinfo : EIATTR_FRAME_SIZE
	.align		4
.L_1:
        /*000c*/ 	.byte	0x04, 0x11
        /*000e*/ 	.short	(.L_3 - .L_2)
	.align		4
.L_2:
        /*0010*/ 	.word	index@(matmul_kernel)
        /*0014*/ 	.word	0x00001080


	//----- nvinfo : EIATTR_MIN_STACK_SIZE
	.align		4
.L_3:
        /*0018*/ 	.byte	0x04, 0x12
        /*001a*/ 	.short	(.L_5 - .L_4)
	.align		4
.L_4:
        /*001c*/ 	.word	index@(matmul_kernel)
        /*0020*/ 	.word	0x00001080
.L_5:


//--------------------- .nv.compat                --------------------------
	.section	.nv.compat,"",@"SHT_CUDA_COMPAT_INFO"
	.align	4
        /*0000*/ 	.byte	0x02, 0x09, 0x01, 0x00, 0x02, 0x02, 0x01, 0x00, 0x02, 0x05, 0x05, 0x00, 0x03, 0x07, 0x01, 0x01
        /*0010*/ 	.byte	0x02, 0x03, 0x00, 0x00, 0x02, 0x06, 0x01, 0x00, 0x04, 0x0b, 0x08, 0x00, 0x00, 0x00, 0x00, 0x00
        /*0020*/ 	.byte	0x00, 0x00, 0x00, 0x00


//--------------------- .nv.info.matmul_kernel    --------------------------
	.section	.nv.info.matmul_kernel,"",@"SHT_CUDA_INFO"
	.sectionflags	@""
	.align	4


	//----- nvinfo : EIATTR_CUDA_API_VERSION
	.align		4
        /*0000*/ 	.byte	0x04, 0x37
        /*0002*/ 	.short	(.L_7 - .L_6)
.L_6:
        /*0004*/ 	.word	0x00000082


	//----- nvinfo : EIATTR_KPARAM_INFO
	.align		4
.L_7:
        /*0008*/ 	.byte	0x04, 0x17
        /*000a*/ 	.short	(.L_9 - .L_8)
.L_8:
        /*000c*/ 	.word	0x00000000
        /*0010*/ 	.short	0x000d
        /*0012*/ 	.short	0x0048
        /*0014*/ 	.byte	0x00, 0xf4, 0x21, 0x00


	//----- nvinfo : EIATTR_KPARAM_INFO
	.align		4
.L_9:
        /*0018*/ 	.byte	0x04, 0x17
        /*001a*/ 	.short	(.L_11 - .L_10)
.L_10:
        /*001c*/ 	.word	0x00000000
        /*0020*/ 	.short	0x000c
        /*0022*/ 	.short	0x0040
        /*0024*/ 	.byte	0x00, 0xf4, 0x21, 0x00


	//----- nvinfo : EIATTR_KPARAM_INFO
	.align		4
.L_11:
        /*0028*/ 	.byte	0x04, 0x17
        /*002a*/ 	.short	(.L_13 - .L_12)
.L_12:
        /*002c*/ 	.word	0x00000000
        /*0030*/ 	.short	0x000b
        /*0032*/ 	.short	0x0038
        /*0034*/ 	.byte	0x00, 0xf0, 0x11, 0x00


	//----- nvinfo : EIATTR_KPARAM_INFO
	.align		4
.L_13:
        /*0038*/ 	.byte	0x04, 0x17
        /*003a*/ 	.short	(.L_15 - .L_14)
.L_14:
        /*003c*/ 	.word	0x00000000
        /*0040*/ 	.short	0x000a
        /*0042*/ 	.short	0x0034
        /*0044*/ 	.byte	0x00, 0xf0, 0x11, 0x00


	//----- nvinfo : EIATTR_KPARAM_INFO
	.align		4
.L_15:
        /*0048*/ 	.byte	0x04, 0x17
        /*004a*/ 	.short	(.L_17 - .L_16)
.L_16:
        /*004c*/ 	.word	0x00000000
        /*0050*/ 	.short	0x0009
        /*0052*/ 	.short	0x0030
        /*0054*/ 	.byte	0x00, 0xf0, 0x11, 0x00


	//----- nvinfo : EIATTR_KPARAM_INFO
	.align		4
.L_17:
        /*0058*/ 	.byte	0x04, 0x17
        /*005a*/ 	.short	(.L_19 - .L_18)
.L_18:
        /*005c*/ 	.word	0x00000000
        /*0060*/ 	.short	0x0008
        /*0062*/ 	.short	0x002c
        /*0064*/ 	.byte	0x00, 0xf0, 0x11, 0x00


	//----- nvinfo : EIATTR_KPARAM_INFO
	.align		4
.L_19:
        /*0068*/ 	.byte	0x04, 0x17
        /*006a*/ 	.short	(.L_21 - .L_20)
.L_20:
        /*006c*/ 	.word	0x00000000
        /*0070*/ 	.short	0x0007
        /*0072*/ 	.short	0x0028
        /*0074*/ 	.byte	0x00, 0xf0, 0x11, 0x00


	//----- nvinfo : EIATTR_KPARAM_INFO
	.align		4
.L_21:
        /*0078*/ 	.byte	0x04, 0x17
        /*007a*/ 	.short	(.L_23 - .L_22)
.L_22:
        /*007c*/ 	.word	0x00000000
        /*0080*/ 	.short	0x0006
        /*0082*/ 	.short	0x0024
        /*0084*/ 	.byte	0x00, 0xf0, 0x11, 0x00


	//----- nvinfo : EIATTR_KPARAM_INFO
	.align		4
.L_23:
        /*0088*/ 	.byte	0x04, 0x17
        /*008a*/ 	.short	(.L_25 - .L_24)
.L_24:
        /*008c*/ 	.word	0x00000000
        /*0090*/ 	.short	0x0005
        /*0092*/ 	.short	0x0020
        /*0094*/ 	.byte	0x00, 0xf0, 0x11, 0x00


	//----- nvinfo : EIATTR_KPARAM_INFO
	.align		4
.L_25:
        /*0098*/ 	.byte	0x04, 0x17
        /*009a*/ 	.short	(.L_27 - .L_26)
.L_26:
        /*009c*/ 	.word	0x00000000
        /*00a0*/ 	.short	0x0004
        /*00a2*/ 	.short	0x001c
        /*00a4*/ 	.byte	0x00, 0xf0, 0x11, 0x00


	//----- nvinfo : EIATTR_KPARAM_INFO
	.align		4
.L_27:
        /*00a8*/ 	.byte	0x04, 0x17
        /*00aa*/ 	.short	(.L_29 - .L_28)
.L_28:
        /*00ac*/ 	.word	0x00000000
        /*00b0*/ 	.short	0x0003
        /*00b2*/ 	.short	0x0018
        /*00b4*/ 	.byte	0x00, 0xf0, 0x11, 0x00


	//----- nvinfo : EIATTR_KPARAM_INFO
	.align		4
.L_29:
        /*00b8*/ 	.byte	0x04, 0x17
        /*00ba*/ 	.short	(.L_31 - .L_30)
.L_30:
        /*00bc*/ 	.word	0x00000000
        /*00c0*/ 	.short	0x0002
        /*00c2*/ 	.short	0x0010
        /*00c4*/ 	.byte	0x00, 0xf4, 0x21, 0x00


	//----- nvinfo : EIATTR_KPARAM_INFO
	.align		4
.L_31:
        /*00c8*/ 	.byte	0x04, 0x17
        /*00ca*/ 	.short	(.L_33 - .L_32)
.L_32:
        /*00cc*/ 	.word	0x00000000
        /*00d0*/ 	.short	0x0001
        /*00d2*/ 	.short	0x0008
        /*00d4*/ 	.byte	0x00, 0xf4, 0x21, 0x00


	//----- nvinfo : EIATTR_KPARAM_INFO
	.align		4
.L_33:
        /*00d8*/ 	.byte	0x04, 0x17
        /*00da*/ 	.short	(.L_35 - .L_34)
.L_34:
        /*00dc*/ 	.word	0x00000000
        /*00e0*/ 	.short	0x0000
        /*00e2*/ 	.short	0x0000
        /*00e4*/ 	.byte	0x00, 0xf4, 0x21, 0x00


	//----- nvinfo : EIATTR_SPARSE_MMA_MASK
	.align		4
.L_35:
        /*00e8*/ 	.byte	0x03, 0x50
        /*00ea*/ 	.short	0x0000


	//----- nvinfo : EIATTR_MAXREG_COUNT
	.align		4
        /*00ec*/ 	.byte	0x03, 0x1b
        /*00ee*/ 	.short	0x00ff


	//----- nvinfo : EIATTR_NUM_BARRIERS
	.align		4
        /*00f0*/ 	.byte	0x02, 0x4c
        /*00f2*/ 	.byte	0x01
	.zero		1


	//----- nvinfo : EIATTR_ANNOTATIONS
	.align		4
        /*00f4*/ 	.byte	0x04, 0x55
        /*00f6*/ 	.short	(.L_37 - .L_36)


	//   ....[0]....
.L_36:
        /*00f8*/ 	.word	0x00000001
        /*00fc*/ 	.byte	0x60, 0x25, 0x00, 0x00, 0x01, 0x00, 0x00, 0x00, 0xb0, 0x39, 0x00, 0x00, 0x01, 0x00, 0x00, 0x00
        /* <DEDUP_REMOVED lines=1784> */
        /*708c*/ 	.byte	0x30, 0xb5, 0x02, 0x00


	//----- nvinfo : EIATTR_MERCURY_ISA_VERSION
	.align		4
.L_37:
        /*7090*/ 	.byte	0x03, 0x5f
        /*7092*/ 	.short	0x0101


	//----- nvinfo : EIATTR_EXIT_INSTR_OFFSETS
	.align		4
        /*7094*/ 	.byte	0x04, 0x1c
        /*7096*/ 	.short	(.L_39 - .L_38)


	//   ....[0]....
.L_38:
        /*7098*/ 	.word	0x0002f520


	//   ....[1]....
        /*709c*/ 	.word	0x0002f540


	//----- nvinfo : EIATTR_REQNTID
	.align		4
.L_39:
        /*70a0*/ 	.byte	0x04, 0x10
        /*70a2*/ 	.short	(.L_41 - .L_40)
.L_40:
        /*70a4*/ 	.word	0x00000040
        /*70a8*/ 	.word	0x00000001
        /*70ac*/ 	.word	0x00000001


	//----- nvinfo : EIATTR_CBANK_PARAM_SIZE
	.align		4
.L_41:
        /*70b0*/ 	.byte	0x03, 0x19
        /*70b2*/ 	.short	0x0050


	//----- nvinfo : EIATTR_PARAM_CBANK
	.align		4
        /*70b4*/ 	.byte	0x04, 0x0a
        /*70b6*/ 	.short	(.L_43 - .L_42)
	.align		4
.L_42:
        /*70b8*/ 	.word	index@(.nv.constant0.matmul_kernel)
        /*70bc*/ 	.short	0x0210
        /*70be*/ 	.short	0x0050


	//----- nvinfo : EIATTR_SW_WAR
	.align		4
.L_43:
        /*70c0*/ 	.byte	0x04, 0x36
        /*70c2*/ 	.short	(.L_45 - .L_44)
.L_44:
        /*70c4*/ 	.word	0x00000008
.L_45:


//--------------------- .nv.callgraph             --------------------------
	.section	.nv.callgraph,"",@"SHT_CUDA_CALLGRAPH"
	.align	4
	.sectionentsize	8
	.align		4
        /*0000*/ 	.word	0x00000000
	.align		4
        /*0004*/ 	.word	0xffffffff
	.align		4
        /*0008*/ 	.word	0x00000000
	.align		4
        /*000c*/ 	.word	0xfffffffe
	.align		4
        /*0010*/ 	.word	0x00000000
	.align		4
        /*0014*/ 	.word	0xfffffffd
	.align		4
        /*0018*/ 	.word	0x00000000
	.align		4
        /*001c*/ 	.word	0xfffffffc


//--------------------- .text.matmul_kernel       --------------------------
	.section	.text.matmul_kernel,"ax",@progbits
	.align	128
        .global         matmul_kernel
        .type           matmul_kernel,@function
        .size           matmul_kernel,(.L_x_3 - matmul_kernel)
        .other          matmul_kernel,@"STO_CUDA_ENTRY STV_DEFAULT"
matmul_kernel:
.text.matmul_kernel:
[----:B------:R-:W1:Y:S08]  /*0000*/  LDC R1, c[0x0][0x28] ;  /* 0x00000a00ff017b82 */ /* 0x000e700000000800 */
[----:B------:R-:W2:Y:S01]  /*0010*/  LDC.64 R2, c[0x0][0x228] ;  /* 0x00008a00ff027b82 */ /* 0x000ea20000000a00 */
[----:B------:R-:W3:Y:S01]  /*0020*/  S2R R9, SR_CTAID.X ;  /* 0x0000000000097919 */ /* 0x000ee20000002500 */
[----:B------:R-:W-:Y:S01]  /*0030*/  ULDC.64 UR4, c[0x0][0x218] ;  /* 0x0000860000047ab9 */ /* 0x000fe20000000a00 */
[----:B------:R-:W-:Y:S01]  /*0040*/  ULDC UR16, c[0x0][0x240] ;  /* 0x0000900000107ab9 */ /* 0x000fe20000000800 */
[----:B------:R-:W-:Y:S01]  /*0050*/  ULDC UR8, c[0x0][0x240] ;  /* 0x0000900000087ab9 */ /* 0x000fe20000000800 */
[----:B------:R-:W4:Y:S01]  /*0060*/  S2R R68, SR_TID.X ;  /* 0x0000000000447919 */ /* 0x000f220000002100 */
[----:B-1----:R-:W-:Y:S01]  /*0070*/  VIADD R1, R1, 0xffffef80 ;  /* 0xffffef8001017836 */ /* 0x002fe20000000000 */
[----:B------:R-:W-:Y:S01]  /*0080*/  ULDC UR24, c[0x0][0x240] ;  /* 0x0000900000187ab9 */ /* 0x000fe20000000800 */
        /* <DEDUP_REMOVED lines=16> */
[----:B--2---:R-:W-:Y:S01]  /*0190*/  VIADD R0, R3, 0x3f ;  /* 0x0000003f03007836 */ /* 0x004fe20000000000 */
[----:B------:R-:W-:Y:S01]  /*01a0*/  ULDC UR11, c[0x0][0x240] ;  /* 0x00009000000b7ab9 */ /* 0x000fe20000000800 */
[----:B------:R-:W-:Y:S01]  /*01b0*/  ULDC UR19, c[0x0][0x240] ;  /* 0x0000900000137ab9 */ /* 0x000fe20000000800 */
[----:B------:R-:W-:Y:S01]  /*01c0*/  ULDC UR27, c[0x0][0x240] ;  /* 0x00009000001b7ab9 */ /* 0x000fe20000000800 */
[----:B------:R-:W-:Y:S01]  /*01d0*/  ULDC UR35, c[0x0][0x240] ;  /* 0x0000900000237ab9 */ /* 0x000fe20000000800 */
[----:B------:R-:W-:Y:S01]  /*01e0*/  SHF.R.S32.HI R5, RZ, 0x1f, R0 ;  /* 0x0000001fff057819 */ /* 0x000fe20000011400 */
[----:B------:R-:W-:Y:S01]  /*01f0*/  ULDC UR38, c[0x0][0x240] ;  /* 0x0000900000267ab9 */ /* 0x000fe20000000800 */
[----:B------:R-:W-:Y:S01]  /*0200*/  ULDC UR43, c[0x0][0x240] ;  /* 0x00009000002b7ab9 */ /* 0x000fe20000000800 */
[----:B------:R-:W-:Y:S01]  /*0210*/  ULDC UR51, c[0x0][0x240] ;  /* 0x0000900000337ab9 */ /* 0x000fe20000000800 */
[----:B------:R-:W-:Y:S01]  /*0220*/  LEA.HI R5, R5, R0, RZ, 0x6 ;  /* 0x0000000005057211 */ /* 0x000fe200078f30ff */
[----:B------:R-:W-:Y:S01]  /*0230*/  ULDC UR12, c[0x0][0x240] ;  /* 0x00009000000c7ab9 */ /* 0x000fe20000000800 */
[----:B---3--:R-:W-:Y:S01]  /*0240*/  IABS R10, R9 ;  /* 0x00000009000a7213 */ /* 0x008fe20000000000 */
[----:B------:R-:W-:Y:S01]  /*0250*/  ULDC UR20, c[0x0][0x240] ;  /* 0x0000900000147ab9 */ /* 0x000fe20000000800 */
[----:B------:R-:W-:Y:S01]  /*0260*/  SHF.R.S32.HI R5, RZ, 0x6, R5 ;  /* 0x00000006ff057819 */ /* 0x000fe20000011405 */
[----:B------:R-:W-:Y:S01]  /*0270*/  ULDC UR28, c[0x0][0x240] ;  /* 0x00009000001c7ab9 */ /* 0x000fe20000000800 */
[----:B----4-:R-:W-:Y:S01]  /*0280*/  LOP3.LUT R250, R68, 0x3f, RZ, 0xc0, !PT ;  /* 0x0000003f44fa7812 */ /* 0x010fe200078ec0ff */
[----:B------:R-:W-:Y:S01]  /*0290*/  ULDC UR36, c[0x0][0x240] ;  /* 0x0000900000247ab9 */ /* 0x000fe20000000800 */
[----:B------:R-:W-:Y:S01]  /*02a0*/  SHF.L.U32 R6, R5, 0x3, RZ ;  /* 0x0000000305067819 */ /* 0x000fe200000006ff */
[----:B------:R-:W-:Y:S01]  /*02b0*/  ULDC UR44, c[0x0][0x240] ;  /* 0x00009000002c7ab9 */ /* 0x000fe20000000800 */
[----:B------:R-:W-:Y:S01]  /*02c0*/  ULDC UR30, c[0x0][0x240] ;  /* 0x00009000001e7ab9 */ /* 0x000fe20000000800 */
[----:B------:R-:W-:Y:S01]  /*02d0*/  ULDC UR52, c[0x0][0x240] ;  /* 0x0000900000347ab9 */ /* 0x000fe20000000800 */
[-C--:B------:R-:W-:Y:S01]  /*02e0*/  IABS R7, R6.reuse ;  /* 0x0000000600077213 */ /* 0x080fe20000000000 */
[----:B------:R-:W-:Y:S01]  /*02f0*/  ULDC UR13, c[0x0][0x240] ;  /* 0x00009000000d7ab9 */ /* 0x000fe20000000800 */
[----:B------:R-:W-:Y:S01]  /*0300*/  IABS R12, R6 ;  /* 0x00000006000c7213 */ /* 0x000fe20000000000 */
[----:B------:R-:W-:Y:S01]  /*0310*/  ULDC UR14, c[0x0][0x240] ;  /* 0x00009000000e7ab9 */ /* 0x000fe20000000800 */
[----:B------:R-:W1:Y:S01]  /*0320*/  I2F.RP R0, R7 ;  /* 0x0000000700007306 */ /* 0x000e620000209400 */
        /* <DEDUP_REMOVED lines=14> */
[----:B-1----:R-:W1:Y:S01]  /*0410*/  MUFU.RCP R0, R0 ;  /* 0x0000000000007308 */ /* 0x002e620000001000 */
[----:B------:R-:W-:Y:S01]  /*0420*/  ULDC UR55, c[0x0][0x240] ;  /* 0x0000900000377ab9 */ /* 0x000fe20000000800 */
[----:B------:R-:W2:Y:S08]  /*0430*/  LDC R251, c[0x0][0x230] ;  /* 0x00008c00fffb7b82 */ /* 0x000eb00000000800 */
[----:B------:R-:W3:Y:S01]  /*0440*/  LDC R252, c[0x0][0x230] ;  /* 0x00008c00fffc7b82 */ /* 0x000ee20000000800 */
[----:B-1----:R-:W-:-:S02]  /*0450*/  VIADD R4, R0, 0xffffffe ;  /* 0x0ffffffe00047836 */ /* 0x002fc40000000000 */
[----:B------:R-:W-:Y:S02]  /*0460*/  IMAD.MOV R0, RZ, RZ, -R12 ;  /* 0x000000ffff007224 */ /* 0x000fe400078e0a0c */
[----:B------:R1:W4:Y:S02]  /*0470*/  F2I.FTZ.U32.TRUNC.NTZ R5, R4 ;  /* 0x0000000400057305 */ /* 0x000324000021f000 */
[----:B-1----:R-:W-:Y:S02]  /*0480*/  IMAD.MOV.U32 R4, RZ, RZ, RZ ;  /* 0x000000ffff047224 */ /* 0x002fe400078e00ff */
[----:B----4-:R-:W-:-:S04]  /*0490*/  IMAD.MOV R8, RZ, RZ, -R5 ;  /* 0x000000ffff087224 */ /* 0x010fc800078e0a05 */
[----:B------:R-:W-:Y:S01]  /*04a0*/  IMAD R11, R8, R7, RZ ;  /* 0x00000007080b7224 */ /* 0x000fe200078e02ff */
[----:B------:R-:W-:Y:S02]  /*04b0*/  MOV R8, R10 ;  /* 0x0000000a00087202 */ /* 0x000fe40000000f00 */
[----:B------:R-:W-:Y:S01]  /*04c0*/  IABS R10, R3 ;  /* 0x00000003000a7213 */ /* 0x000fe20000000000 */
[----:B------:R-:W-:-:S06]  /*04d0*/  IMAD.HI.U32 R5, R5, R11, R4 ;  /* 0x0000000b05057227 */ /* 0x000fcc00078e0004 */
[----:B------:R-:W-:-:S04]  /*04e0*/  IMAD.HI.U32 R5, R5, R8, RZ ;  /* 0x0000000805057227 */ /* 0x000fc800078e00ff */
[----:B------:R-:W-:-:S05]  /*04f0*/  IMAD R0, R5, R0, R8 ;  /* 0x0000000005007224 */ /* 0x000fca00078e0208 */
[----:B------:R-:W-:-:S13]  /*0500*/  ISETP.GT.U32.AND P1, PT, R7, R0, PT ;  /* 0x000000000700720c */ /* 0x000fda0003f24070 */
[-C--:B------:R-:W-:Y:S01]  /*0510*/  @!P1 IADD3 R0, R0, -R7.reuse, RZ ;  /* 0x8000000700009210 */ /* 0x080fe20007ffe0ff */
[----:B------:R-:W-:Y:S01]  /*0520*/  @!P1 VIADD R5, R5, 0x1 ;  /* 0x0000000105059836 */ /* 0x000fe20000000000 */
[----:B------:R-:W-:Y:S02]  /*0530*/  ISETP.NE.AND P1, PT, R6, RZ, PT ;  /* 0x000000ff0600720c */ /* 0x000fe40003f25270 */
[----:B------:R-:W-:Y:S02]  /*0540*/  ISETP.GE.U32.AND P0, PT, R0, R7, PT ;  /* 0x000000070000720c */ /* 0x000fe40003f06070 */
[----:B------:R-:W-:-:S04]  /*0550*/  LOP3.LUT R0, R9, R6, RZ, 0x3c, !PT ;  /* 0x0000000609007212 */ /* 0x000fc800078e3cff */
[----:B------:R-:W-:Y:S01]  /*0560*/  ISETP.GE.AND P2, PT, R0, RZ, PT ;  /* 0x000000ff0000720c */ /* 0x000fe20003f46270 */
[----:B------:R-:W-:-:S06]  /*0570*/  VIADD R0, R2, 0x7f ;  /* 0x0000007f02007836 */ /* 0x000fcc0000000000 */
[----:B------:R-:W-:-:S05]  /*0580*/  @P0 VIADD R5, R5, 0x1 ;  /* 0x0000000105050836 */ /* 0x000fca0000000000 */
[----:B------:R-:W-:Y:S02]  /*0590*/  MOV R4, R5 ;  /* 0x0000000500047202 */ /* 0x000fe40000000f00 */
[----:B------:R-:W-:-:S03]  /*05a0*/  SHF.R.S32.HI R5, RZ, 0x1f, R0 ;  /* 0x0000001fff057819 */ /* 0x000fc60000011400 */
[----:B------:R-:W-:Y:S01]  /*05b0*/  @!P2 IMAD.MOV R4, RZ, RZ, -R4 ;  /* 0x000000ffff04a224 */ /* 0x000fe200078e0a04 */
[----:B------:R-:W-:Y:S02]  /*05c0*/  @!P1 LOP3.LUT R4, RZ, R6, RZ, 0x33, !PT ;  /* 0x00000006ff049212 */ /* 0x000fe400078e33ff */
[----:B------:R-:W-:Y:S02]  /*05d0*/  LEA.HI R5, R5, R0, RZ, 0x7 ;  /* 0x0000000005057211 */ /* 0x000fe400078f38ff */
[----:B------:R-:W-:-:S04]  /*05e0*/  SHF.L.U32 R12, R4, 0x3, RZ ;  /* 0x00000003040c7819 */ /* 0x000fc800000006ff */
[----:B------:R-:W-:-:S04]  /*05f0*/  LEA.HI.SX32 R5, R5, -R12, 0x19 ;  /* 0x8000000c05057211 */ /* 0x000fc800078fcaff */
[----:B------:R-:W-:Y:S01]  /*0600*/  VIMNMX R13, R5, 0x8, PT ;  /* 0x00000008050d7848 */ /* 0x000fe20003fe0100 */
[----:B------:R-:W-:Y:S02]  /*0610*/  IMAD.MOV R5, RZ, RZ, -R4 ;  /* 0x000000ffff057224 */ /* 0x000fe400078e0a04 */
[----:B------:R-:W-:Y:S01]  /*0620*/  IMAD.MOV.U32 R4, RZ, RZ, R10 ;  /* 0x000000ffff047224 */ /* 0x000fe200078e000a */
[----:B------:R-:W-:Y:S01]  /*0630*/  IABS R8, R13 ;  /* 0x0000000d00087213 */ /* 0x000fe20000000000 */
[----:B------:R-:W-:Y:S02]  /*0640*/  IMAD R14, R6, R5, R9 ;  /* 0x00000005060e7224 */ /* 0x000fe400078e0209 */
[----:B------:R-:W-:Y:S01]  /*0650*/  IMAD.MOV.U32 R6, RZ, RZ, RZ ;  /* 0x000000ffff067224 */ /* 0x000fe200078e00ff */
[----:B------:R-:W1:Y:S02]  /*0660*/  I2F.RP R0, R8 ;  /* 0x0000000800007306 */ /* 0x000e640000209400 */
[----:B------:R-:W-:-:S06]  /*0670*/  IABS R10, R14 ;  /* 0x0000000e000a7213 */ /* 0x000fcc0000000000 */
[----:B------:R-:W4:Y:S08]  /*0680*/  I2F.RP R9, R4 ;  /* 0x0000000400097306 */ /* 0x000f300000209400 */
[----:B-1----:R-:W1:Y:S08]  /*0690*/  MUFU.RCP R0, R0 ;  /* 0x0000000000007308 */ /* 0x002e700000001000 */
[----:B----4-:R-:W-:Y:S01]  /*06a0*/  MUFU.RCP R9, R9 ;  /* 0x0000000900097308 */ /* 0x010fe20000001000 */
[----:B-1----:R-:W-:Y:S01]  /*06b0*/  VIADD R7, R0, 0xffffffe ;  /* 0x0ffffffe00077836 */ /* 0x002fe20000000000 */
[----:B------:R-:W-:-:S06]  /*06c0*/  IABS R0, R2 ;  /* 0x0000000200007213 */ /* 0x000fcc0000000000 */
[----:B------:R-:W1:Y:S02]  /*06d0*/  F2I.FTZ.U32.TRUNC.NTZ R7, R7 ;  /* 0x0000000700077305 */ /* 0x000e64000021f000 */
[----:B-1----:R-:W-:-:S05]  /*06e0*/  IADD3 R11, RZ, -R7, RZ ;  /* 0x80000007ff0b7210 */ /* 0x002fca0007ffe0ff */
[----:B------:R-:W-:Y:S01]  /*06f0*/  IMAD R5, R11, R8, RZ ;  /* 0x000000080b057224 */ /* 0x000fe200078e02ff */
[----:B------:R-:W-:-:S03]  /*0700*/  IABS R11, R13 ;  /* 0x0000000d000b7213 */ /* 0x000fc60000000000 */
[----:B------:R-:W-:Y:S01]  /*0710*/  IMAD.HI.U32 R6, R7, R5, R6 ;  /* 0x0000000507067227 */ /* 0x000fe200078e0006 */
[----:B------:R-:W-:Y:S01]  /*0720*/  MOV R5, R10 ;  /* 0x0000000a00057202 */ /* 0x000fe20000000f00 */
[----:B------:R-:W1:Y:S02]  /*0730*/  I2F.RP R7, R0 ;  /* 0x0000000000077306 */ /* 0x000e640000209400 */
[----:B------:R-:W-:Y:S02]  /*0740*/  IMAD.MOV R10, RZ, RZ, -R11 ;  /* 0x000000ffff0a7224 */ /* 0x000fe400078e0a0b */
[----:B------:R-:W-:-:S04]  /*0750*/  IMAD.HI.U32 R6, R6, R5, RZ ;  /* 0x0000000506067227 */ /* 0x000fc800078e00ff */
[----:B------:R-:W-:Y:S01]  /*0760*/  IMAD R5, R6, R10, R5 ;  /* 0x0000000a06057224 */ /* 0x000fe200078e0205 */
[----:B------:R-:W-:-:S04]  /*0770*/  IADD3 R10, R9, 0xffffffe, RZ ;  /* 0x0ffffffe090a7810 */ /* 0x000fc80007ffe0ff */
[----:B------:R-:W-:Y:S01]  /*0780*/  ISETP.GT.U32.AND P1, PT, R8, R5, PT ;  /* 0x000000050800720c */ /* 0x000fe20003f24070 */
[----:B------:R4:W2:Y:S08]  /*0790*/  F2I.FTZ.U32.TRUNC.NTZ R11, R10 ;  /* 0x0000000a000b7305 */ /* 0x0008b0000021f000 */
[----:B-1----:R-:W1:Y:S01]  /*07a0*/  MUFU.RCP R7, R7 ;  /* 0x0000000700077308 */ /* 0x002e620000001000 */
[----:B----4-:R-:W-:-:S03]  /*07b0*/  MOV R10, RZ ;  /* 0x000000ff000a7202 */ /* 0x010fc60000000f00 */
[----:B------:R-:W-:Y:S02]  /*07c0*/  @!P1 IMAD.IADD R5, R5, 0x1, -R8 ;  /* 0x0000000105059824 */ /* 0x000fe400078e0a08 */
[----:B------:R-:W-:Y:S01]  /*07d0*/  @!P1 VIADD R6, R6, 0x1 ;  /* 0x0000000106069836 */ /* 0x000fe20000000000 */
[----:B------:R-:W-:Y:S02]  /*07e0*/  ISETP.NE.AND P1, PT, R13, RZ, PT ;  /* 0x000000ff0d00720c */ /* 0x000fe40003f25270 */
[----:B------:R-:W-:Y:S02]  /*07f0*/  ISETP.GE.U32.AND P0, PT, R5, R8, PT ;  /* 0x000000080500720c */ /* 0x000fe40003f06070 */
[----:B------:R-:W-:-:S04]  /*0800*/  LOP3.LUT R5, R14, R13, RZ, 0x3c, !PT ;  /* 0x0000000d0e057212 */ /* 0x000fc800078e3cff */
[----:B------:R-:W-:Y:S01]  /*0810*/  ISETP.GE.AND P2, PT, R5, RZ, PT ;  /* 0x000000ff0500720c */ /* 0x000fe20003f46270 */
[--C-:B--2---:R-:W-:Y:S02]  /*0820*/  IMAD.MOV R5, RZ, RZ, -R11.reuse ;  /* 0x000000ffff057224 */ /* 0x104fe400078e0a0b */
[----:B-1----:R-:W-:Y:S02]  /*0830*/  VIADD R8, R7, 0xffffffe ;  /* 0x0ffffffe07087836 */ /* 0x002fe40000000000 */
[----:B------:R-:W-:Y:S02]  /*0840*/  IMAD R5, R5, R4, RZ ;  /* 0x0000000405057224 */ /* 0x000fe400078e02ff */
[----:B------:R1:W2:Y:S01]  /*0850*/  F2I.FTZ.U32.TRUNC.NTZ R9, R8 ;  /* 0x0000000800097305 */ /* 0x0002a2000021f000 */
[----:B------:R-:W-:Y:S01]  /*0860*/  @P0 IADD3 R6, R6, 0x1, RZ ;  /* 0x0000000106060810 */ /* 0x000fe20007ffe0ff */
[----:B------:R-:W-:-:S04]  /*0870*/  IMAD.HI.U32 R10, R11, R5, R10 ;  /* 0x000000050b0a7227 */ /* 0x000fc800078e000a */
[----:B------:R-:W-:Y:S01]  /*0880*/  @!P2 IMAD.MOV R6, RZ, RZ, -R6 ;  /* 0x000000ffff06a224 */ /* 0x000fe200078e0a06 */
[----:B------:R-:W-:Y:S02]  /*0890*/  @!P1 LOP3.LUT R6, RZ, R13, RZ, 0x33, !PT ;  /* 0x0000000dff069212 */ /* 0x000fe400078e33ff */
[----:B-1----:R-:W-:-:S03]  /*08a0*/  MOV R8, RZ ;  /* 0x000000ff00087202 */ /* 0x002fc60000000f00 */
[----:B------:R-:W-:Y:S02]  /*08b0*/  IMAD.SHL.U32 R7, R6, 0x40, RZ ;  /* 0x0000004006077824 */ /* 0x000fe400078e00ff */
[----:B------:R-:W-:Y:S01]  /*08c0*/  IMAD.MOV R6, RZ, RZ, -R6 ;  /* 0x000000ffff067224 */ /* 0x000fe200078e0a06 */
[----:B--2---:R-:W-:Y:S01]  /*08d0*/  IADD3 R15, RZ, -R9, RZ ;  /* 0x80000009ff0f7210 */ /* 0x004fe20007ffe0ff */
[C---:B------:R-:W-:Y:S01]  /*08e0*/  VIADD R16, R7.reuse, 0x1 ;  /* 0x0000000107107836 */ /* 0x040fe20000000000 */
[C---:B------:R-:W-:Y:S01]  /*08f0*/  IADD3 R18, R7.reuse, 0x3, RZ ;  /* 0x0000000307127810 */ /* 0x040fe20007ffe0ff */
[C---:B------:R-:W-:Y:S01]  /*0900*/  VIADD R25, R7.reuse, 0x3f ;  /* 0x0000003f07197836 */ /* 0x040fe20000000000 */
[----:B------:R-:W-:Y:S01]  /*0910*/  IADD3 R20, R7, 0x4, RZ ;  /* 0x0000000407147810 */ /* 0x000fe20007ffe0ff */
[----:B------:R-:W-:Y:S01]  /*0920*/  IMAD R5, R15, R0, RZ ;  /* 0x000000000f057224 */ /* 0x000fe200078e02ff */
[----:B------:R-:W-:Y:S01]  /*0930*/  IABS R11, R16 ;  /* 0x00000010000b7213 */ /* 0x000fe20000000000 */
[----:B------:R-:W-:Y:S01]  /*0940*/  IMAD R6, R13, R6, R14 ;  /* 0x000000060d067224 */ /* 0x000fe200078e020e */
[----:B------:R-:W-:Y:S01]  /*0950*/  IABS R13, R25 ;  /* 0x00000019000d7213 */ /* 0x000fe20000000000 */
[----:B------:R-:W-:Y:S01]  /*0960*/  IMAD.HI.U32 R5, R9, R5, R8 ;  /* 0x0000000509057227 */ /* 0x000fe200078e0008 */
[----:B------:R-:W-:-:S02]  /*0970*/  IABS R17, R18 ;  /* 0x0000001200117213 */ /* 0x000fc40000000000 */
[----:B------:R-:W-:Y:S01]  /*0980*/  IABS R19, R20 ;  /* 0x0000001400137213 */ /* 0x000fe20000000000 */
[----:B------:R-:W-:Y:S01]  /*0990*/  IMAD.IADD R9, R12, 0x1, R6 ;  /* 0x000000010c097824 */ /* 0x000fe200078e0206 */
[----:B------:R-:W-:Y:S01]  /*09a0*/  ISETP.GE.AND P0, PT, R16, RZ, PT ;  /* 0x000000ff1000720c */ /* 0x000fe20003f06270 */
[C---:B------:R-:W-:Y:S01]  /*09b0*/  VIADD R12, R7.reuse, 0x2 ;  /* 0x00000002070c7836 */ /* 0x040fe20000000000 */
[C---:B------:R-:W-:Y:S01]  /*09c0*/  IADD3 R30, R7.reuse, 0xf, RZ ;  /* 0x0000000f071e7810 */ /* 0x040fe20007ffe0ff */
[C---:B------:R-:W-:Y:S01]  /*09d0*/  IMAD.HI.U32 R6, R10.reuse, R11, RZ ;  /* 0x0000000b0a067227 */ /* 0x040fe200078e00ff */
[----:B------:R-:W-:Y:S02]  /*09e0*/  IADD3 R36, R7, 0x15, RZ ;  /* 0x0000001507247810 */ /* 0x000fe40007ffe0ff */
[----:B------:R-:W-:Y:S01]  /*09f0*/  IABS R15, R12 ;  /* 0x0000000c000f7213 */ /* 0x000fe20000000000 */
[----:B------:R-:W-:Y:S01]  /*0a00*/  IMAD.HI.U32 R8, R10, R13, RZ ;  /* 0x0000000d0a087227 */ /* 0x000fe200078e00ff */
[----:B------:R-:W-:-:S02]  /*0a10*/  ISETP.GE.AND P5, PT, R12, RZ, PT ;  /* 0x000000ff0c00720c */ /* 0x000fc40003fa6270 */
[----:B------:R-:W-:Y:S01]  /*0a20*/  IABS R27, R30 ;  /* 0x0000001e001b7213 */ /* 0x000fe20000000000 */
[----:B------:R-:W-:Y:S01]  /*0a30*/  IMAD.MOV R6, RZ, RZ, -R6 ;  /* 0x000000ffff067224 */ /* 0x000fe200078e0a06 */
[----:B------:R-:W-:Y:S01]  /*0a40*/  IABS R37, R36 ;  /* 0x0000002400257213 */ /* 0x000fe20000000000 */
[----:B------:R-:W-:Y:S01]  /*0a50*/  IMAD.MOV R12, RZ, RZ, -R8 ;  /* 0x000000ffff0c7224 */ /* 0x000fe200078e0a08 */
[C---:B------:R-:W-:Y:S01]  /*0a60*/  IADD3 R44, R7.reuse, 0x1e, RZ ;  /* 0x0000001e072c7810 */ /* 0x040fe20007ffe0ff */
[----:B------:R-:W-:Y:S01]  /*0a70*/  IMAD R8, R4, R6, R11 ;  /* 0x0000000604087224 */ /* 0x000fe200078e020b */
[C---:B------:R-:W-:Y:S01]  /*0a80*/  IADD3 R48, R7.reuse, 0x21, RZ ;  /* 0x0000002107307810 */ /* 0x040fe20007ffe0ff */
[----:B------:R-:W-:Y:S01]  /*0a90*/  IMAD.HI.U32 R6, R10, R15, RZ ;  /* 0x0000000f0a067227 */ /* 0x000fe200078e00ff */
[----:B------:R-:W-:Y:S02]  /*0aa0*/  IABS R43, R44 ;  /* 0x0000002c002b7213 */ /* 0x000fe40000000000 */
[----:B------:R-:W-:Y:S01]  /*0ab0*/  ISETP.GT.U32.AND P1, PT, R4, R8, PT ;  /* 0x000000080400720c */ /* 0x000fe20003f24070 */
[C---:B------:R-:W-:Y:S01]  /*0ac0*/  VIADD R22, R7.reuse, 0x5 ;  /* 0x0000000507167836 */ /* 0x040fe20000000000 */
[----:B------:R-:W-:Y:S01]  /*0ad0*/  IABS R47, R48 ;  /* 0x00000030002f7213 */ /* 0x000fe20000000000 */
[----:B------:R-:W-:Y:S01]  /*0ae0*/  IMAD.HI.U32 R11, R10, R17, RZ ;  /* 0x000000110a0b7227 */ /* 0x000fe200078e00ff */
[----:B------:R-:W-:-:S02]  /*0af0*/  IADD3 R51, R7, 0x24, RZ ;  /* 0x0000002407337810 */ /* 0x000fc40007ffe0ff */
[----:B------:R-:W-:Y:S01]  /*0b00*/  IABS R21, R22 ;  /* 0x0000001600157213 */ /* 0x000fe20000000000 */
[----:B------:R-:W-:Y:S01]  /*0b10*/  IMAD.MOV R6, RZ, RZ, -R6 ;  /* 0x000000ffff067224 */ /* 0x000fe200078e0a06 */
[----:B------:R-:W-:Y:S01]  /*0b20*/  IADD3 R14, -R11, RZ, RZ ;  /* 0x000000ff0b0e7210 */ /* 0x000fe20007ffe1ff */
[C---:B------:R-:W-:Y:S01]  /*0b30*/  IMAD R13, R4.reuse, R12, R13 ;  /* 0x0000000c040d7224 */ /* 0x040fe200078e020d */
[C---:B------:R-:W-:Y:S01]  /*0b40*/  IADD3 R52, R7.reuse, 0x2a, RZ ;  /* 0x0000002a07347810 */ /* 0x040fe20007ffe0ff */
[C---:B------:R-:W-:Y:S01]  /*0b50*/  IMAD R11, R4.reuse, R6, R15 ;  /* 0x00000006040b7224 */ /* 0x040fe200078e020f */
[C---:B------:R-:W-:Y:S01]  /*0b60*/  IADD3 R56, R7.reuse, 0x2c, RZ ;  /* 0x0000002c07387810 */ /* 0x040fe20007ffe0ff */
[----:B------:R-:W-:Y:S01]  /*0b70*/  VIADD R24, R7, 0x7 ;  /* 0x0000000707187836 */ /* 0x000fe20000000000 */
[----:B------:R-:W-:Y:S01]  /*0b80*/  ISETP.GT.U32.AND P2, PT, R4, R13, PT ;  /* 0x0000000d0400720c */ /* 0x000fe20003f44070 */
[----:B------:R-:W-:Y:S01]  /*0b90*/  IMAD.HI.U32 R6, R10, R19, RZ ;  /* 0x000000130a067227 */ /* 0x000fe200078e00ff */
[----:B------:R-:W-:-:S02]  /*0ba0*/  ISETP.GT.U32.AND P4, PT, R4, R11, PT ;  /* 0x0000000b0400720c */ /* 0x000fc40003f84070 */
[----:B------:R-:W-:Y:S01]  /*0bb0*/  IABS R16, R24 ;  /* 0x0000001800107213 */ /* 0x000fe20000000000 */
[----:B------:R-:W-:Y:S01]  /*0bc0*/  IMAD.HI.U32 R12, R10, R21, RZ ;  /* 0x000000150a0c7227 */ /* 0x000fe200078e00ff */
[----:B------:R-:W-:Y:S02]  /*0bd0*/  IABS R57, R52 ;  /* 0x0000003400397213 */ /* 0x000fe40000000000 */
[----:B------:R-:W-:Y:S01]  /*0be0*/  IABS R61, R56 ;  /* 0x00000038003d7213 */ /* 0x000fe20000000000 */
[----:B------:R-:W-:Y:S01]  /*0bf0*/  IMAD.MOV R6, RZ, RZ, -R6 ;  /* 0x000000ffff067224 */ /* 0x000fe200078e0a06 */
[----:B------:R-:W-:Y:S01]  /*0c00*/  IADD3 R12, -R12, RZ, RZ ;  /* 0x000000ff0c0c7210 */ /* 0x000fe20007ffe1ff */
[C---:B------:R-:W-:Y:S01]  /*0c10*/  IMAD R14, R4.reuse, R14, R17 ;  /* 0x0000000e040e7224 */ /* 0x040fe200078e0211 */
[----:B------:R-:W-:Y:S01]  /*0c20*/  IADD3 R62, R7, 0x30, RZ ;  /* 0x00000030073e7810 */ /* 0x000fe20007ffe0ff */
[----:B------:R-:W-:Y:S01]  /*0c30*/  IMAD R15, R4, R6, R19 ;  /* 0x00000006040f7224 */ /* 0x000fe200078e0213 */
[----:B------:R-:W-:Y:S01]  /*0c40*/  @!P2 IADD3 R13, R13, -R4, RZ ;  /* 0x800000040d0da210 */ /* 0x000fe20007ffe0ff */
[----:B------:R-:W-:Y:S01]  /*0c50*/  @!P1 IMAD.IADD R8, R8, 0x1, -R4 ;  /* 0x0000000108089824 */ /* 0x000fe200078e0a04 */
[C---:B------:R-:W-:Y:S01]  /*0c60*/  ISETP.GT.U32.AND P1, PT, R4.reuse, R14, PT ;  /* 0x0000000e0400720c */ /* 0x040fe20003f24070 */
[----:B------:R-:W-:Y:S01]  /*0c70*/  IMAD.MOV.U32 R19, RZ, RZ, R16 ;  /* 0x000000ffff137224 */ /* 0x000fe200078e0010 */
[C---:B------:R-:W-:Y:S01]  /*0c80*/  ISETP.GT.U32.AND P6, PT, R4.reuse, R13, PT ;  /* 0x0000000d0400720c */ /* 0x040fe20003fc4070 */
[C---:B------:R-:W-:Y:S01]  /*0c90*/  IMAD R16, R4.reuse, R12, R21 ;  /* 0x0000000c04107224 */ /* 0x040fe200078e0215 */
[C---:B------:R-:W-:Y:S01]  /*0ca0*/  ISETP.GT.U32.AND P2, PT, R4.reuse, R8, PT ;  /* 0x000000080400720c */ /* 0x040fe20003f44070 */
[----:B------:R-:W-:Y:S01]  /*0cb0*/  @!P4 IMAD.IADD R11, R11, 0x1, -R4 ;  /* 0x000000010b0bc824 */ /* 0x000fe200078e0a04 */
[C---:B------:R-:W-:Y:S01]  /*0cc0*/  ISETP.GT.U32.AND P3, PT, R4.reuse, R15, PT ;  /* 0x0000000f0400720c */ /* 0x040fe20003f64070 */
[----:B------:R-:W-:Y:S01]  /*0cd0*/  VIADD R23, R7, 0x6 ;  /* 0x0000000607177836 */ /* 0x000fe20000000000 */
[----:B------:R-:W-:Y:S01]  /*0ce0*/  ISETP.GT.U32.AND P4, PT, R4, R16, PT ;  /* 0x000000100400720c */ /* 0x000fe20003f84070 */
[----:B------:R-:W-:Y:S01]  /*0cf0*/  IMAD.HI.U32 R12, R10, R19, RZ ;  /* 0x000000130a0c7227 */ /* 0x000fe200078e00ff */
[----:B------:R-:W-:-:S02]  /*0d00*/  IABS R67, R62 ;  /* 0x0000003e00437213 */ /* 0x000fc40000000000 */
[----:B------:R-:W-:Y:S01]  /*0d10*/  IABS R17, R23 ;  /* 0x0000001700117213 */ /* 0x000fe20000000000 */
[--C-:B------:R-:W-:Y:S01]  /*0d20*/  @!P1 IMAD.IADD R14, R14, 0x1, -R4.reuse ;  /* 0x000000010e0e9824 */ /* 0x100fe200078e0a04 */
[----:B------:R-:W-:Y:S01]  /*0d30*/  IADD3 R12, -R12, RZ, RZ ;  /* 0x000000ff0c0c7210 */ /* 0x000fe20007ffe1ff */
[----:B------:R-:W-:Y:S01]  /*0d40*/  VIADD R28, R7, 0xe ;  /* 0x0000000e071c7836 */ /* 0x000fe20000000000 */
[----:B------:R-:W-:Y:S01]  /*0d50*/  @!P6 IADD3 R13, R13, -R4, RZ ;  /* 0x800000040d0de210 */ /* 0x000fe20007ffe0ff */
[--C-:B------:R-:W-:Y:S01]  /*0d60*/  @!P2 IMAD.IADD R8, R8, 0x1, -R4.reuse ;  /* 0x000000010808a824 */ /* 0x100fe200078e0a04 */
[----:B------:R-:W-:Y:S01]  /*0d70*/  ISETP.GE.AND P2, PT, R25, RZ, PT ;  /* 0x000000ff1900720c */ /* 0x000fe20003f46270 */
[----:B------:R-:W-:Y:S01]  /*0d80*/  IMAD.HI.U32 R6, R10, R17, RZ ;  /* 0x000000110a067227 */ /* 0x000fe200078e00ff */
[----:B------:R-:W-:Y:S02]  /*0d90*/  ISETP.GE.AND P1, PT, R18, RZ, PT ;  /* 0x000000ff1200720c */ /* 0x000fe40003f26270 */
[----:B------:R-:W-:Y:S01]  /*0da0*/  ISETP.GT.U32.AND P6, PT, R4, R11, PT ;  /* 0x0000000b0400720c */ /* 0x000fe20003fc4070 */
[----:B------:R-:W-:Y:S01]  /*0db0*/  @!P4 IMAD.IADD R16, R16, 0x1, -R4 ;  /* 0x000000011010c824 */ /* 0x000fe200078e0a04 */
[----:B------:R-:W-:Y:S01]  /*0dc0*/  ISETP.GT.U32.AND P4, PT, R4, R14, PT ;  /* 0x0000000e0400720c */ /* 0x000fe20003f84070 */
[----:B------:R-:W-:Y:S01]  /*0dd0*/  IMAD.MOV R6, RZ, RZ, -R6 ;  /* 0x000000ffff067224 */ /* 0x000fe200078e0a06 */
[----:B------:R-:W-:Y:S01]  /*0de0*/  @!P0 IADD3 R8, -R8, RZ, RZ ;  /* 0x000000ff08088210 */ /* 0x000fe20007ffe1ff */
[----:B------:R-:W-:Y:S01]  /*0df0*/  @!P3 IMAD.IADD R15, R15, 0x1, -R4 ;  /* 0x000000010f0fb824 */ /* 0x000fe200078e0a04 */
[----:B------:R-:W-:Y:S01]  /*0e00*/  ISETP.GE.AND P3, PT, R20, RZ, PT ;  /* 0x000000ff1400720c */ /* 0x000fe20003f66270 */
[C---:B------:R-:W-:Y:S01]  /*0e10*/  IMAD R17, R4.reuse, R6, R17 ;  /* 0x0000000604117224 */ /* 0x040fe200078e0211 */
[C---:B------:R-:W-:Y:S01]  /*0e20*/  IADD3 R20, R7.reuse, 0x8, RZ ;  /* 0x0000000807147810 */ /* 0x040fe20007ffe0ff */
[----:B------:R-:W-:Y:S01]  /*0e30*/  IMAD.MOV.U32 R6, RZ, RZ, R13 ;  /* 0x000000ffff067224 */ /* 0x000fe200078e000d */
[C---:B------:R-:W-:Y:S01]  /*0e40*/  IADD3 R64, R7.reuse, 0x3d, RZ ;  /* 0x0000003d07407810 */ /* 0x040fe20007ffe0ff */
[C---:B------:R-:W-:Y:S01]  /*0e50*/  IMAD R18, R4.reuse, R12, R19 ;  /* 0x0000000c04127224 */ /* 0x040fe200078e0213 */
[----:B------:R-:W-:Y:S01]  /*0e60*/  IABS R19, R20 ;  /* 0x0000001400137213 */ /* 0x000fe20000000000 */
[----:B------:R-:W-:Y:S01]  /*0e70*/  @!P2 IMAD.MOV R6, RZ, RZ, -R6 ;  /* 0x000000ffff06a224 */ /* 0x000fe200078e0a06 */
[----:B------:R-:W-:Y:S01]  /*0e80*/  ISETP.GT.U32.AND P2, PT, R4, R15, PT ;  /* 0x0000000f0400720c */ /* 0x000fe20003f44070 */
[----:B------:R-:W-:Y:S01]  /*0e90*/  @!P4 IMAD.IADD R14, R14, 0x1, -R4 ;  /* 0x000000010e0ec824 */ /* 0x000fe200078e0a04 */
[----:B------:R-:W-:Y:S01]  /*0ea0*/  ISETP.GT.U32.AND P4, PT, R4, R18, PT ;  /* 0x000000120400720c */ /* 0x000fe20003f84070 */
[----:B------:R-:W-:Y:S01]  /*0eb0*/  VIADD R25, R7, 0x9 ;  /* 0x0000000907197836 */ /* 0x000fe20000000000 */
[----:B------:R-:W-:Y:S01]  /*0ec0*/  @!P6 IADD3 R11, R11, -R4, RZ ;  /* 0x800000040b0be210 */ /* 0x000fe20007ffe0ff */
[----:B------:R-:W-:Y:S01]  /*0ed0*/  IMAD.HI.U32 R12, R10, R19, RZ ;  /* 0x000000130a0c7227 */ /* 0x000fe200078e00ff */
[----:B------:R-:W-:-:S02]  /*0ee0*/  ISETP.GT.U32.AND P6, PT, R4, R16, PT ;  /* 0x000000100400720c */ /* 0x000fc40003fc4070 */
[----:B------:R-:W-:Y:S01]  /*0ef0*/  ISETP.GT.U32.AND P0, PT, R4, R17, PT ;  /* 0x000000110400720c */ /* 0x000fe20003f04070 */
[----:B------:R-:W-:Y:S01]  /*0f00*/  @!P5 IMAD.MOV R11, RZ, RZ, -R11 ;  /* 0x000000ffff0bd224 */ /* 0x000fe200078e0a0b */
[----:B------:R-:W-:Y:S01]  /*0f10*/  IABS R21, R25 ;  /* 0x0000001900157213 */ /* 0x000fe20000000000 */
[----:B------:R-:W-:Y:S01]  /*0f20*/  @!P1 IMAD.MOV R14, RZ, RZ, -R14 ;  /* 0x000000ffff0e9224 */ /* 0x000fe200078e0a0e */
[----:B------:R-:W-:Y:S01]  /*0f30*/  ISETP.GE.AND P5, PT, R22, RZ, PT ;  /* 0x000000ff1600720c */ /* 0x000fe20003fa6270 */
[----:B------:R-:W-:Y:S01]  /*0f40*/  VIADD R31, R7, 0x10 ;  /* 0x00000010071f7836 */ /* 0x000fe20000000000 */
[----:B------:R-:W-:Y:S01]  /*0f50*/  @!P2 IADD3 R15, R15, -R4, RZ ;  /* 0x800000040f0fa210 */ /* 0x000fe20007ffe0ff */
[----:B------:R-:W-:Y:S01]  /*0f60*/  @!P4 IMAD.IADD R18, R18, 0x1, -R4 ;  /* 0x000000011212c824 */ /* 0x000fe200078e0a04 */
[----:B------:R-:W-:Y:S01]  /*0f70*/  IADD3 R12, -R12, RZ, RZ ;  /* 0x000000ff0c0c7210 */ /* 0x000fe20007ffe1ff */
[----:B------:R-:W-:Y:S01]  /*0f80*/  IMAD.HI.U32 R13, R10, R21, RZ ;  /* 0x000000150a0d7227 */ /* 0x000fe200078e00ff */
[----:B------:R-:W-:-:S02]  /*0f90*/  ISETP.GE.AND P2, PT, R23, RZ, PT ;  /* 0x000000ff1700720c */ /* 0x000fc40003f46270 */
[----:B------:R-:W-:Y:S01]  /*0fa0*/  ISETP.GE.AND P4, PT, R25, RZ, PT ;  /* 0x000000ff1900720c */ /* 0x000fe20003f86270 */
[----:B------:R-:W-:Y:S01]  /*0fb0*/  @!P3 IMAD.MOV R15, RZ, RZ, -R15 ;  /* 0x000000ffff0fb224 */ /* 0x000fe200078e0a0f */
[----:B------:R-:W-:Y:S01]  /*0fc0*/  ISETP.GT.U32.AND P3, PT, R4, R18, PT ;  /* 0x000000120400720c */ /* 0x000fe20003f64070 */
[--C-:B------:R-:W-:Y:S01]  /*0fd0*/  @!P6 IMAD.IADD R16, R16, 0x1, -R4.reuse ;  /* 0x000000011010e824 */ /* 0x100fe200078e0a04 */
[----:B------:R-:W-:Y:S01]  /*0fe0*/  IADD3 R13, -R13, RZ, RZ ;  /* 0x000000ff0d0d7210 */ /* 0x000fe20007ffe1ff */
[----:B------:R-:W-:Y:S01]  /*0ff0*/  @!P0 IMAD.IADD R17, R17, 0x1, -R4 ;  /* 0x0000000111118824 */ /* 0x000fe200078e0a04 */
[----:B------:R-:W-:Y:S01]  /*1000*/  ISETP.GE.AND P0, PT, R20, RZ, PT ;  /* 0x000000ff1400720c */ /* 0x000fe20003f06270 */
[----:B------:R-:W-:Y:S01]  /*1010*/  IMAD R19, R4, R12, R19 ;  /* 0x0000000c04137224 */ /* 0x000fe200078e0213 */
[----:B------:R-:W-:Y:S01]  /*1020*/  ISETP.GE.AND P6, PT, R24, RZ, PT ;  /* 0x000000ff1800720c */ /* 0x000fe20003fc6270 */
[C---:B------:R-:W-:Y:S01]  /*1030*/  IMAD R20, R4.reuse, R13, R21 ;  /* 0x0000000d04147224 */ /* 0x040fe200078e0215 */
[C---:B------:R-:W-:Y:S01]  /*1040*/  ISETP.GT.U32.AND P1, PT, R4.reuse, R17, PT ;  /* 0x000000110400720c */ /* 0x040fe20003f24070 */
[----:B------:R-:W-:Y:S01]  /*1050*/  @!P5 IMAD.MOV R16, RZ, RZ, -R16 ;  /* 0x000000ffff10d224 */ /* 0x000fe200078e0a10 */
[----:B------:R-:W-:Y:S01]  /*1060*/  ISETP.GT.U32.AND P5, PT, R4, R19, PT ;  /* 0x000000130400720c */ /* 0x000fe20003fa4070 */
[C---:B------:R-:W-:Y:S01]  /*1070*/  VIADD R12, R7.reuse, 0xa ;  /* 0x0000000a070c7836 */ /* 0x040fe20000000000 */
[C---:B------:R-:W-:Y:S01]  /*1080*/  IADD3 R13, R7.reuse, 0xb, RZ ;  /* 0x0000000b070d7810 */ /* 0x040fe20007ffe0ff */
[----:B------:R-:W-:Y:S01]  /*1090*/  @!P3 IMAD.IADD R18, R18, 0x1, -R4 ;  /* 0x000000011212b824 */ /* 0x000fe200078e0a04 */
[----:B------:R-:W-:Y:S01]  /*10a0*/  ISETP.GT.U32.AND P3, PT, R4, R20, PT ;  /* 0x000000140400720c */ /* 0x000fe20003f64070 */
[C---:B------:R-:W-:Y:S01]  /*10b0*/  VIADD R24, R7.reuse, 0xc ;  /* 0x0000000c07187836 */ /* 0x040fe20000000000 */
[----:B------:R-:W-:Y:S01]  /*10c0*/  IABS R21, R12 ;  /* 0x0000000c00157213 */ /* 0x000fe20000000000 */
[C---:B------:R-:W-:Y:S01]  /*10d0*/  VIADD R34, R7.reuse, 0x14 ;  /* 0x0000001407227836 */ /* 0x040fe20000000000 */
[----:B------:R-:W-:Y:S01]  /*10e0*/  IABS R23, R13 ;  /* 0x0000000d00177213 */ /* 0x000fe20000000000 */
[----:B------:R-:W-:Y:S01]  /*10f0*/  @!P6 IMAD.MOV R18, RZ, RZ, -R18 ;  /* 0x000000ffff12e224 */ /* 0x000fe200078e0a12 */
[----:B------:R-:W-:Y:S01]  /*1100*/  IABS R25, R24 ;  /* 0x0000001800197213 */ /* 0x000fe20000000000 */
[----:B------:R-:W-:Y:S01]  /*1110*/  VIADD R38, R7, 0x16 ;  /* 0x0000001607267836 */ /* 0x000fe20000000000 */
[----:B------:R-:W-:Y:S01]  /*1120*/  @!P1 IADD3 R17, R17, -R4, RZ ;  /* 0x8000000411119210 */ /* 0x000fe20007ffe0ff */
[----:B------:R-:W-:Y:S01]  /*1130*/  @!P5 IMAD.IADD R19, R19, 0x1, -R4 ;  /* 0x000000011313d824 */ /* 0x000fe200078e0a04 */
[----:B------:R-:W-:Y:S01]  /*1140*/  ISETP.GE.AND P1, PT, R12, RZ, PT ;  /* 0x000000ff0c00720c */ /* 0x000fe20003f26270 */
[----:B------:R-:W-:Y:S01]  /*1150*/  IMAD.HI.U32 R12, R10, R21, RZ ;  /* 0x000000150a0c7227 */ /* 0x000fe200078e00ff */
[----:B------:R-:W-:-:S02]  /*1160*/  @!P2 IADD3 R17, -R17, RZ, RZ ;  /* 0x000000ff1111a210 */ /* 0x000fc40007ffe1ff */
[----:B------:R-:W-:Y:S01]  /*1170*/  ISETP.GE.AND P2, PT, R13, RZ, PT ;  /* 0x000000ff0d00720c */ /* 0x000fe20003f46270 */
[----:B------:R-:W-:Y:S01]  /*1180*/  @!P3 IMAD.IADD R20, R20, 0x1, -R4 ;  /* 0x000000011414b824 */ /* 0x000fe200078e0a04 */
[----:B------:R-:W-:Y:S01]  /*1190*/  ISETP.GT.U32.AND P5, PT, R4, R19, PT ;  /* 0x000000130400720c */ /* 0x000fe20003fa4070 */
[----:B------:R-:W-:Y:S01]  /*11a0*/  IMAD.HI.U32 R13, R10, R23, RZ ;  /* 0x000000170a0d7227 */ /* 0x000fe200078e00ff */
[----:B------:R-:W-:Y:S02]  /*11b0*/  ISETP.GE.AND P6, PT, R24, RZ, PT ;  /* 0x000000ff1800720c */ /* 0x000fe40003fc6270 */
[----:B------:R-:W-:Y:S01]  /*11c0*/  ISETP.GT.U32.AND P3, PT, R4, R20, PT ;  /* 0x000000140400720c */ /* 0x000fe20003f64070 */
[----:B------:R-:W-:Y:S01]  /*11d0*/  IMAD.MOV R12, RZ, RZ, -R12 ;  /* 0x000000ffff0c7224 */ /* 0x000fe200078e0a0c */
[----:B------:R-:W-:Y:S01]  /*11e0*/  IADD3 R13, -R13, RZ, RZ ;  /* 0x000000ff0d0d7210 */ /* 0x000fe20007ffe1ff */
[----:B------:R-:W-:Y:S01]  /*11f0*/  IMAD.HI.U32 R22, R10, R25, RZ ;  /* 0x000000190a167227 */ /* 0x000fe200078e00ff */
[----:B------:R-:W-:-:S02]  /*1200*/  IADD3 R24, R7, 0xd, RZ ;  /* 0x0000000d07187810 */ /* 0x000fc40007ffe0ff */
[----:B------:R-:W-:Y:S01]  /*1210*/  IABS R29, R31 ;  /* 0x0000001f001d7213 */ /* 0x000fe20000000000 */
[C---:B------:R-:W-:Y:S01]  /*1220*/  IMAD R21, R4.reuse, R12, R21 ;  /* 0x0000000c04157224 */ /* 0x040fe200078e0215 */
[----:B------:R-:W-:Y:S01]  /*1230*/  IABS R35, R34 ;  /* 0x0000002200237213 */ /* 0x000fe20000000000 */
[----:B------:R-:W-:Y:S01]  /*1240*/  IMAD.MOV R12, RZ, RZ, -R22 ;  /* 0x000000ffff0c7224 */ /* 0x000fe200078e0a16 */
[----:B------:R-:W-:Y:S01]  /*1250*/  IABS R91, R64 ;  /* 0x00000040005b7213 */ /* 0x000fe20000000000 */
[C---:B------:R-:W-:Y:S01]  /*1260*/  IMAD R22, R4.reuse, R13, R23 ;  /* 0x0000000d04167224 */ /* 0x040fe200078e0217 */
[----:B------:R-:W-:Y:S01]  /*1270*/  IABS R13, R24 ;  /* 0x00000018000d7213 */ /* 0x000fe20000000000 */
[--C-:B------:R-:W-:Y:S01]  /*1280*/  @!P5 IMAD.IADD R19, R19, 0x1, -R4.reuse ;  /* 0x000000011313d824 */ /* 0x100fe200078e0a04 */
[C---:B------:R-:W-:Y:S01]  /*1290*/  ISETP.GT.U32.AND P5, PT, R4.reuse, R21, PT ;  /* 0x000000150400720c */ /* 0x040fe20003fa4070 */
[----:B------:R-:W-:Y:S01]  /*12a0*/  IMAD R23, R4, R12, R25 ;  /* 0x0000000c04177224 */ /* 0x000fe200078e0219 */
[----:B------:R-:W-:Y:S01]  /*12b0*/  IABS R25, R28 ;  /* 0x0000001c00197213 */ /* 0x000fe20000000000 */
[----:B------:R-:W-:Y:S01]  /*12c0*/  @!P3 IMAD.IADD R20, R20, 0x1, -R4 ;  /* 0x000000011414b824 */ /* 0x000fe200078e0a04 */
[C---:B------:R-:W-:Y:S01]  /*12d0*/  ISETP.GT.U32.AND P3, PT, R4.reuse, R22, PT ;  /* 0x000000160400720c */ /* 0x040fe20003f64070 */
[----:B------:R-:W-:Y:S01]  /*12e0*/  @!P0 IMAD.MOV R19, RZ, RZ, -R19 ;  /* 0x000000ffff138224 */ /* 0x000fe200078e0a13 */
[----:B------:R-:W-:Y:S01]  /*12f0*/  ISETP.GT.U32.AND P0, PT, R4, R23, PT ;  /* 0x000000170400720c */ /* 0x000fe20003f04070 */
[----:B------:R-:W-:Y:S01]  /*1300*/  IMAD.HI.U32 R12, R10, R13, RZ ;  /* 0x0000000d0a0c7227 */ /* 0x000fe200078e00ff */
[----:B------:R-:W-:-:S03]  /*1310*/  IABS R93, R7 ;  /* 0x00000007005d7213 */ /* 0x000fc60000000000 */
[----:B------:R-:W-:Y:S01]  /*1320*/  @!P4 IMAD.MOV R20, RZ, RZ, -R20 ;  /* 0x000000ffff14c224 */ /* 0x000fe200078e0a14 */
[----:B------:R-:W-:Y:S01]  /*1330*/  IADD3 R12, -R12, RZ, RZ ;  /* 0x000000ff0c0c7210 */ /* 0x000fe20007ffe1ff */
[----:B------:R-:W-:Y:S01]  /*1340*/  IMAD.HI.U32 R26, R10, R29, RZ ;  /* 0x0000001d0a1a7227 */ /* 0x000fe200078e00ff */
[----:B------:R-:W-:Y:S02]  /*1350*/  @!P5 IADD3 R21, R21, -R4, RZ ;  /* 0x800000041515d210 */ /* 0x000fe40007ffe0ff */
[----:B------:R-:W-:Y:S01]  /*1360*/  ISETP.GE.AND P4, PT, R24, RZ, PT ;  /* 0x000000ff1800720c */ /* 0x000fe20003f86270 */
[----:B------:R-:W-:Y:S01]  /*1370*/  @!P3 IMAD.IADD R22, R22, 0x1, -R4 ;  /* 0x000000011616b824 */ /* 0x000fe200078e0a04 */
[C---:B------:R-:W-:Y:S01]  /*1380*/  ISETP.GT.U32.AND P5, PT, R4.reuse, R21, PT ;  /* 0x000000150400720c */ /* 0x040fe20003fa4070 */
[----:B------:R-:W-:Y:S01]  /*1390*/  IMAD R24, R4, R12, R13 ;  /* 0x0000000c04187224 */ /* 0x000fe200078e020d */
[----:B------:R-:W-:Y:S01]  /*13a0*/  @!P0 IADD3 R23, R23, -R4, RZ ;  /* 0x8000000417178210 */ /* 0x000fe20007ffe0ff */
[----:B------:R-:W-:Y:S01]  /*13b0*/  IMAD.HI.U32 R12, R10, R25, RZ ;  /* 0x000000190a0c7227 */ /* 0x000fe200078e00ff */
[----:B------:R-:W-:-:S02]  /*13c0*/  ISETP.GT.U32.AND P3, PT, R4, R22, PT ;  /* 0x000000160400720c */ /* 0x000fc40003f64070 */
[----:B------:R-:W-:Y:S01]  /*13d0*/  ISETP.GT.U32.AND P0, PT, R4, R23, PT ;  /* 0x000000170400720c */ /* 0x000fe20003f04070 */
[----:B------:R-:W-:-:S04]  /*13e0*/  IMAD.HI.U32 R13, R10, R27, RZ ;  /* 0x0000001b0a0d7227 */ /* 0x000fc800078e00ff */
[----:B------:R-:W-:Y:S02]  /*13f0*/  IMAD.MOV R12, RZ, RZ, -R12 ;  /* 0x000000ffff0c7224 */ /* 0x000fe400078e0a0c */
[----:B------:R-:W-:Y:S02]  /*1400*/  IMAD.MOV R13, RZ, RZ, -R13 ;  /* 0x000000ffff0d7224 */ /* 0x000fe400078e0a0d */
[----:B------:R-:W-:Y:S02]  /*1410*/  IMAD R25, R4, R12, R25 ;  /* 0x0000000c04197224 */ /* 0x000fe400078e0219 */
[----:B------:R-:W-:Y:S01]  /*1420*/  IMAD.MOV R12, RZ, RZ, -R26 ;  /* 0x000000ffff0c7224 */ /* 0x000fe200078e0a1a */
[----:B------:R-:W-:Y:S01]  /*1430*/  @!P3 IADD3 R22, R22, -R4, RZ ;  /* 0x800000041616b210 */ /* 0x000fe20007ffe0ff */
[----:B------:R-:W-:Y:S01]  /*1440*/  IMAD R26, R4, R13, R27 ;  /* 0x0000000d041a7224 */ /* 0x000fe200078e021b */
[----:B------:R-:W-:Y:S01]  /*1450*/  ISETP.GE.AND P3, PT, R28, RZ, PT ;  /* 0x000000ff1c00720c */ /* 0x000fe20003f66270 */
[--C-:B------:R-:W-:Y:S01]  /*1460*/  @!P5 IMAD.IADD R21, R21, 0x1, -R4.reuse ;  /* 0x000000011515d824 */ /* 0x100fe200078e0a04 */
[C---:B------:R-:W-:Y:S01]  /*1470*/  ISETP.GT.U32.AND P5, PT, R4.reuse, R24, PT ;  /* 0x000000180400720c */ /* 0x040fe20003fa4070 */
[----:B------:R-:W-:Y:S01]  /*1480*/  IMAD R27, R4, R12, R29 ;  /* 0x0000000c041b7224 */ /* 0x000fe200078e021d */
[----:B------:R-:W-:Y:S01]  /*1490*/  @!P2 IADD3 R22, -R22, RZ, RZ ;  /* 0x000000ff1616a210 */ /* 0x000fe20007ffe1ff */
[----:B------:R-:W-:Y:S01]  /*14a0*/  @!P0 IMAD.IADD R23, R23, 0x1, -R4 ;  /* 0x0000000117178824 */ /* 0x000fe200078e0a04 */
[----:B------:R-:W-:Y:S01]  /*14b0*/  ISETP.GT.U32.AND P0, PT, R4, R26, PT ;  /* 0x0000001a0400720c */ /* 0x000fe20003f04070 */
[C---:B------:R-:W-:Y:S01]  /*14c0*/  VIADD R28, R7.reuse, 0x11 ;  /* 0x00000011071c7836 */ /* 0x040fe20000000000 */
[----:B------:R-:W-:Y:S01]  /*14d0*/  ISETP.GE.AND P2, PT, R30, RZ, PT ;  /* 0x000000ff1e00720c */ /* 0x000fe20003f46270 */
[----:B------:R-:W-:Y:S01]  /*14e0*/  @!P1 IMAD.MOV R21, RZ, RZ, -R21 ;  /* 0x000000ffff159224 */ /* 0x000fe200078e0a15 */
[C---:B------:R-:W-:Y:S01]  /*14f0*/  ISETP.GT.U32.AND P1, PT, R4.reuse, R25, PT ;  /* 0x000000190400720c */ /* 0x040fe20003f24070 */
[----:B------:R-:W-:Y:S01]  /*1500*/  @!P6 IMAD.MOV R23, RZ, RZ, -R23 ;  /* 0x000000ffff17e224 */ /* 0x000fe200078e0a17 */
[----:B------:R-:W-:Y:S01]  /*1510*/  ISETP.GT.U32.AND P6, PT, R4, R27, PT ;  /* 0x0000001b0400720c */ /* 0x000fe20003fc4070 */
[C---:B------:R-:W-:Y:S01]  /*1520*/  VIADD R30, R7.reuse, 0x12 ;  /* 0x00000012071e7836 */ /* 0x040fe20000000000 */
[----:B------:R-:W-:Y:S01]  /*1530*/  IABS R13, R28 ;  /* 0x0000001c000d7213 */ /* 0x000fe20000000000 */
[C---:B------:R-:W-:Y:S01]  /*1540*/  VIADD R39, R7.reuse, 0x17 ;  /* 0x0000001707277836 */ /* 0x040fe20000000000 */
[----:B------:R-:W-:Y:S01]  /*1550*/  @!P5 IADD3 R24, R24, -R4, RZ ;  /* 0x800000041818d210 */ /* 0x000fe20007ffe0ff */
[----:B------:R-:W-:Y:S01]  /*1560*/  VIADD R40, R7, 0x18 ;  /* 0x0000001807287836 */ /* 0x000fe20000000000 */
[----:B------:R-:W-:Y:S01]  /*1570*/  IABS R29, R30 ;  /* 0x0000001e001d7213 */ /* 0x000fe20000000000 */
[----:B------:R-:W-:Y:S01]  /*1580*/  IMAD.HI.U32 R12, R10, R13, RZ ;  /* 0x0000000d0a0c7227 */ /* 0x000fe200078e00ff */
[----:B------:R-:W-:-:S02]  /*1590*/  @!P0 IADD3 R26, R26, -R4, RZ ;  /* 0x800000041a1a8210 */ /* 0x000fc40007ffe0ff */
[----:B------:R-:W-:Y:S01]  /*15a0*/  ISETP.GT.U32.AND P5, PT, R4, R24, PT ;  /* 0x000000180400720c */ /* 0x000fe20003fa4070 */
[----:B------:R-:W-:Y:S02]  /*15b0*/  IMAD.MOV R12, RZ, RZ, -R12 ;  /* 0x000000ffff0c7224 */ /* 0x000fe400078e0a0c */
[--C-:B------:R-:W-:Y:S01]  /*15c0*/  @!P1 IMAD.IADD R25, R25, 0x1, -R4.reuse ;  /* 0x0000000119199824 */ /* 0x100fe200078e0a04 */
[----:B------:R-:W-:Y:S01]  /*15d0*/  ISETP.GE.AND P1, PT, R28, RZ, PT ;  /* 0x000000ff1c00720c */ /* 0x000fe20003f26270 */
[----:B------:R-:W-:Y:S01]  /*15e0*/  @!P6 IMAD.IADD R27, R27, 0x1, -R4 ;  /* 0x000000011b1be824 */ /* 0x000fe200078e0a04 */
[C---:B------:R-:W-:Y:S01]  /*15f0*/  ISETP.GT.U32.AND P6, PT, R4.reuse, R26, PT ;  /* 0x0000001a0400720c */ /* 0x040fe20003fc4070 */
[C---:B------:R-:W-:Y:S01]  /*1600*/  IMAD R28, R4.reuse, R12, R13 ;  /* 0x0000000c041c7224 */ /* 0x040fe200078e020d */
[----:B------:R-:W-:Y:S01]  /*1610*/  ISETP.GT.U32.AND P0, PT, R4, R25, PT ;  /* 0x000000190400720c */ /* 0x000fe20003f04070 */
[----:B------:R-:W-:-:S04]  /*1620*/  IMAD.HI.U32 R12, R10, R29, RZ ;  /* 0x0000001d0a0c7227 */ /* 0x000fc800078e00ff */
[----:B------:R-:W-:Y:S01]  /*1630*/  IMAD.MOV R12, RZ, RZ, -R12 ;  /* 0x000000ffff0c7224 */ /* 0x000fe200078e0a0c */
[----:B------:R-:W-:Y:S01]  /*1640*/  @!P5 IADD3 R24, R24, -R4, RZ ;  /* 0x800000041818d210 */ /* 0x000fe20007ffe0ff */
[----:B------:R-:W-:Y:S01]  /*1650*/  IMAD.HI.U32 R13, R10, R35, RZ ;  /* 0x000000230a0d7227 */ /* 0x000fe200078e00ff */
[----:B------:R-:W-:Y:S02]  /*1660*/  ISETP.GE.AND P5, PT, R31, RZ, PT ;  /* 0x000000ff1f00720c */ /* 0x000fe40003fa6270 */
[----:B------:R-:W-:Y:S01]  /*1670*/  IADD3 R31, R7, 0x13, RZ ;  /* 0x00000013071f7810 */ /* 0x000fe20007ffe0ff */
[----:B------:R-:W-:Y:S01]  /*1680*/  IMAD R29, R4, R12, R29 ;  /* 0x0000000c041d7224 */ /* 0x000fe200078e021d */
[----:B------:R-:W-:Y:S01]  /*1690*/  IADD3 R13, -R13, RZ, RZ ;  /* 0x000000ff0d0d7210 */ /* 0x000fe20007ffe1ff */
[--C-:B------:R-:W-:Y:S01]  /*16a0*/  @!P6 IMAD.IADD R26, R26, 0x1, -R4.reuse ;  /* 0x000000011a1ae824 */ /* 0x100fe200078e0a04 */
[----:B------:R-:W-:Y:S01]  /*16b0*/  IABS R33, R31 ;  /* 0x0000001f00217213 */ /* 0x000fe20000000000 */
[----:B------:R-:W-:Y:S01]  /*16c0*/  @!P0 IMAD.IADD R25, R25, 0x1, -R4 ;  /* 0x0000000119198824 */ /* 0x000fe200078e0a04 */
[C---:B------:R-:W-:Y:S01]  /*16d0*/  ISETP.GT.U32.AND P6, PT, R4.reuse, R29, PT ;  /* 0x0000001d0400720c */ /* 0x040fe20003fc4070 */
[----:B------:R-:W-:Y:S01]  /*16e0*/  @!P4 IMAD.MOV R24, RZ, RZ, -R24 ;  /* 0x000000ffff18c224 */ /* 0x000fe200078e0a18 */
[----:B------:R-:W-:Y:S01]  /*16f0*/  ISETP.GT.U32.AND P0, PT, R4, R28, PT ;  /* 0x0000001c0400720c */ /* 0x000fe20003f04070 */
[----:B------:R-:W-:Y:S01]  /*1700*/  IMAD.HI.U32 R12, R10, R33, RZ ;  /* 0x000000210a0c7227 */ /* 0x000fe200078e00ff */
[----:B------:R-:W-:-:S03]  /*1710*/  ISETP.GT.U32.AND P4, PT, R4, R27, PT ;  /* 0x0000001b0400720c */ /* 0x000fc60003f84070 */
[----:B------:R-:W-:Y:S02]  /*1720*/  IMAD.MOV R12, RZ, RZ, -R12 ;  /* 0x000000ffff0c7224 */ /* 0x000fe400078e0a0c */
[----:B------:R-:W-:Y:S02]  /*1730*/  @!P2 IMAD.MOV R26, RZ, RZ, -R26 ;  /* 0x000000ffff1aa224 */ /* 0x000fe400078e0a1a */
[----:B------:R-:W-:Y:S02]  /*1740*/  @!P3 IMAD.MOV R25, RZ, RZ, -R25 ;  /* 0x000000ffff19b224 */ /* 0x000fe400078e0a19 */
[--C-:B------:R-:W-:Y:S02]  /*1750*/  @!P6 IMAD.IADD R29, R29, 0x1, -R4.reuse ;  /* 0x000000011d1de824 */ /* 0x100fe400078e0a04 */
[----:B------:R-:W-:Y:S01]  /*1760*/  @!P0 IMAD.IADD R28, R28, 0x1, -R4 ;  /* 0x000000011c1c8824 */ /* 0x000fe200078e0a04 */
[----:B------:R-:W-:Y:S01]  /*1770*/  ISETP.GE.AND P0, PT, R31, RZ, PT ;  /* 0x000000ff1f00720c */ /* 0x000fe20003f06270 */
[----:B------:R-:W-:Y:S01]  /*1780*/  IMAD.HI.U32 R31, R10, R37, RZ ;  /* 0x000000250a1f7227 */ /* 0x000fe200078e00ff */
[----:B------:R-:W-:-:S02]  /*1790*/  @!P4 IADD3 R27, R27, -R4, RZ ;  /* 0x800000041b1bc210 */ /* 0x000fc40007ffe0ff */
[----:B------:R-:W-:Y:S01]  /*17a0*/  ISETP.GE.AND P4, PT, R30, RZ, PT ;  /* 0x000000ff1e00720c */ /* 0x000fe20003f86270 */
[C---:B------:R-:W-:Y:S01]  /*17b0*/  IMAD R30, R4.reuse, R12, R33 ;  /* 0x0000000c041e7224 */ /* 0x040fe200078e0221 */
[C---:B------:R-:W-:Y:S01]  /*17c0*/  ISETP.GT.U32.AND P6, PT, R4.reuse, R29, PT ;  /* 0x0000001d0400720c */ /* 0x040fe20003fc4070 */
[----:B------:R-:W-:Y:S01]  /*17d0*/  VIADD R41, R7, 0x19 ;  /* 0x0000001907297836 */ /* 0x000fe20000000000 */
[----:B------:R-:W-:Y:S01]  /*17e0*/  IADD3 R32, -R31, RZ, RZ ;  /* 0x000000ff1f207210 */ /* 0x000fe20007ffe1ff */
[C---:B------:R-:W-:Y:S01]  /*17f0*/  IMAD R31, R4.reuse, R13, R35 ;  /* 0x0000000d041f7224 */ /* 0x040fe200078e0223 */
[C---:B------:R-:W-:Y:S01]  /*1800*/  ISETP.GT.U32.AND P2, PT, R4.reuse, R30, PT ;  /* 0x0000001e0400720c */ /* 0x040fe20003f44070 */
[----:B------:R-:W-:Y:S01]  /*1810*/  VIADD R42, R7, 0x1a ;  /* 0x0000001a072a7836 */ /* 0x000fe20000000000 */
[----:B------:R-:W-:Y:S01]  /*1820*/  @!P5 IADD3 R27, -R27, RZ, RZ ;  /* 0x000000ff1b1bd210 */ /* 0x000fe20007ffe1ff */
[C---:B------:R-:W-:Y:S01]  /*1830*/  IMAD R32, R4.reuse, R32, R37 ;  /* 0x0000002004207224 */ /* 0x040fe200078e0225 */
[C---:B------:R-:W-:Y:S01]  /*1840*/  ISETP.GT.U32.AND P5, PT, R4.reuse, R31, PT ;  /* 0x0000001f0400720c */ /* 0x040fe20003fa4070 */
[C---:B------:R-:W-:Y:S01]  /*1850*/  VIADD R46, R7.reuse, 0x20 ;  /* 0x00000020072e7836 */ /* 0x040fe20000000000 */
[----:B------:R-:W-:Y:S01]  /*1860*/  IABS R33, R38 ;  /* 0x0000002600217213 */ /* 0x000fe20000000000 */
[C---:B------:R-:W-:Y:S01]  /*1870*/  VIADD R50, R7.reuse, 0x22 ;  /* 0x0000002207327836 */ /* 0x040fe20000000000 */
[----:B------:R-:W-:Y:S01]  /*1880*/  ISETP.GT.U32.AND P3, PT, R4, R28, PT ;  /* 0x0000001c0400720c */ /* 0x000fe20003f64070 */
[----:B------:R-:W-:Y:S01]  /*1890*/  VIADD R54, R7, 0x2b ;  /* 0x0000002b07367836 */ /* 0x000fe20000000000 */
[----:B------:R-:W-:Y:S01]  /*18a0*/  @!P6 IADD3 R29, R29, -R4, RZ ;  /* 0x800000041d1de210 */ /* 0x000fe20007ffe0ff */
[----:B------:R-:W-:Y:S01]  /*18b0*/  IMAD.HI.U32 R12, R10, R33, RZ ;  /* 0x000000210a0c7227 */ /* 0x000fe200078e00ff */
[----:B------:R-:W-:-:S02]  /*18c0*/  ISETP.GT.U32.AND P6, PT, R4, R32, PT ;  /* 0x000000200400720c */ /* 0x000fc40003fc4070 */
[----:B------:R-:W-:Y:S01]  /*18d0*/  IABS R35, R39 ;  /* 0x0000002700237213 */ /* 0x000fe20000000000 */
[----:B------:R-:W-:Y:S01]  /*18e0*/  @!P2 IMAD.IADD R30, R30, 0x1, -R4 ;  /* 0x000000011e1ea824 */ /* 0x000fe200078e0a04 */
[----:B------:R-:W-:Y:S01]  /*18f0*/  IABS R37, R41 ;  /* 0x0000002900257213 */ /* 0x000fe20000000000 */
[----:B------:R-:W-:Y:S01]  /*1900*/  IMAD.MOV R13, RZ, RZ, -R12 ;  /* 0x000000ffff0d7224 */ /* 0x000fe200078e0a0c */
[----:B------:R-:W-:Y:S01]  /*1910*/  @!P5 IADD3 R31, R31, -R4, RZ ;  /* 0x800000041f1fd210 */ /* 0x000fe20007ffe0ff */
[----:B------:R-:W-:Y:S01]  /*1920*/  IMAD.HI.U32 R12, R10, R35, RZ ;  /* 0x000000230a0c7227 */ /* 0x000fe200078e00ff */
[----:B------:R-:W-:Y:S02]  /*1930*/  ISETP.GT.U32.AND P5, PT, R4, R30, PT ;  /* 0x0000001e0400720c */ /* 0x000fe40003fa4070 */
[----:B------:R-:W-:Y:S01]  /*1940*/  ISETP.GE.AND P2, PT, R36, RZ, PT ;  /* 0x000000ff2400720c */ /* 0x000fe20003f46270 */
[----:B------:R-:W-:Y:S01]  /*1950*/  IMAD R33, R4, R13, R33 ;  /* 0x0000000d04217224 */ /* 0x000fe200078e0221 */
[----:B------:R-:W-:Y:S01]  /*1960*/  IABS R13, R40 ;  /* 0x00000028000d7213 */ /* 0x000fe20000000000 */
[----:B------:R-:W-:Y:S01]  /*1970*/  @!P6 IMAD.IADD R32, R32, 0x1, -R4 ;  /* 0x000000012020e824 */ /* 0x000fe200078e0a04 */
[----:B------:R-:W-:Y:S01]  /*1980*/  ISETP.GT.U32.AND P6, PT, R4, R31, PT ;  /* 0x0000001f0400720c */ /* 0x000fe20003fc4070 */
[----:B------:R-:W-:Y:S01]  /*1990*/  IMAD.MOV R12, RZ, RZ, -R12 ;  /* 0x000000ffff0c7224 */ /* 0x000fe200078e0a0c */
[----:B------:R-:W-:Y:S01]  /*19a0*/  IABS R36, R42 ;  /* 0x0000002a00247213 */ /* 0x000fe20000000000 */
[----:B------:R-:W-:Y:S01]  /*19b0*/  @!P3 IMAD.IADD R28, R28, 0x1, -R4 ;  /* 0x000000011c1cb824 */ /* 0x000fe200078e0a04 */
[----:B------:R-:W-:Y:S01]  /*19c0*/  ISETP.GE.AND P3, PT, R34, RZ, PT ;  /* 0x000000ff2200720c */ /* 0x000fe20003f66270 */
[----:B------:R-:W-:Y:S01]  /*19d0*/  IMAD R34, R4, R12, R35 ;  /* 0x0000000c04227224 */ /* 0x000fe200078e0223 */
[----:B------:R-:W-:Y:S01]  /*19e0*/  @!P4 IADD3 R29, -R29, RZ, RZ ;  /* 0x000000ff1d1dc210 */ /* 0x000fe20007ffe1ff */
[----:B------:R-:W-:Y:S01]  /*19f0*/  IMAD.HI.U32 R12, R10, R13, RZ ;  /* 0x0000000d0a0c7227 */ /* 0x000fe200078e00ff */
[----:B------:R-:W-:-:S02]  /*1a00*/  @!P5 IADD3 R30, R30, -R4, RZ ;  /* 0x800000041e1ed210 */ /* 0x000fc40007ffe0ff */
[----:B------:R-:W-:Y:S01]  /*1a10*/  ISETP.GT.U32.AND P5, PT, R4, R33, PT ;  /* 0x000000210400720c */ /* 0x000fe20003fa4070 */
[----:B------:R-:W-:Y:S01]  /*1a20*/  IMAD.MOV R35, RZ, RZ, -R12 ;  /* 0x000000ffff237224 */ /* 0x000fe200078e0a0c */
[----:B------:R-:W-:Y:S01]  /*1a30*/  @!P1 IADD3 R28, -R28, RZ, RZ ;  /* 0x000000ff1c1c9210 */ /* 0x000fe20007ffe1ff */
[----:B------:R-:W-:Y:S01]  /*1a40*/  @!P6 IMAD.IADD R31, R31, 0x1, -R4 ;  /* 0x000000011f1fe824 */ /* 0x000fe200078e0a04 */
[----:B------:R-:W-:Y:S01]  /*1a50*/  ISETP.GT.U32.AND P6, PT, R4, R34, PT ;  /* 0x000000220400720c */ /* 0x000fe20003fc4070 */
[----:B------:R-:W-:Y:S01]  /*1a60*/  IMAD.HI.U32 R12, R10, R37, RZ ;  /* 0x000000250a0c7227 */ /* 0x000fe200078e00ff */
[C---:B------:R-:W-:Y:S02]  /*1a70*/  ISETP.GT.U32.AND P1, PT, R4.reuse, R32, PT ;  /* 0x000000200400720c */ /* 0x040fe40003f24070 */
[----:B------:R-:W-:Y:S01]  /*1a80*/  IABS R45, R46 ;  /* 0x0000002e002d7213 */ /* 0x000fe20000000000 */
[C---:B------:R-:W-:Y:S01]  /*1a90*/  IMAD R35, R4.reuse, R35, R13 ;  /* 0x0000002304237224 */ /* 0x040fe200078e020d */
[----:B------:R-:W-:Y:S01]  /*1aa0*/  MOV R13, R36 ;  /* 0x00000024000d7202 */ /* 0x000fe20000000f00 */
[----:B------:R-:W-:Y:S01]  /*1ab0*/  IMAD.MOV R36, RZ, RZ, -R12 ;  /* 0x000000ffff247224 */ /* 0x000fe200078e0a0c */
[----:B------:R-:W-:Y:S01]  /*1ac0*/  IABS R49, R50 ;  /* 0x0000003200317213 */ /* 0x000fe20000000000 */
[--C-:B------:R-:W-:Y:S01]  /*1ad0*/  @!P5 IMAD.IADD R33, R33, 0x1, -R4.reuse ;  /* 0x000000012121d824 */ /* 0x100fe200078e0a04 */
[C---:B------:R-:W-:Y:S01]  /*1ae0*/  ISETP.GT.U32.AND P4, PT, R4.reuse, R35, PT ;  /* 0x000000230400720c */ /* 0x040fe20003f84070 */
[----:B------:R-:W-:Y:S01]  /*1af0*/  IMAD R36, R4, R36, R37 ;  /* 0x0000002404247224 */ /* 0x000fe200078e0225 */
[----:B------:R-:W-:Y:S01]  /*1b00*/  ISETP.GE.AND P5, PT, R39, RZ, PT ;  /* 0x000000ff2700720c */ /* 0x000fe20003fa6270 */
[----:B------:R-:W-:Y:S01]  /*1b10*/  @!P6 IMAD.IADD R34, R34, 0x1, -R4 ;  /* 0x000000012222e824 */ /* 0x000fe200078e0a04 */
[----:B------:R-:W-:Y:S01]  /*1b20*/  ISETP.GT.U32.AND P6, PT, R4, R33, PT ;  /* 0x000000210400720c */ /* 0x000fe20003fc4070 */
[----:B------:R-:W-:Y:S01]  /*1b30*/  VIADD R37, R7, 0x1b ;  /* 0x0000001b07257836 */ /* 0x000fe20000000000 */
[----:B------:R-:W-:Y:S01]  /*1b40*/  @!P1 IADD3 R32, R32, -R4, RZ ;  /* 0x8000000420209210 */ /* 0x000fe20007ffe0ff */
[----:B------:R-:W-:Y:S01]  /*1b50*/  IMAD.HI.U32 R12, R10, R13, RZ ;  /* 0x0000000d0a0c7227 */ /* 0x000fe200078e00ff */
[----:B------:R-:W-:-:S02]  /*1b60*/  ISETP.GE.AND P1, PT, R38, RZ, PT ;  /* 0x000000ff2600720c */ /* 0x000fc40003f26270 */
[----:B------:R-:W-:Y:S01]  /*1b70*/  IABS R38, R37 ;  /* 0x0000002500267213 */ /* 0x000fe20000000000 */
[----:B------:R-:W-:Y:S01]  /*1b80*/  IMAD.MOV R12, RZ, RZ, -R12 ;  /* 0x000000ffff0c7224 */ /* 0x000fe200078e0a0c */
[----:B------:R-:W-:Y:S01]  /*1b90*/  @!P2 IADD3 R32, -R32, RZ, RZ ;  /* 0x000000ff2020a210 */ /* 0x000fe20007ffe1ff */
[----:B------:R-:W-:Y:S01]  /*1ba0*/  @!P0 IMAD.MOV R30, RZ, RZ, -R30 ;  /* 0x000000ffff1e8224 */ /* 0x000fe200078e0a1e */
[C---:B------:R-:W-:Y:S01]  /*1bb0*/  ISETP.GT.U32.AND P0, PT, R4.reuse, R34, PT ;  /* 0x000000220400720c */ /* 0x040fe20003f04070 */
[----:B------:R-:W-:Y:S01]  /*1bc0*/  @!P4 IMAD.IADD R35, R35, 0x1, -R4 ;  /* 0x000000012323c824 */ /* 0x000fe200078e0a04 */
[----:B------:R-:W-:Y:S01]  /*1bd0*/  ISETP.GE.AND P4, PT, R37, RZ, PT ;  /* 0x000000ff2500720c */ /* 0x000fe20003f86270 */
[C---:B------:R-:W-:Y:S01]  /*1be0*/  IMAD R37, R4.reuse, R12, R13 ;  /* 0x0000000c04257224 */ /* 0x040fe200078e020d */
[----:B------:R-:W-:Y:S01]  /*1bf0*/  @!P6 IADD3 R33, R33, -R4, RZ ;  /* 0x800000042121e210 */ /* 0x000fe20007ffe0ff */
[----:B------:R-:W-:Y:S01]  /*1c00*/  IMAD.MOV.U32 R13, RZ, RZ, R38 ;  /* 0x000000ffff0d7224 */ /* 0x000fe200078e0026 */
[----:B------:R-:W-:Y:S01]  /*1c10*/  ISETP.GT.U32.AND P6, PT, R4, R36, PT ;  /* 0x000000240400720c */ /* 0x000fe20003fc4070 */
[----:B------:R-:W-:Y:S01]  /*1c20*/  @!P3 IMAD.MOV R31, RZ, RZ, -R31 ;  /* 0x000000ffff1fb224 */ /* 0x000fe200078e0a1f */
[----:B------:R-:W-:Y:S01]  /*1c30*/  ISETP.GE.AND P3, PT, R40, RZ, PT ;  /* 0x000000ff2800720c */ /* 0x000fe20003f66270 */
[----:B------:R-:W-:Y:S01]  /*1c40*/  IMAD.HI.U32 R12, R10, R13, RZ ;  /* 0x0000000d0a0c7227 */ /* 0x000fe200078e00ff */
[----:B------:R-:W-:-:S02]  /*1c50*/  IADD3 R40, R7, 0x1c, RZ ;  /* 0x0000001c07287810 */ /* 0x000fc40007ffe0ff */
[----:B------:R-:W-:Y:S01]  /*1c60*/  ISETP.GE.AND P2, PT, R41, RZ, PT ;  /* 0x000000ff2900720c */ /* 0x000fe20003f46270 */
[----:B------:R-:W-:Y:S01]  /*1c70*/  @!P0 IMAD.IADD R34, R34, 0x1, -R4 ;  /* 0x0000000122228824 */ /* 0x000fe200078e0a04 */
[----:B------:R-:W-:Y:S01]  /*1c80*/  IADD3 R12, -R12, RZ, RZ ;  /* 0x000000ff0c0c7210 */ /* 0x000fe20007ffe1ff */
[----:B------:R-:W-:Y:S01]  /*1c90*/  @!P1 IMAD.MOV R33, RZ, RZ, -R33 ;  /* 0x000000ffff219224 */ /* 0x000fe200078e0a21 */
[----:B------:R-:W-:Y:S01]  /*1ca0*/  ISETP.GE.AND P0, PT, R42, RZ, PT ;  /* 0x000000ff2a00720c */ /* 0x000fe20003f06270 */
[----:B------:R-:W-:Y:S01]  /*1cb0*/  @!P5 IMAD.MOV R34, RZ, RZ, -R34 ;  /* 0x000000ffff22d224 */ /* 0x000fe200078e0a22 */
[----:B------:R-:W-:Y:S01]  /*1cc0*/  ISETP.GT.U32.AND P5, PT, R4, R37, PT ;  /* 0x000000250400720c */ /* 0x000fe20003fa4070 */
[----:B------:R-:W-:Y:S01]  /*1cd0*/  @!P6 IMAD.IADD R36, R36, 0x1, -R4 ;  /* 0x000000012424e824 */ /* 0x000fe200078e0a04 */
[C---:B------:R-:W-:Y:S01]  /*1ce0*/  ISETP.GT.U32.AND P6, PT, R4.reuse, R35, PT ;  /* 0x000000230400720c */ /* 0x040fe20003fc4070 */
[C---:B------:R-:W-:Y:S01]  /*1cf0*/  IMAD R38, R4.reuse, R12, R13 ;  /* 0x0000000c04267224 */ /* 0x040fe200078e020d */
[----:B------:R-:W-:Y:S01]  /*1d00*/  IABS R39, R40 ;  /* 0x0000002800277213 */ /* 0x000fe20000000000 */
[C---:B------:R-:W-:Y:S01]  /*1d10*/  VIADD R42, R7.reuse, 0x1d ;  /* 0x0000001d072a7836 */ /* 0x040fe20000000000 */
[----:B------:R-:W-:Y:S01]  /*1d20*/  ISETP.GT.U32.AND P1, PT, R4, R36, PT ;  /* 0x000000240400720c */ /* 0x000fe20003f24070 */
[----:B------:R-:W-:Y:S01]  /*1d30*/  VIADD R58, R7, 0x2d ;  /* 0x0000002d073a7836 */ /* 0x000fe20000000000 */
[----:B------:R-:W-:Y:S01]  /*1d40*/  IABS R59, R54 ;  /* 0x00000036003b7213 */ /* 0x000fe20000000000 */
[----:B------:R-:W-:Y:S01]  /*1d50*/  IMAD.HI.U32 R12, R10, R39, RZ ;  /* 0x000000270a0c7227 */ /* 0x000fe200078e00ff */
[----:B------:R-:W-:-:S02]  /*1d60*/  IABS R41, R42 ;  /* 0x0000002a00297213 */ /* 0x000fc40000000000 */
[----:B------:R-:W-:Y:S01]  /*1d70*/  IABS R63, R58 ;  /* 0x0000003a003f7213 */ /* 0x000fe20000000000 */
[----:B------:R-:W-:Y:S01]  /*1d80*/  VIADD R60, R7, 0x2f ;  /* 0x0000002f073c7836 */ /* 0x000fe20000000000 */
[----:B------:R-:W-:Y:S01]  /*1d90*/  @!P5 IADD3 R37, R37, -R4, RZ ;  /* 0x800000042525d210 */ /* 0x000fe20007ffe0ff */
[----:B------:R-:W-:Y:S01]  /*1da0*/  @!P6 IMAD.IADD R35, R35, 0x1, -R4 ;  /* 0x000000012323e824 */ /* 0x000fe200078e0a04 */
[----:B------:R-:W-:Y:S01]  /*1db0*/  ISETP.GT.U32.AND P6, PT, R4, R38, PT ;  /* 0x000000260400720c */ /* 0x000fe20003fc4070 */
[----:B------:R-:W-:Y:S01]  /*1dc0*/  IMAD.HI.U32 R13, R10, R41, RZ ;  /* 0x000000290a0d7227 */ /* 0x000fe200078e00ff */
[----:B------:R-:W-:Y:S02]  /*1dd0*/  ISETP.GE.AND P5, PT, R42, RZ, PT ;  /* 0x000000ff2a00720c */ /* 0x000fe40003fa6270 */
[----:B------:R-:W-:Y:S01]  /*1de0*/  @!P3 IADD3 R35, -R35, RZ, RZ ;  /* 0x000000ff2323b210 */ /* 0x000fe20007ffe1ff */
[----:B------:R-:W-:Y:S01]  /*1df0*/  IMAD.MOV R13, RZ, RZ, -R13 ;  /* 0x000000ffff0d7224 */ /* 0x000fe200078e0a0d */
[----:B------:R-:W-:Y:S01]  /*1e00*/  ISETP.GT.U32.AND P3, PT, R4, R37, PT ;  /* 0x000000250400720c */ /* 0x000fe20003f64070 */
[----:B------:R-:W-:Y:S01]  /*1e10*/  VIADD R42, R7, 0x1f ;  /* 0x0000001f072a7836 */ /* 0x000fe20000000000 */
[----:B------:R-:W-:Y:S01]  /*1e20*/  @!P1 IADD3 R36, R36, -R4, RZ ;  /* 0x8000000424249210 */ /* 0x000fe20007ffe0ff */
[----:B------:R-:W-:Y:S01]  /*1e30*/  IMAD R41, R4, R13, R41 ;  /* 0x0000000d04297224 */ /* 0x000fe200078e0229 */
[----:B------:R-:W-:Y:S01]  /*1e40*/  ISETP.GE.AND P1, PT, R40, RZ, PT ;  /* 0x000000ff2800720c */ /* 0x000fe20003f26270 */
[----:B------:R-:W-:Y:S01]  /*1e50*/  IMAD.MOV R40, RZ, RZ, -R12 ;  /* 0x000000ffff287224 */ /* 0x000fe200078e0a0c */
[----:B------:R-:W-:Y:S01]  /*1e60*/  IABS R65, R60 ;  /* 0x0000003c00417213 */ /* 0x000fe20000000000 */
[----:B------:R-:W-:-:S02]  /*1e70*/  @!P6 IMAD.IADD R38, R38, 0x1, -R4 ;  /* 0x000000012626e824 */ /* 0x000fc400078e0a04 */
[----:B------:R-:W-:-:S03]  /*1e80*/  IMAD.HI.U32 R12, R10, R43, RZ ;  /* 0x0000002b0a0c7227 */ /* 0x000fc600078e00ff */
[C---:B------:R-:W-:Y:S01]  /*1e90*/  ISETP.GT.U32.AND P6, PT, R4.reuse, R38, PT ;  /* 0x000000260400720c */ /* 0x040fe20003fc4070 */
[C---:B------:R-:W-:Y:S01]  /*1ea0*/  IMAD R39, R4.reuse, R40, R39 ;  /* 0x0000002804277224 */ /* 0x040fe200078e0227 */
[----:B------:R-:W-:Y:S01]  /*1eb0*/  @!P3 IADD3 R37, R37, -R4, RZ ;  /* 0x800000042525b210 */ /* 0x000fe20007ffe0ff */
[----:B------:R-:W-:Y:S01]  /*1ec0*/  IMAD.MOV R12, RZ, RZ, -R12 ;  /* 0x000000ffff0c7224 */ /* 0x000fe200078e0a0c */
[C---:B------:R-:W-:Y:S01]  /*1ed0*/  ISETP.GT.U32.AND P3, PT, R4.reuse, R41, PT ;  /* 0x000000290400720c */ /* 0x040fe20003f64070 */
[----:B------:R-:W-:Y:S01]  /*1ee0*/  @!P2 IMAD.MOV R36, RZ, RZ, -R36 ;  /* 0x000000ffff24a224 */ /* 0x000fe200078e0a24 */
[C---:B------:R-:W-:Y:S01]  /*1ef0*/  ISETP.GT.U32.AND P2, PT, R4.reuse, R39, PT ;  /* 0x000000270400720c */ /* 0x040fe20003f44070 */
[----:B------:R-:W-:Y:S01]  /*1f00*/  IMAD R40, R4, R12, R43 ;  /* 0x0000000c04287224 */ /* 0x000fe200078e022b */
[----:B------:R-:W-:Y:S01]  /*1f10*/  IABS R43, R42 ;  /* 0x0000002a002b7213 */ /* 0x000fe20000000000 */
[----:B------:R-:W-:Y:S01]  /*1f20*/  IMAD.HI.U32 R13, R10, R45, RZ ;  /* 0x0000002d0a0d7227 */ /* 0x000fe200078e00ff */
[----:B------:R-:W-:-:S03]  /*1f30*/  @!P0 IADD3 R37, -R37, RZ, RZ ;  /* 0x000000ff25258210 */ /* 0x000fc60007ffe1ff */
[----:B------:R-:W-:Y:S01]  /*1f40*/  @!P6 IMAD.IADD R38, R38, 0x1, -R4 ;  /* 0x000000012626e824 */ /* 0x000fe200078e0a04 */
[----:B------:R-:W-:Y:S01]  /*1f50*/  ISETP.GT.U32.AND P6, PT, R4, R40, PT ;  /* 0x000000280400720c */ /* 0x000fe20003fc4070 */
[----:B------:R-:W-:-:S04]  /*1f60*/  IMAD.HI.U32 R12, R10, R43, RZ ;  /* 0x0000002b0a0c7227 */ /* 0x000fc800078e00ff */
[--C-:B------:R-:W-:Y:S01]  /*1f70*/  @!P2 IMAD.IADD R39, R39, 0x1, -R4.reuse ;  /* 0x000000012727a824 */ /* 0x100fe200078e0a04 */
[----:B------:R-:W-:Y:S01]  /*1f80*/  ISETP.GE.AND P2, PT, R44, RZ, PT ;  /* 0x000000ff2c00720c */ /* 0x000fe20003f46270 */
[----:B------:R-:W-:Y:S01]  /*1f90*/  @!P3 IMAD.IADD R41, R41, 0x1, -R4 ;  /* 0x000000012929b824 */ /* 0x000fe200078e0a04 */
[----:B------:R-:W-:Y:S01]  /*1fa0*/  IADD3 R12, -R12, RZ, RZ ;  /* 0x000000ff0c0c7210 */ /* 0x000fe20007ffe1ff */
[----:B------:R-:W-:Y:S01]  /*1fb0*/  IMAD.MOV R44, RZ, RZ, -R13 ;  /* 0x000000ffff2c7224 */ /* 0x000fe200078e0a0d */
[----:B------:R-:W-:Y:S01]  /*1fc0*/  ISETP.GT.U32.AND P3, PT, R4, R39, PT ;  /* 0x000000270400720c */ /* 0x000fe20003f64070 */
[----:B------:R-:W-:Y:S01]  /*1fd0*/  @!P4 IMAD.MOV R38, RZ, RZ, -R38 ;  /* 0x000000ffff26c224 */ /* 0x000fe200078e0a26 */
[----:B------:R-:W-:Y:S01]  /*1fe0*/  ISETP.GE.AND P4, PT, R42, RZ, PT ;  /* 0x000000ff2a00720c */ /* 0x000fe20003f86270 */
[----:B------:R-:W-:Y:S01]  /*1ff0*/  @!P6 IMAD.IADD R40, R40, 0x1, -R4 ;  /* 0x000000012828e824 */ /* 0x000fe200078e0a04 */
[C---:B------:R-:W-:Y:S01]  /*2000*/  ISETP.GT.U32.AND P6, PT, R4.reuse, R41, PT ;  /* 0x000000290400720c */ /* 0x040fe20003fc4070 */
[----:B------:R-:W-:-:S02]  /*2010*/  IMAD R42, R4, R12, R43 ;  /* 0x0000000c042a7224 */ /* 0x000fc400078e022b */
[C---:B------:R-:W-:Y:S01]  /*2020*/  IMAD R44, R4.reuse, R44, R45 ;  /* 0x0000002c042c7224 */ /* 0x040fe200078e022d */
[----:B------:R-:W-:Y:S01]  /*2030*/  ISETP.GT.U32.AND P0, PT, R4, R40, PT ;  /* 0x000000280400720c */ /* 0x000fe20003f04070 */
[----:B------:R-:W-:-:S04]  /*2040*/  IMAD.HI.U32 R12, R10, R47, RZ ;  /* 0x0000002f0a0c7227 */ /* 0x000fc800078e00ff */
[----:B------:R-:W-:Y:S01]  /*2050*/  @!P3 IADD3 R39, R39, -R4, RZ ;  /* 0x800000042727b210 */ /* 0x000fe20007ffe0ff */
[----:B------:R-:W-:Y:S01]  /*2060*/  IMAD.MOV R12, RZ, RZ, -R12 ;  /* 0x000000ffff0c7224 */ /* 0x000fe200078e0a0c */
[----:B------:R-:W-:Y:S01]  /*2070*/  ISETP.GT.U32.AND P3, PT, R4, R42, PT ;  /* 0x0000002a0400720c */ /* 0x000fe20003f64070 */
[----:B------:R-:W-:Y:S01]  /*2080*/  IMAD.HI.U32 R13, R10, R49, RZ ;  /* 0x000000310a0d7227 */ /* 0x000fe200078e00ff */
[----:B------:R-:W-:Y:S02]  /*2090*/  @!P6 IADD3 R41, R41, -R4, RZ ;  /* 0x800000042929e210 */ /* 0x000fe40007ffe0ff */
[C---:B------:R-:W-:Y:S01]  /*20a0*/  ISETP.GT.U32.AND P6, PT, R4.reuse, R44, PT ;  /* 0x0000002c0400720c */ /* 0x040fe20003fc4070 */
[----:B------:R-:W-:Y:S01]  /*20b0*/  IMAD R43, R4, R12, R47 ;  /* 0x0000000c042b7224 */ /* 0x000fe200078e022f */
[----:B------:R-:W-:Y:S01]  /*20c0*/  @!P1 IADD3 R39, -R39, RZ, RZ ;  /* 0x000000ff27279210 */ /* 0x000fe20007ffe1ff */
[----:B------:R-:W-:Y:S01]  /*20d0*/  @!P0 IMAD.IADD R40, R40, 0x1, -R4 ;  /* 0x0000000128288824 */ /* 0x000fe200078e0a04 */
[----:B------:R-:W-:Y:S01]  /*20e0*/  ISETP.GE.AND P0, PT, R46, RZ, PT ;  /* 0x000000ff2e00720c */ /* 0x000fe20003f06270 */
[----:B------:R-:W-:-:S02]  /*20f0*/  IMAD.MOV R13, RZ, RZ, -R13 ;  /* 0x000000ffff0d7224 */ /* 0x000fc400078e0a0d */
[----:B------:R-:W-:Y:S01]  /*2100*/  VIADD R46, R7, 0x23 ;  /* 0x00000023072e7836 */ /* 0x000fe20000000000 */
[----:B------:R-:W-:Y:S01]  /*2110*/  @!P2 IADD3 R40, -R40, RZ, RZ ;  /* 0x000000ff2828a210 */ /* 0x000fe20007ffe1ff */
        /* <DEDUP_REMOVED lines=9> */
[----:B------:R-:W-:-:S02]  /*21b0*/  ISETP.GT.U32.AND P6, PT, R4, R44, PT ;  /* 0x0000002c0400720c */ /* 0x000fc40003fc4070 */
[----:B------:R-:W-:Y:S01]  /*21c0*/  IABS R49, R51 ;  /* 0x0000003300317213 */ /* 0x000fe20000000000 */
[----:B------:R-:W-:Y:S02]  /*21d0*/  IMAD.MOV R12, RZ, RZ, -R12 ;  /* 0x000000ffff0c7224 */ /* 0x000fe400078e0a0c */
[--C-:B------:R-:W-:Y:S01]  /*21e0*/  @!P3 IMAD.IADD R43, R43, 0x1, -R4.reuse ;  /* 0x000000012b2bb824 */ /* 0x100fe200078e0a04 */
[----:B------:R-:W-:Y:S01]  /*21f0*/  ISETP.GE.AND P3, PT, R48, RZ, PT ;  /* 0x000000ff3000720c */ /* 0x000fe20003f66270 */
[----:B------:R-:W-:Y:S01]  /*2200*/  IMAD.HI.U32 R13, R10, R49, RZ ;  /* 0x000000310a0d7227 */ /* 0x000fe200078e00ff */
[----:B------:R-:W-:Y:S02]  /*2210*/  IADD3 R48, R7, 0x27, RZ ;  /* 0x0000002707307810 */ /* 0x000fe40007ffe0ff */
[----:B------:R-:W-:Y:S01]  /*2220*/  ISETP.GT.U32.AND P2, PT, R4, R43, PT ;  /* 0x0000002b0400720c */ /* 0x000fe20003f44070 */
[--C-:B------:R-:W-:Y:S01]  /*2230*/  @!P1 IMAD.IADD R42, R42, 0x1, -R4.reuse ;  /* 0x000000012a2a9824 */ /* 0x100fe200078e0a04 */
[----:B------:R-:W-:Y:S01]  /*2240*/  IADD3 R13, -R13, RZ, RZ ;  /* 0x000000ff0d0d7210 */ /* 0x000fe20007ffe1ff */
[--C-:B------:R-:W-:Y:S01]  /*2250*/  @!P6 IMAD.IADD R44, R44, 0x1, -R4.reuse ;  /* 0x000000012c2ce824 */ /* 0x100fe200078e0a04 */
[----:B------:R-:W-:Y:S01]  /*2260*/  ISETP.GE.AND P6, PT, R46, RZ, PT ;  /* 0x000000ff2e00720c */ /* 0x000fe20003fc6270 */
[----:B------:R-:W-:Y:S01]  /*2270*/  IMAD R46, R4, R12, R47 ;  /* 0x0000000c042e7224 */ /* 0x000fe200078e022f */
[----:B------:R-:W-:Y:S01]  /*2280*/  IADD3 R12, R7, 0x25, RZ ;  /* 0x00000025070c7810 */ /* 0x000fe20007ffe0ff */
[----:B------:R-:W-:Y:S01]  /*2290*/  @!P5 IMAD.IADD R45, R45, 0x1, -R4 ;  /* 0x000000012d2dd824 */ /* 0x000fe200078e0a04 */
[----:B------:R-:W-:Y:S01]  /*22a0*/  @!P0 IADD3 R44, -R44, RZ, RZ ;  /* 0x000000ff2c2c8210 */ /* 0x000fe20007ffe1ff */
[----:B------:R-:W-:Y:S01]  /*22b0*/  @!P4 IMAD.MOV R42, RZ, RZ, -R42 ;  /* 0x000000ffff2ac224 */ /* 0x000fe200078e0a2a */
[C---:B------:R-:W-:Y:S01]  /*22c0*/  ISETP.GT.U32.AND P4, PT, R4.reuse, R46, PT ;  /* 0x0000002e0400720c */ /* 0x040fe20003f84070 */
[C---:B------:R-:W-:Y:S01]  /*22d0*/  IMAD R47, R4.reuse, R13, R49 ;  /* 0x0000000d042f7224 */ /* 0x040fe200078e0231 */
[C---:B------:R-:W-:Y:S01]  /*22e0*/  ISETP.GT.U32.AND P5, PT, R4.reuse, R45, PT ;  /* 0x0000002d0400720c */ /* 0x040fe20003fa4070 */
[--C-:B------:R-:W-:Y:S01]  /*22f0*/  @!P2 IMAD.IADD R43, R43, 0x1, -R4.reuse ;  /* 0x000000012b2ba824 */ /* 0x100fe200078e0a04 */
[----:B------:R-:W-:Y:S01]  /*2300*/  IABS R13, R12 ;  /* 0x0000000c000d7213 */ /* 0x000fe20000000000 */
[C---:B------:R-:W-:Y:S01]  /*2310*/  VIADD R66, R7.reuse, 0x3e ;  /* 0x0000003e07427836 */ /* 0x040fe20000000000 */
[----:B------:R-:W-:Y:S01]  /*2320*/  ISETP.GT.U32.AND P0, PT, R4, R47, PT ;  /* 0x0000002f0400720c */ /* 0x000fe20003f04070 */
[----:B------:R-:W-:Y:S01]  /*2330*/  @!P3 IMAD.MOV R43, RZ, RZ, -R43 ;  /* 0x000000ffff2bb224 */ /* 0x000fe200078e0a2b */
[----:B------:R-:W-:Y:S01]  /*2340*/  ISETP.GE.AND P3, PT, R12, RZ, PT ;  /* 0x000000ff0c00720c */ /* 0x000fe20003f66270 */
[----:B------:R-:W-:Y:S01]  /*2350*/  VIADD R12, R7, 0x26 ;  /* 0x00000026070c7836 */ /* 0x000fe20000000000 */
[----:B------:R-:W-:Y:S01]  /*2360*/  ISETP.GE.AND P1, PT, R50, RZ, PT ;  /* 0x000000ff3200720c */ /* 0x000fe20003f26270 */
[----:B------:R-:W-:Y:S01]  /*2370*/  IMAD.SHL.U32 R9, R9, 0x80, RZ ;  /* 0x0000008009097824 */ /* 0x000fe200078e00ff */
[----:B------:R-:W-:Y:S01]  /*2380*/  ISETP.GE.AND P2, PT, R51, RZ, PT ;  /* 0x000000ff3300720c */ /* 0x000fe20003f46270 */
[--C-:B------:R-:W-:Y:S01]  /*2390*/  @!P4 IMAD.IADD R46, R46, 0x1, -R4.reuse ;  /* 0x000000012e2ec824 */ /* 0x100fe200078e0a04 */
[----:B------:R-:W-:Y:S01]  /*23a0*/  IABS R49, R12 ;  /* 0x0000000c00317213 */ /* 0x000fe20000000000 */
[----:B------:R-:W-:Y:S01]  /*23b0*/  @!P5 IMAD.IADD R45, R45, 0x1, -R4 ;  /* 0x000000012d2dd824 */ /* 0x000fe200078e0a04 */
[----:B------:R-:W-:Y:S01]  /*23c0*/  ISETP.GE.AND P5, PT, R12, RZ, PT ;  /* 0x000000ff0c00720c */ /* 0x000fe20003fa6270 */
[----:B------:R-:W-:Y:S01]  /*23d0*/  IMAD.HI.U32 R12, R10, R13, RZ ;  /* 0x0000000d0a0c7227 */ /* 0x000fe200078e00ff */
[----:B------:R-:W-:-:S02]  /*23e0*/  ISETP.GT.U32.AND P4, PT, R4, R46, PT ;  /* 0x0000002e0400720c */ /* 0x000fc40003f84070 */
[----:B------:R-:W-:Y:S01]  /*23f0*/  @!P0 IADD3 R47, R47, -R4, RZ ;  /* 0x800000042f2f8210 */ /* 0x000fe20007ffe0ff */
[----:B------:R-:W-:Y:S01]  /*2400*/  IMAD.MOV R12, RZ, RZ, -R12 ;  /* 0x000000ffff0c7224 */ /* 0x000fe200078e0a0c */
[----:B------:R-:W-:Y:S01]  /*2410*/  IABS R51, R48 ;  /* 0x0000003000337213 */ /* 0x000fe20000000000 */
[----:B------:R-:W-:Y:S01]  /*2420*/  @!P1 IMAD.MOV R45, RZ, RZ, -R45 ;  /* 0x000000ffff2d9224 */ /* 0x000fe200078e0a2d */
[C---:B------:R-:W-:Y:S01]  /*2430*/  ISETP.GT.U32.AND P0, PT, R4.reuse, R47, PT ;  /* 0x0000002f0400720c */ /* 0x040fe20003f04070 */
[----:B------:R-:W-:Y:S01]  /*2440*/  IMAD R13, R4, R12, R13 ;  /* 0x0000000c040d7224 */ /* 0x000fe200078e020d */
[----:B------:R-:W-:Y:S01]  /*2450*/  ISETP.GE.AND P1, PT, R48, RZ, PT ;  /* 0x000000ff3000720c */ /* 0x000fe20003f26270 */
[----:B------:R-:W-:Y:S01]  /*2460*/  IMAD.HI.U32 R12, R10, R49, RZ ;  /* 0x000000310a0c7227 */ /* 0x000fe200078e00ff */
[----:B------:R-:W-:Y:S02]  /*2470*/  IADD3 R50, R7, 0x28, RZ ;  /* 0x0000002807327810 */ /* 0x000fe40007ffe0ff */
[----:B------:R-:W-:Y:S01]  /*2480*/  IABS R95, R66 ;  /* 0x00000042005f7213 */ /* 0x000fe20000000000 */
[----:B------:R-:W-:Y:S01]  /*2490*/  @!P4 IMAD.IADD R46, R46, 0x1, -R4 ;  /* 0x000000012e2ec824 */ /* 0x000fe200078e0a04 */
[----:B------:R-:W-:Y:S01]  /*24a0*/  ISETP.GT.U32.AND P4, PT, R4, R13, PT ;  /* 0x0000000d0400720c */ /* 0x000fe20003f84070 */
[----:B------:R-:W-:Y:S01]  /*24b0*/  IMAD.HI.U32 R48, R10, R51, RZ ;  /* 0x000000330a307227 */ /* 0x000fe200078e00ff */
[----:B------:R-:W-:-:S02]  /*24c0*/  IABS R53, R50 ;  /* 0x0000003200357213 */ /* 0x000fc40000000000 */
[----:B------:R-:W-:Y:S01]  /*24d0*/  LOP3.LUT R222, R9, 0x3f, R68, 0xf8, !PT ;  /* 0x0000003f09de7812 */ /* 0x000fe200078ef844 */
[----:B------:R-:W-:Y:S01]  /*24e0*/  IMAD.MOV R12, RZ, RZ, -R12 ;  /* 0x000000ffff0c7224 */ /* 0x000fe200078e0a0c */
[----:B------:R-:W-:Y:S01]  /*24f0*/  IADD3 R48, -R48, RZ, RZ ;  /* 0x000000ff30307210 */ /* 0x000fe20007ffe1ff */
[----:B------:R-:W-:Y:S01]  /*2500*/  @!P0 IMAD.IADD R47, R47, 0x1, -R4 ;  /* 0x000000012f2f8824 */ /* 0x000fe200078e0a04 */
[----:B------:R-:W-:Y:S01]  /*2510*/  ISETP.GE.AND P0, PT, R50, RZ, PT ;  /* 0x000000ff3200720c */ /* 0x000fe20003f06270 */
[C---:B------:R-:W-:Y:S01]  /*2520*/  IMAD R49, R4.reuse, R12, R49 ;  /* 0x0000000c04317224 */ /* 0x040fe200078e0231 */
[----:B------:R-:W-:Y:S01]  /*2530*/  LOP3.LUT R223, R9, 0x40, R250, 0xfe, !PT ;  /* 0x0000004009df7812 */ /* 0x000fe200078efefa */
[----:B------:R-:W-:Y:S02]  /*2540*/  IMAD R51, R4, R48, R51 ;  /* 0x0000003004337224 */ /* 0x000fe400078e0233 */
[----:B------:R-:W-:Y:S02]  /*2550*/  IMAD.HI.U32 R12, R10, R53, RZ ;  /* 0x000000350a0c7227 */ /* 0x000fe400078e00ff */
[----:B------:R-:W-:Y:S02]  /*2560*/  STL.64 [R1+0xf70], R222 ;  /* 0x000f70de01007387 */ /* 0x000fe40000100a00 */
[----:B------:R-:W-:Y:S01]  /*2570*/  @!P2 IMAD.MOV R47, RZ, RZ, -R47 ;  /* 0x000000ffff2fa224 */ /* 0x000fe200078e0a2f */
[----:B------:R-:W-:Y:S01]  /*2580*/  ISETP.GT.U32.AND P2, PT, R4, R49, PT ;  /* 0x000000310400720c */ /* 0x000fe20003f44070 */
[----:B------:R-:W-:Y:S01]  /*2590*/  VIADD R48, R7, 0x29 ;  /* 0x0000002907307836 */ /* 0x000fe20000000000 */
[----:B------:R-:W-:Y:S01]  /*25a0*/  IADD3 R12, -R12, RZ, RZ ;  /* 0x000000ff0c0c7210 */ /* 0x000fe20007ffe1ff */
[----:B------:R-:W-:-:S02]  /*25b0*/  @!P4 IMAD.IADD R13, R13, 0x1, -R4 ;  /* 0x000000010d0dc824 */ /* 0x000fc400078e0a04 */
[----:B------:R-:W-:Y:S01]  /*25c0*/  @!P6 IMAD.MOV R46, RZ, RZ, -R46 ;  /* 0x000000ffff2ee224 */ /* 0x000fe200078e0a2e */
[----:B------:R-:W-:Y:S01]  /*25d0*/  IABS R55, R48 ;  /* 0x0000003000377213 */ /* 0x000fe20000000000 */
[C---:B------:R-:W-:Y:S01]  /*25e0*/  IMAD R53, R4.reuse, R12, R53 ;  /* 0x0000000c04357224 */ /* 0x040fe200078e0235 */
[----:B------:R-:W-:Y:S02]  /*25f0*/  ISETP.GT.U32.AND P6, PT, R4, R13, PT ;  /* 0x0000000d0400720c */ /* 0x000fe40003fc4070 */
[----:B------:R-:W-:Y:S01]  /*2600*/  ISETP.GE.AND P4, PT, R48, RZ, PT ;  /* 0x000000ff3000720c */ /* 0x000fe20003f86270 */
[C---:B------:R-:W-:Y:S02]  /*2610*/  IMAD.HI.U32 R12, R10.reuse, R55, RZ ;  /* 0x000000370a0c7227 */ /* 0x040fe400078e00ff */
[----:B------:R-:W-:Y:S02]  /*2620*/  @!P2 IADD3 R49, R49, -R4, RZ ;  /* 0x800000043131a210 */ /* 0x000fe40007ffe0ff */
[----:B------:R-:W-:-:S02]  /*2630*/  IMAD.HI.U32 R48, R10, R57, RZ ;  /* 0x000000390a307227 */ /* 0x000fc400078e00ff */
[C---:B------:R-:W-:Y:S02]  /*2640*/  ISETP.GT.U32.AND P2, PT, R4.reuse, R49, PT ;  /* 0x000000310400720c */ /* 0x040fe40003f44070 */
[----:B------:R-:W-:Y:S02]  /*2650*/  IMAD.MOV R12, RZ, RZ, -R12 ;  /* 0x000000ffff0c7224 */ /* 0x000fe400078e0a0c */
[----:B------:R-:W-:Y:S01]  /*2660*/  @!P6 IMAD.IADD R13, R13, 0x1, -R4 ;  /* 0x000000010d0de824 */ /* 0x000fe200078e0a04 */
[C---:B------:R-:W-:Y:S01]  /*2670*/  ISETP.GT.U32.AND P6, PT, R4.reuse, R51, PT ;  /* 0x000000330400720c */ /* 0x040fe20003fc4070 */
[----:B------:R-:W-:Y:S02]  /*2680*/  IMAD.MOV R48, RZ, RZ, -R48 ;  /* 0x000000ffff307224 */ /* 0x000fe400078e0a30 */
[----:B------:R-:W-:Y:S02]  /*2690*/  IMAD R55, R4, R12, R55 ;  /* 0x0000000c04377224 */ /* 0x000fe400078e0237 */
[----:B------:R-:W-:-:S04]  /*26a0*/  IMAD.HI.U32 R12, R10, R59, RZ ;  /* 0x0000003b0a0c7227 */ /* 0x000fc800078e00ff */
[C---:B------:R-:W-:Y:S02]  /*26b0*/  IMAD R57, R4.reuse, R48, R57 ;  /* 0x0000003004397224 */ /* 0x040fe400078e0239 */
[----:B------:R-:W-:Y:S02]  /*26c0*/  IMAD.MOV R48, RZ, RZ, -R12 ;  /* 0x000000ffff307224 */ /* 0x000fe400078e0a0c */
[----:B------:R-:W-:Y:S01]  /*26d0*/  @!P2 IMAD.IADD R49, R49, 0x1, -R4 ;  /* 0x000000013131a824 */ /* 0x000fe200078e0a04 */
[C---:B------:R-:W-:Y:S01]  /*26e0*/  ISETP.GT.U32.AND P2, PT, R4.reuse, R53, PT ;  /* 0x000000350400720c */ /* 0x040fe20003f44070 */
[----:B------:R-:W-:Y:S01]  /*26f0*/  IMAD R59, R4, R48, R59 ;  /* 0x00000030043b7224 */ /* 0x000fe200078e023b */
[----:B------:R-:W-:Y:S01]  /*2700*/  MOV R48, R13 ;  /* 0x0000000d00307202 */ /* 0x000fe20000000f00 */
[----:B------:R-:W-:Y:S01]  /*2710*/  @!P5 IMAD.MOV R49, RZ, RZ, -R49 ;  /* 0x000000ffff31d224 */ /* 0x000fe200078e0a31 */
[----:B------:R-:W-:Y:S01]  /*2720*/  @!P6 IADD3 R51, R51, -R4, RZ ;  /* 0x800000043333e210 */ /* 0x000fe20007ffe0ff */
[----:B------:R-:W-:Y:S01]  /*2730*/  IMAD.HI.U32 R13, R10, R63, RZ ;  /* 0x0000003f0a0d7227 */ /* 0x000fe200078e00ff */
[----:B------:R-:W-:-:S02]  /*2740*/  ISETP.GT.U32.AND P5, PT, R4, R57, PT ;  /* 0x000000390400720c */ /* 0x000fc40003fa4070 */
[C---:B------:R-:W-:Y:S01]  /*2750*/  ISETP.GT.U32.AND P6, PT, R4.reuse, R51, PT ;  /* 0x000000330400720c */ /* 0x040fe20003fc4070 */
[----:B------:R-:W-:Y:S01]  /*2760*/  @!P3 IMAD.MOV R48, RZ, RZ, -R48 ;  /* 0x000000ffff30b224 */ /* 0x000fe200078e0a30 */
[----:B------:R-:W-:Y:S01]  /*2770*/  ISETP.GT.U32.AND P3, PT, R4, R55, PT ;  /* 0x000000370400720c */ /* 0x000fe20003f64070 */
[----:B------:R-:W-:Y:S01]  /*2780*/  IMAD.HI.U32 R12, R10, R61, RZ ;  /* 0x0000003d0a0c7227 */ /* 0x000fe200078e00ff */
[----:B------:R-:W-:Y:S02]  /*2790*/  IADD3 R50, -R13, RZ, RZ ;  /* 0x000000ff0d327210 */ /* 0x000fe40007ffe1ff */
[----:B------:R-:W-:Y:S01]  /*27a0*/  @!P2 IADD3 R53, R53, -R4, RZ ;  /* 0x800000043535a210 */ /* 0x000fe20007ffe0ff */
[----:B------:R-:W-:Y:S01]  /*27b0*/  IMAD.MOV R12, RZ, RZ, -R12 ;  /* 0x000000ffff0c7224 */ /* 0x000fe200078e0a0c */
[----:B------:R-:W-:-:S03]  /*27c0*/  ISETP.GT.U32.AND P2, PT, R4, R59, PT ;  /* 0x0000003b0400720c */ /* 0x000fc60003f44070 */
[----:B------:R-:W-:Y:S02]  /*27d0*/  IMAD R13, R4, R12, R61 ;  /* 0x0000000c040d7224 */ /* 0x000fe400078e023d */
[--C-:B------:R-:W-:Y:S01]  /*27e0*/  @!P6 IMAD.IADD R51, R51, 0x1, -R4.reuse ;  /* 0x000000013333e824 */ /* 0x100fe200078e0a04 */
[----:B------:R-:W-:Y:S01]  /*27f0*/  ISETP.GE.AND P6, PT, R52, RZ, PT ;  /* 0x000000ff3400720c */ /* 0x000fe20003fc6270 */
[--C-:B------:R-:W-:Y:S01]  /*2800*/  @!P3 IMAD.IADD R55, R55, 0x1, -R4.reuse ;  /* 0x000000013737b824 */ /* 0x100fe200078e0a04 */
[C---:B------:R-:W-:Y:S01]  /*2810*/  ISETP.GT.U32.AND P3, PT, R4.reuse, R53, PT ;  /* 0x000000350400720c */ /* 0x040fe20003f64070 */
[----:B------:R-:W-:Y:S02]  /*2820*/  VIADD R52, R7, 0x2e ;  /* 0x0000002e07347836 */ /* 0x000fe40000000000 */
[C---:B------:R-:W-:Y:S02]  /*2830*/  IMAD R61, R4.reuse, R50, R63 ;  /* 0x00000032043d7224 */ /* 0x040fe400078e023f */
[----:B------:R-:W-:Y:S01]  /*2840*/  @!P5 IMAD.IADD R57, R57, 0x1, -R4 ;  /* 0x000000013939d824 */ /* 0x000fe200078e0a04 */
[----:B------:R-:W-:Y:S01]  /*2850*/  IABS R63, R52 ;  /* 0x00000034003f7213 */ /* 0x000fe20000000000 */
[----:B------:R-:W-:Y:S01]  /*2860*/  @!P1 IMAD.MOV R51, RZ, RZ, -R51 ;  /* 0x000000ffff339224 */ /* 0x000fe200078e0a33 */
[----:B------:R-:W-:Y:S01]  /*2870*/  ISETP.GT.U32.AND P5, PT, R4, R55, PT ;  /* 0x000000370400720c */ /* 0x000fe20003fa4070 */
[----:B------:R-:W-:Y:S01]  /*2880*/  IMAD.HI.U32 R50, R10, R67, RZ ;  /* 0x000000430a327227 */ /* 0x000fe200078e00ff */
[----:B------:R-:W-:-:S02]  /*2890*/  @!P2 IADD3 R59, R59, -R4, RZ ;  /* 0x800000043b3ba210 */ /* 0x000fc40007ffe0ff */
[----:B------:R-:W-:Y:S01]  /*28a0*/  ISETP.GT.U32.AND P2, PT, R4, R57, PT ;  /* 0x000000390400720c */ /* 0x000fe20003f44070 */
[----:B------:R-:W-:Y:S01]  /*28b0*/  IMAD.HI.U32 R12, R10, R63, RZ ;  /* 0x0000003f0a0c7227 */ /* 0x000fe200078e00ff */
[----:B------:R-:W-:Y:S02]  /*28c0*/  ISETP.GT.U32.AND P1, PT, R4, R59, PT ;  /* 0x0000003b0400720c */ /* 0x000fe40003f24070 */
[----:B------:R-:W-:Y:S01]  /*28d0*/  IADD3 R50, -R50, RZ, RZ ;  /* 0x000000ff32327210 */ /* 0x000fe20007ffe1ff */
[--C-:B------:R-:W-:Y:S01]  /*28e0*/  @!P3 IMAD.IADD R53, R53, 0x1, -R4.reuse ;  /* 0x000000013535b824 */ /* 0x100fe200078e0a04 */
[----:B------:R-:W-:Y:S02]  /*28f0*/  ISETP.GT.U32.AND P3, PT, R4, R13, PT ;  /* 0x0000000d0400720c */ /* 0x000fe40003f64070 */
[----:B------:R-:W-:Y:S01]  /*2900*/  IADD3 R12, -R12, RZ, RZ ;  /* 0x000000ff0c0c7210 */ /* 0x000fe20007ffe1ff */
[----:B------:R-:W-:Y:S01]  /*2910*/  @!P5 IMAD.IADD R55, R55, 0x1, -R4 ;  /* 0x000000013737d824 */ /* 0x000fe200078e0a04 */
[----:B------:R-:W-:Y:S01]  /*2920*/  ISETP.GT.U32.AND P5, PT, R4, R61, PT ;  /* 0x0000003d0400720c */ /* 0x000fe20003fa4070 */
[----:B------:R-:W-:-:S02]  /*2930*/  @!P0 IMAD.MOV R53, RZ, RZ, -R53 ;  /* 0x000000ffff358224 */ /* 0x000fc400078e0a35 */
[----:B------:R-:W-:Y:S02]  /*2940*/  IMAD R63, R4, R12, R63 ;  /* 0x0000000c043f7224 */ /* 0x000fe400078e023f */
[----:B------:R-:W-:Y:S01]  /*2950*/  @!P1 IADD3 R59, R59, -R4, RZ ;  /* 0x800000043b3b9210 */ /* 0x000fe20007ffe0ff */
[----:B------:R-:W-:Y:S02]  /*2960*/  IMAD.HI.U32 R12, R10, R65, RZ ;  /* 0x000000410a0c7227 */ /* 0x000fe400078e00ff */
[----:B------:R-:W-:Y:S02]  /*2970*/  ISETP.GT.U32.AND P1, PT, R4, R63, PT ;  /* 0x0000003f0400720c */ /* 0x000fe40003f24070 */
[----:B------:R-:W-:Y:S01]  /*2980*/  @!P3 IMAD.IADD R13, R13, 0x1, -R4 ;  /* 0x000000010d0db824 */ /* 0x000fe200078e0a04 */
[----:B------:R-:W-:Y:S01]  /*2990*/  ISETP.GE.AND P3, PT, R56, RZ, PT ;  /* 0x000000ff3800720c */ /* 0x000fe20003f66270 */
[----:B------:R-:W-:Y:S02]  /*29a0*/  IMAD.MOV R12, RZ, RZ, -R12 ;  /* 0x000000ffff0c7224 */ /* 0x000fe400078e0a0c */
[--C-:B------:R-:W-:Y:S01]  /*29b0*/  @!P2 IMAD.IADD R57, R57, 0x1, -R4.reuse ;  /* 0x000000013939a824 */ /* 0x100fe200078e0a04 */
[----:B------:R-:W-:Y:S01]  /*29c0*/  ISETP.GT.U32.AND P0, PT, R4, R13, PT ;  /* 0x0000000d0400720c */ /* 0x000fe20003f04070 */
[----:B------:R-:W-:Y:S01]  /*29d0*/  @!P5 IMAD.IADD R61, R61, 0x1, -R4 ;  /* 0x000000013d3dd824 */ /* 0x000fe200078e0a04 */
[----:B------:R-:W-:Y:S01]  /*29e0*/  ISETP.GE.AND P2, PT, R54, RZ, PT ;  /* 0x000000ff3600720c */ /* 0x000fe20003f46270 */
[----:B------:R-:W-:Y:S01]  /*29f0*/  VIADD R54, R7, 0x31 ;  /* 0x0000003107367836 */ /* 0x000fe20000000000 */
[----:B------:R-:W-:Y:S01]  /*2a00*/  @!P6 IADD3 R57, -R57, RZ, RZ ;  /* 0x000000ff3939e210 */ /* 0x000fe20007ffe1ff */
[C---:B------:R-:W-:Y:S01]  /*2a10*/  IMAD R65, R4.reuse, R12, R65 ;  /* 0x0000000c04417224 */ /* 0x040fe200078e0241 */
[----:B------:R-:W-:Y:S01]  /*2a20*/  @!P1 IADD3 R63, R63, -R4, RZ ;  /* 0x800000043f3f9210 */ /* 0x000fe20007ffe0ff */
[C---:B------:R-:W-:Y:S01]  /*2a30*/  IMAD R67, R4.reuse, R50, R67 ;  /* 0x0000003204437224 */ /* 0x040fe200078e0243 */
[----:B------:R-:W-:Y:S01]  /*2a40*/  IABS R69, R54 ;  /* 0x0000003600457213 */ /* 0x000fe20000000000 */
[----:B------:R-:W-:Y:S01]  /*2a50*/  @!P4 IMAD.MOV R55, RZ, RZ, -R55 ;  /* 0x000000ffff37c224 */ /* 0x000fe200078e0a37 */
[C---:B------:R-:W-:Y:S01]  /*2a60*/  ISETP.GT.U32.AND P1, PT, R4.reuse, R61, PT ;  /* 0x0000003d0400720c */ /* 0x040fe20003f24070 */
[----:B------:R-:W-:Y:S01]  /*2a70*/  VIADD R56, R7, 0x36 ;  /* 0x0000003607387836 */ /* 0x000fe20000000000 */
[----:B------:R-:W-:Y:S01]  /*2a80*/  ISETP.GT.U32.AND P6, PT, R4, R65, PT ;  /* 0x000000410400720c */ /* 0x000fe20003fc4070 */
[----:B------:R-:W-:Y:S01]  /*2a90*/  IMAD.HI.U32 R12, R10, R69, RZ ;  /* 0x000000450a0c7227 */ /* 0x000fe200078e00ff */
[----:B------:R-:W-:-:S02]  /*2aa0*/  @!P0 IADD3 R13, R13, -R4, RZ ;  /* 0x800000040d0d8210 */ /* 0x000fc40007ffe0ff */
[----:B------:R-:W-:Y:S01]  /*2ab0*/  ISETP.GT.U32.AND P0, PT, R4, R67, PT ;  /* 0x000000430400720c */ /* 0x000fe20003f04070 */
[----:B------:R-:W-:Y:S01]  /*2ac0*/  @!P2 IMAD.MOV R59, RZ, RZ, -R59 ;  /* 0x000000ffff3ba224 */ /* 0x000fe200078e0a3b */
[----:B------:R-:W-:Y:S01]  /*2ad0*/  ISETP.GE.AND P5, PT, R58, RZ, PT ;  /* 0x000000ff3a00720c */ /* 0x000fe20003fa6270 */
[----:B------:R-:W-:Y:S01]  /*2ae0*/  IMAD.MOV.U32 R50, RZ, RZ, R13 ;  /* 0x000000ffff327224 */ /* 0x000fe200078e000d */
[----:B------:R-:W-:Y:S01]  /*2af0*/  ISETP.GE.AND P2, PT, R52, RZ, PT ;  /* 0x000000ff3400720c */ /* 0x000fe20003f46270 */
[----:B------:R-:W-:Y:S01]  /*2b00*/  VIADD R52, R7, 0x32 ;  /* 0x0000003207347836 */ /* 0x000fe20000000000 */
[----:B------:R-:W-:Y:S01]  /*2b10*/  IADD3 R12, -R12, RZ, RZ ;  /* 0x000000ff0c0c7210 */ /* 0x000fe20007ffe1ff */
[--C-:B------:R-:W-:Y:S01]  /*2b20*/  @!P1 IMAD.IADD R61, R61, 0x1, -R4.reuse ;  /* 0x000000013d3d9824 */ /* 0x100fe200078e0a04 */
[C---:B------:R-:W-:Y:S01]  /*2b30*/  ISETP.GT.U32.AND P4, PT, R4.reuse, R63, PT ;  /* 0x0000003f0400720c */ /* 0x040fe20003f84070 */
[----:B------:R-:W-:Y:S01]  /*2b40*/  @!P6 IMAD.IADD R65, R65, 0x1, -R4 ;  /* 0x000000014141e824 */ /* 0x000fe200078e0a04 */
[----:B------:R-:W-:Y:S01]  /*2b50*/  IABS R71, R52 ;  /* 0x0000003400477213 */ /* 0x000fe20000000000 */
[----:B------:R-:W-:Y:S01]  /*2b60*/  IMAD R13, R4, R12, R69 ;  /* 0x0000000c040d7224 */ /* 0x000fe200078e0245 */
[----:B------:R-:W-:Y:S01]  /*2b70*/  ISETP.GE.AND P1, PT, R60, RZ, PT ;  /* 0x000000ff3c00720c */ /* 0x000fe20003f26270 */
[----:B------:R-:W-:Y:S01]  /*2b80*/  @!P3 IMAD.MOV R50, RZ, RZ, -R50 ;  /* 0x000000ffff32b224 */ /* 0x000fe200078e0a32 */
[----:B------:R-:W-:Y:S01]  /*2b90*/  @!P0 IADD3 R67, R67, -R4, RZ ;  /* 0x8000000443438210 */ /* 0x000fe20007ffe0ff */
[----:B------:R-:W-:Y:S01]  /*2ba0*/  IMAD.HI.U32 R12, R10, R71, RZ ;  /* 0x000000470a0c7227 */ /* 0x000fe200078e00ff */
[----:B------:R-:W-:-:S02]  /*2bb0*/  ISETP.GT.U32.AND P0, PT, R4, R65, PT ;  /* 0x000000410400720c */ /* 0x000fc40003f04070 */
[----:B------:R-:W-:Y:S01]  /*2bc0*/  @!P5 IADD3 R61, -R61, RZ, RZ ;  /* 0x000000ff3d3dd210 */ /* 0x000fe20007ffe1ff */
[----:B------:R-:W-:Y:S01]  /*2bd0*/  IMAD.MOV R12, RZ, RZ, -R12 ;  /* 0x000000ffff0c7224 */ /* 0x000fe200078e0a0c */
[C---:B------:R-:W-:Y:S01]  /*2be0*/  ISETP.GT.U32.AND P5, PT, R4.reuse, R13, PT ;  /* 0x0000000d0400720c */ /* 0x040fe20003fa4070 */
[--C-:B------:R-:W-:Y:S01]  /*2bf0*/  @!P4 IMAD.IADD R63, R63, 0x1, -R4.reuse ;  /* 0x000000013f3fc824 */ /* 0x100fe200078e0a04 */
[C---:B------:R-:W-:Y:S01]  /*2c00*/  ISETP.GT.U32.AND P3, PT, R4.reuse, R67, PT ;  /* 0x000000430400720c */ /* 0x040fe20003f64070 */
[----:B------:R-:W-:Y:S01]  /*2c10*/  IMAD R69, R4, R12, R71 ;  /* 0x0000000c04457224 */ /* 0x000fe200078e0247 */
[----:B------:R-:W-:Y:S01]  /*2c20*/  ISETP.GE.AND P6, PT, R54, RZ, PT ;  /* 0x000000ff3600720c */ /* 0x000fe20003fc6270 */
[C---:B------:R-:W-:Y:S01]  /*2c30*/  VIADD R12, R7.reuse, 0x33 ;  /* 0x00000033070c7836 */ /* 0x040fe20000000000 */
[----:B------:R-:W-:Y:S01]  /*2c40*/  ISETP.GE.AND P4, PT, R62, RZ, PT ;  /* 0x000000ff3e00720c */ /* 0x000fe20003f86270 */
[----:B------:R-:W-:Y:S01]  /*2c50*/  @!P2 IMAD.MOV R63, RZ, RZ, -R63 ;  /* 0x000000ffff3fa224 */ /* 0x000fe200078e0a3f */
[----:B------:R-:W-:Y:S01]  /*2c60*/  ISETP.GE.AND P2, PT, R52, RZ, PT ;  /* 0x000000ff3400720c */ /* 0x000fe20003f46270 */
[----:B------:R-:W-:Y:S01]  /*2c70*/  VIADD R54, R7, 0x35 ;  /* 0x0000003507367836 */ /* 0x000fe20000000000 */
[----:B------:R-:W-:Y:S01]  /*2c80*/  @!P0 IADD3 R65, R65, -R4, RZ ;  /* 0x8000000441418210 */ /* 0x000fe20007ffe0ff */
[----:B------:R-:W-:Y:S01]  /*2c90*/  VIADD R60, R7, 0x3a ;  /* 0x0000003a073c7836 */ /* 0x000fe20000000000 */
[----:B------:R-:W-:Y:S01]  /*2ca0*/  IABS R71, R12 ;  /* 0x0000000c00477213 */ /* 0x000fe20000000000 */
[--C-:B------:R-:W-:Y:S01]  /*2cb0*/  @!P5 IMAD.IADD R13, R13, 0x1, -R4.reuse ;  /* 0x000000010d0dd824 */ /* 0x100fe200078e0a04 */
[----:B------:R-:W-:Y:S01]  /*2cc0*/  IADD3 R52, R7, 0x34, RZ ;  /* 0x0000003407347810 */ /* 0x000fe20007ffe0ff */
[----:B------:R-:W-:Y:S01]  /*2cd0*/  @!P3 IMAD.IADD R67, R67, 0x1, -R4 ;  /* 0x000000014343b824 */ /* 0x000fe200078e0a04 */
[----:B------:R-:W-:Y:S01]  /*2ce0*/  ISETP.GE.AND P3, PT, R12, RZ, PT ;  /* 0x000000ff0c00720c */ /* 0x000fe20003f66270 */
[----:B------:R-:W-:Y:S01]  /*2cf0*/  @!P1 IMAD.MOV R65, RZ, RZ, -R65 ;  /* 0x000000ffff419224 */ /* 0x000fe200078e0a41 */
[----:B------:R-:W-:Y:S01]  /*2d00*/  ISETP.GT.U32.AND P1, PT, R4, R13, PT ;  /* 0x0000000d0400720c */ /* 0x000fe20003f24070 */
[----:B------:R-:W-:Y:S01]  /*2d10*/  IMAD.HI.U32 R12, R10, R71, RZ ;  /* 0x000000470a0c7227 */ /* 0x000fe200078e00ff */
[----:B------:R-:W-:-:S02]  /*2d20*/  ISETP.GT.U32.AND P0, PT, R4, R69, PT ;  /* 0x000000450400720c */ /* 0x000fc40003f04070 */
[----:B------:R-:W-:Y:S01]  /*2d30*/  ISETP.GE.AND P5, PT, R52, RZ, PT ;  /* 0x000000ff3400720c */ /* 0x000fe20003fa6270 */
[----:B------:R-:W-:Y:S01]  /*2d40*/  VIADD R62, R7, 0x3b ;  /* 0x0000003b073e7836 */ /* 0x000fe20000000000 */
[----:B------:R-:W-:Y:S01]  /*2d50*/  IABS R73, R52 ;  /* 0x0000003400497213 */ /* 0x000fe20000000000 */
[----:B------:R-:W-:Y:S01]  /*2d60*/  IMAD.MOV R52, RZ, RZ, -R12 ;  /* 0x000000ffff347224 */ /* 0x000fe200078e0a0c */
[----:B------:R-:W-:Y:S02]  /*2d70*/  IABS R75, R54 ;  /* 0x00000036004b7213 */ /* 0x000fe40000000000 */
[----:B------:R-:W-:Y:S01]  /*2d80*/  IABS R77, R56 ;  /* 0x00000038004d7213 */ /* 0x000fe20000000000 */
[----:B------:R-:W-:Y:S01]  /*2d90*/  IMAD R71, R4, R52, R71 ;  /* 0x0000003404477224 */ /* 0x000fe200078e0247 */
[----:B------:R-:W-:Y:S01]  /*2da0*/  @!P4 IADD3 R67, -R67, RZ, RZ ;  /* 0x000000ff4343c210 */ /* 0x000fe20007ffe1ff */
[----:B------:R-:W-:Y:S01]  /*2db0*/  @!P1 IMAD.IADD R13, R13, 0x1, -R4 ;  /* 0x000000010d0d9824 */ /* 0x000fe200078e0a04 */
[----:B------:R-:W-:Y:S01]  /*2dc0*/  ISETP.GE.AND P4, PT, R54, RZ, PT ;  /* 0x000000ff3600720c */ /* 0x000fe20003f86270 */
[----:B------:R-:W-:Y:S01]  /*2dd0*/  IMAD.HI.U32 R52, R10, R75, RZ ;  /* 0x0000004b0a347227 */ /* 0x000fe200078e00ff */
[----:B------:R-:W-:-:S02]  /*2de0*/  ISETP.GT.U32.AND P1, PT, R4, R71, PT ;  /* 0x000000470400720c */ /* 0x000fc40003f24070 */
[----:B------:R-:W-:Y:S01]  /*2df0*/  @!P0 IADD3 R69, R69, -R4, RZ ;  /* 0x8000000445458210 */ /* 0x000fe20007ffe0ff */
[----:B------:R-:W-:Y:S01]  /*2e00*/  IMAD.HI.U32 R12, R10, R73, RZ ;  /* 0x000000490a0c7227 */ /* 0x000fe200078e00ff */
[----:B------:R-:W-:Y:S02]  /*2e10*/  IADD3 R52, -R52, RZ, RZ ;  /* 0x000000ff34347210 */ /* 0x000fe40007ffe1ff */
[C---:B------:R-:W-:Y:S01]  /*2e20*/  ISETP.GT.U32.AND P0, PT, R4.reuse, R69, PT ;  /* 0x000000450400720c */ /* 0x040fe20003f04070 */
[----:B------:R-:W-:Y:S01]  /*2e30*/  IMAD.MOV R12, RZ, RZ, -R12 ;  /* 0x000000ffff0c7224 */ /* 0x000fe200078e0a0c */
[----:B------:R-:W-:Y:S01]  /*2e40*/  IADD3 R58, R7, 0x39, RZ ;  /* 0x00000039073a7810 */ /* 0x000fe20007ffe0ff */
[C---:B------:R-:W-:Y:S01]  /*2e50*/  IMAD R75, R4.reuse, R52, R75 ;  /* 0x00000034044b7224 */ /* 0x040fe200078e024b */
[----:B------:R-:W-:Y:S01]  /*2e60*/  IABS R85, R60 ;  /* 0x0000003c00557213 */ /* 0x000fe20000000000 */
[----:B------:R-:W-:Y:S01]  /*2e70*/  IMAD.MOV.U32 R52, RZ, RZ, R13 ;  /* 0x000000ffff347224 */ /* 0x000fe200078e000d */
[----:B------:R-:W-:Y:S01]  /*2e80*/  IABS R83, R58 ;  /* 0x0000003a00537213 */ /* 0x000fe20000000000 */
[----:B------:R-:W-:Y:S01]  /*2e90*/  @!P1 IMAD.IADD R71, R71, 0x1, -R4 ;  /* 0x0000000147479824 */ /* 0x000fe200078e0a04 */
[----:B------:R-:W-:Y:S01]  /*2ea0*/  IABS R87, R62 ;  /* 0x0000003e00577213 */ /* 0x000fe20000000000 */
[----:B------:R-:W-:Y:S01]  /*2eb0*/  IMAD R73, R4, R12, R73 ;  /* 0x0000000c04497224 */ /* 0x000fe200078e0249 */
[----:B------:R-:W-:Y:S01]  /*2ec0*/  @!P6 IADD3 R52, -R52, RZ, RZ ;  /* 0x000000ff3434e210 */ /* 0x000fe20007ffe1ff */
[----:B------:R-:W-:Y:S01]  /*2ed0*/  IMAD.HI.U32 R54, R10, R77, RZ ;  /* 0x0000004d0a367227 */ /* 0x000fe200078e00ff */
[----:B------:R-:W-:-:S02]  /*2ee0*/  ISETP.GT.U32.AND P6, PT, R4, R71, PT ;  /* 0x000000470400720c */ /* 0x000fc40003fc4070 */
[----:B------:R-:W-:Y:S01]  /*2ef0*/  IADD3 R12, R7, 0x37, RZ ;  /* 0x00000037070c7810 */ /* 0x000fe20007ffe0ff */
[----:B------:R-:W-:Y:S01]  /*2f00*/  @!P0 IMAD.IADD R69, R69, 0x1, -R4 ;  /* 0x0000000145458824 */ /* 0x000fe200078e0a04 */
[----:B------:R-:W-:Y:S01]  /*2f10*/  ISETP.GE.AND P0, PT, R56, RZ, PT ;  /* 0x000000ff3800720c */ /* 0x000fe20003f06270 */
[----:B------:R-:W-:Y:S01]  /*2f20*/  IMAD.MOV R54, RZ, RZ, -R54 ;  /* 0x000000ffff367224 */ /* 0x000fe200078e0a36 */
[----:B------:R-:W-:Y:S01]  /*2f30*/  IABS R79, R12 ;  /* 0x0000000c004f7213 */ /* 0x000fe20000000000 */
[----:B------:R-:W-:Y:S01]  /*2f40*/  @!P2 IMAD.MOV R69, RZ, RZ, -R69 ;  /* 0x000000ffff45a224 */ /* 0x000fe200078e0a45 */
[C---:B------:R-:W-:Y:S01]  /*2f50*/  ISETP.GT.U32.AND P2, PT, R4.reuse, R73, PT ;  /* 0x000000490400720c */ /* 0x040fe20003f44070 */
[----:B------:R-:W-:Y:S01]  /*2f60*/  IMAD R77, R4, R54, R77 ;  /* 0x00000036044d7224 */ /* 0x000fe200078e024d */
[----:B------:R-:W-:Y:S01]  /*2f70*/  ISETP.GE.AND P1, PT, R12, RZ, PT ;  /* 0x000000ff0c00720c */ /* 0x000fe20003f26270 */
[----:B------:R-:W-:Y:S02]  /*2f80*/  VIADD R56, R7, 0x38 ;  /* 0x0000003807387836 */ /* 0x000fe40000000000 */
[----:B------:R-:W-:Y:S01]  /*2f90*/  @!P6 IADD3 R71, R71, -R4, RZ ;  /* 0x800000044747e210 */ /* 0x000fe20007ffe0ff */
[----:B------:R-:W-:Y:S01]  /*2fa0*/  IMAD.HI.U32 R12, R10, R79, RZ ;  /* 0x0000004f0a0c7227 */ /* 0x000fe200078e00ff */
[----:B------:R-:W-:-:S02]  /*2fb0*/  ISETP.GT.U32.AND P6, PT, R4, R75, PT ;  /* 0x0000004b0400720c */ /* 0x000fc40003fc4070 */
[----:B------:R-:W-:Y:S01]  /*2fc0*/  IABS R81, R56 ;  /* 0x0000003800517213 */ /* 0x000fe20000000000 */
[----:B------:R-:W-:Y:S01]  /*2fd0*/  IMAD.MOV R12, RZ, RZ, -R12 ;  /* 0x000000ffff0c7224 */ /* 0x000fe200078e0a0c */
[----:B------:R-:W-:Y:S01]  /*2fe0*/  @!P3 IADD3 R71, -R71, RZ, RZ ;  /* 0x000000ff4747b210 */ /* 0x000fe20007ffe1ff */
[----:B------:R-:W-:-:S04]  /*2ff0*/  IMAD.HI.U32 R54, R10, R83, RZ ;  /* 0x000000530a367227 */ /* 0x000fc800078e00ff */
[----:B------:R-:W-:Y:S01]  /*3000*/  @!P2 IMAD.IADD R73, R73, 0x1, -R4 ;  /* 0x000000014949a824 */ /* 0x000fe200078e0a04 */
[----:B------:R-:W-:Y:S01]  /*3010*/  ISETP.GT.U32.AND P2, PT, R4, R77, PT ;  /* 0x0000004d0400720c */ /* 0x000fe20003f44070 */
[----:B------:R-:W-:Y:S01]  /*3020*/  IMAD.HI.U32 R13, R10, R81, RZ ;  /* 0x000000510a0d7227 */ /* 0x000fe200078e00ff */
[----:B------:R-:W-:-:S03]  /*3030*/  IADD3 R54, -R54, RZ, RZ ;  /* 0x000000ff36367210 */ /* 0x000fc60007ffe1ff */
[--C-:B------:R-:W-:Y:S01]  /*3040*/  @!P6 IMAD.IADD R75, R75, 0x1, -R4.reuse ;  /* 0x000000014b4be824 */ /* 0x100fe200078e0a04 */
[C---:B------:R-:W-:Y:S01]  /*3050*/  ISETP.GT.U32.AND P6, PT, R4.reuse, R73, PT ;  /* 0x000000490400720c */ /* 0x040fe20003fc4070 */
[----:B------:R-:W-:Y:S02]  /*3060*/  IMAD.MOV R13, RZ, RZ, -R13 ;  /* 0x000000ffff0d7224 */ /* 0x000fe400078e0a0d */
[C---:B------:R-:W-:Y:S01]  /*3070*/  IMAD R79, R4.reuse, R12, R79 ;  /* 0x0000000c044f7224 */ /* 0x040fe200078e024f */
[C---:B------:R-:W-:Y:S01]  /*3080*/  ISETP.GT.U32.AND P3, PT, R4.reuse, R75, PT ;  /* 0x0000004b0400720c */ /* 0x040fe20003f64070 */
[----:B------:R-:W-:Y:S02]  /*3090*/  IMAD R81, R4, R13, R81 ;  /* 0x0000000d04517224 */ /* 0x000fe400078e0251 */
[----:B------:R-:W-:Y:S02]  /*30a0*/  @!P2 IMAD.IADD R77, R77, 0x1, -R4 ;  /* 0x000000014d4da824 */ /* 0x000fe400078e0a04 */
[----:B------:R-:W-:-:S03]  /*30b0*/  IMAD.HI.U32 R12, R10, R85, RZ ;  /* 0x000000550a0c7227 */ /* 0x000fc600078e00ff */
[C---:B------:R-:W-:Y:S01]  /*30c0*/  ISETP.GT.U32.AND P2, PT, R4.reuse, R77, PT ;  /* 0x0000004d0400720c */ /* 0x040fe20003f44070 */
[--C-:B------:R-:W-:Y:S01]  /*30d0*/  @!P6 IMAD.IADD R73, R73, 0x1, -R4.reuse ;  /* 0x000000014949e824 */ /* 0x100fe200078e0a04 */
[C---:B------:R-:W-:Y:S01]  /*30e0*/  ISETP.GT.U32.AND P6, PT, R4.reuse, R79, PT ;  /* 0x0000004f0400720c */ /* 0x040fe20003fc4070 */
[C---:B------:R-:W-:Y:S01]  /*30f0*/  IMAD R83, R4.reuse, R54, R83 ;  /* 0x0000003604537224 */ /* 0x040fe200078e0253 */
[----:B------:R-:W-:Y:S01]  /*3100*/  IADD3 R54, R7, 0x3c, RZ ;  /* 0x0000003c07367810 */ /* 0x000fe20007ffe0ff */
[----:B------:R-:W-:Y:S01]  /*3110*/  @!P3 IMAD.IADD R75, R75, 0x1, -R4 ;  /* 0x000000014b4bb824 */ /* 0x000fe200078e0a04 */
[----:B------:R-:W-:Y:S01]  /*3120*/  ISETP.GT.U32.AND P3, PT, R4, R81, PT ;  /* 0x000000510400720c */ /* 0x000fe20003f64070 */
[----:B------:R-:W-:Y:S01]  /*3130*/  IMAD.MOV R12, RZ, RZ, -R12 ;  /* 0x000000ffff0c7224 */ /* 0x000fe200078e0a0c */
[----:B------:R-:W-:Y:S01]  /*3140*/  IABS R89, R54 ;  /* 0x0000003600597213 */ /* 0x000fe20000000000 */
[----:B------:R-:W-:Y:S01]  /*3150*/  IMAD.HI.U32 R13, R10, R87, RZ ;  /* 0x000000570a0d7227 */ /* 0x000fe200078e00ff */
[----:B------:R-:W-:-:S03]  /*3160*/  @!P5 IADD3 R73, -R73, RZ, RZ ;  /* 0x000000ff4949d210 */ /* 0x000fc60007ffe1ff */
[----:B------:R-:W-:Y:S01]  /*3170*/  @!P2 IADD3 R77, R77, -R4, RZ ;  /* 0x800000044d4da210 */ /* 0x000fe20007ffe0ff */
[C---:B------:R-:W-:Y:S01]  /*3180*/  IMAD R85, R4.reuse, R12, R85 ;  /* 0x0000000c04557224 */ /* 0x040fe200078e0255 */
[C---:B------:R-:W-:Y:S01]  /*3190*/  ISETP.GT.U32.AND P2, PT, R4.reuse, R83, PT ;  /* 0x000000530400720c */ /* 0x040fe20003f44070 */
[----:B------:R-:W-:Y:S01]  /*31a0*/  @!P6 IMAD.IADD R79, R79, 0x1, -R4 ;  /* 0x000000014f4fe824 */ /* 0x000fe200078e0a04 */
[----:B------:R-:W-:Y:S01]  /*31b0*/  @!P0 IADD3 R77, -R77, RZ, RZ ;  /* 0x000000ff4d4d8210 */ /* 0x000fe20007ffe1ff */
[----:B------:R-:W-:Y:S01]  /*31c0*/  IMAD.MOV R13, RZ, RZ, -R13 ;  /* 0x000000ffff0d7224 */ /* 0x000fe200078e0a0d */
[----:B------:R-:W-:Y:S01]  /*31d0*/  ISETP.GT.U32.AND P6, PT, R4, R85, PT ;  /* 0x000000550400720c */ /* 0x000fe20003fc4070 */
[----:B------:R-:W-:Y:S01]  /*31e0*/  IMAD.HI.U32 R12, R10, R89, RZ ;  /* 0x000000590a0c7227 */ /* 0x000fe200078e00ff */
[----:B------:R-:W-:Y:S02]  /*31f0*/  @!P3 IADD3 R81, R81, -R4, RZ ;  /* 0x800000045151b210 */ /* 0x000fe40007ffe0ff */
[C---:B------:R-:W-:Y:S01]  /*3200*/  ISETP.GT.U32.AND P3, PT, R4.reuse, R79, PT ;  /* 0x0000004f0400720c */ /* 0x040fe20003f64070 */
[----:B------:R-:W-:-:S02]  /*3210*/  IMAD R87, R4, R13, R87 ;  /* 0x0000000d04577224 */ /* 0x000fc400078e0257 */
[----:B------:R-:W-:Y:S02]  /*3220*/  IMAD.MOV R12, RZ, RZ, -R12 ;  /* 0x000000ffff0c7224 */ /* 0x000fe400078e0a0c */
[--C-:B------:R-:W-:Y:S01]  /*3230*/  @!P2 IMAD.IADD R83, R83, 0x1, -R4.reuse ;  /* 0x000000015353a824 */ /* 0x100fe200078e0a04 */
[C---:B------:R-:W-:Y:S01]  /*3240*/  ISETP.GT.U32.AND P2, PT, R4.reuse, R81, PT ;  /* 0x000000510400720c */ /* 0x040fe20003f44070 */
[C---:B------:R-:W-:Y:S02]  /*3250*/  IMAD R89, R4.reuse, R12, R89 ;  /* 0x0000000c04597224 */ /* 0x040fe400078e0259 */
[----:B------:R-:W-:Y:S01]  /*3260*/  @!P6 IMAD.IADD R85, R85, 0x1, -R4 ;  /* 0x000000015555e824 */ /* 0x000fe200078e0a04 */
[----:B------:R-:W-:Y:S01]  /*3270*/  ISETP.GT.U32.AND P5, PT, R4, R83, PT ;  /* 0x000000530400720c */ /* 0x000fe20003fa4070 */
[----:B------:R-:W-:Y:S02]  /*3280*/  IMAD.HI.U32 R13, R10, R91, RZ ;  /* 0x0000005b0a0d7227 */ /* 0x000fe400078e00ff */
[----:B------:R-:W-:-:S02]  /*3290*/  @!P3 IADD3 R79, R79, -R4, RZ ;  /* 0x800000044f4fb210 */ /* 0x000fc40007ffe0ff */
[----:B------:R-:W-:Y:S01]  /*32a0*/  ISETP.GT.U32.AND P3, PT, R4, R87, PT ;  /* 0x000000570400720c */ /* 0x000fe20003f64070 */
[----:B------:R-:W-:Y:S01]  /*32b0*/  IMAD.HI.U32 R12, R10, R93, RZ ;  /* 0x0000005d0a0c7227 */ /* 0x000fe200078e00ff */
[----:B------:R-:W-:-:S03]  /*32c0*/  ISETP.GT.U32.AND P6, PT, R4, R85, PT ;  /* 0x000000550400720c */ /* 0x000fc60003fc4070 */
[----:B------:R-:W-:-:S03]  /*32d0*/  IMAD.HI.U32 R10, R10, R95, RZ ;  /* 0x0000005f0a0a7227 */ /* 0x000fc600078e00ff */
[-C--:B------:R-:W-:Y:S01]  /*32e0*/  @!P5 IADD3 R83, R83, -R4.reuse, RZ ;  /* 0x800000045353d210 */ /* 0x080fe20007ffe0ff */
[----:B------:R-:W-:Y:S02]  /*32f0*/  IMAD.MOV R13, RZ, RZ, -R13 ;  /* 0x000000ffff0d7224 */ /* 0x000fe400078e0a0d */
[----:B------:R-:W-:Y:S01]  /*3300*/  @!P2 IMAD.IADD R81, R81, 0x1, -R4 ;  /* 0x000000015151a824 */ /* 0x000fe200078e0a04 */
[C---:B------:R-:W-:Y:S01]  /*3310*/  ISETP.GT.U32.AND P2, PT, R4.reuse, R89, PT ;  /* 0x000000590400720c */ /* 0x040fe20003f44070 */
[----:B------:R-:W-:Y:S01]  /*3320*/  IMAD.MOV R12, RZ, RZ, -R12 ;  /* 0x000000ffff0c7224 */ /* 0x000fe200078e0a0c */
[----:B------:R-:W-:Y:S01]  /*3330*/  @!P3 IADD3 R87, R87, -R4, RZ ;  /* 0x800000045757b210 */ /* 0x000fe20007ffe0ff */
[----:B------:R-:W-:Y:S02]  /*3340*/  IMAD.MOV R10, RZ, RZ, -R10 ;  /* 0x000000ffff0a7224 */ /* 0x000fe400078e0a0a */
[C---:B------:R-:W-:Y:S02]  /*3350*/  IMAD R91, R4.reuse, R13, R91 ;  /* 0x0000000d045b7224 */ /* 0x040fe400078e025b */
[C---:B------:R-:W-:Y:S01]  /*3360*/  IMAD R13, R4.reuse, R12, R93 ;  /* 0x0000000c040d7224 */ /* 0x040fe200078e025d */
[----:B------:R-:W-:Y:S01]  /*3370*/  IABS R12, R223 ;  /* 0x000000df000c7213 */ /* 0x000fe20000000000 */
[C---:B------:R-:W-:Y:S01]  /*3380*/  IMAD R93, R4.reuse, R10, R95 ;  /* 0x0000000a045d7224 */ /* 0x040fe200078e025f */
[C---:B------:R-:W-:Y:S01]  /*3390*/  ISETP.GT.U32.AND P5, PT, R4.reuse, R91, PT ;  /* 0x0000005b0400720c */ /* 0x040fe20003fa4070 */
[--C-:B------:R-:W-:Y:S01]  /*33a0*/  @!P6 IMAD.IADD R85, R85, 0x1, -R4.reuse ;  /* 0x000000015555e824 */ /* 0x100fe200078e0a04 */
[C---:B------:R-:W-:Y:S01]  /*33b0*/  ISETP.GT.U32.AND P3, PT, R4.reuse, R13, PT ;  /* 0x0000000d0400720c */ /* 0x040fe20003f64070 */
[----:B------:R-:W-:Y:S01]  /*33c0*/  @!P2 IMAD.IADD R89, R89, 0x1, -R4 ;  /* 0x000000015959a824 */ /* 0x000fe200078e0a04 */
[----:B------:R-:W-:Y:S01]  /*33d0*/  ISETP.GT.U32.AND P6, PT, R4, R93, PT ;  /* 0x0000005d0400720c */ /* 0x000fe20003fc4070 */
[----:B------:R-:W-:Y:S01]  /*33e0*/  @!P4 IMAD.MOV R75, RZ, RZ, -R75 ;  /* 0x000000ffff4bc224 */ /* 0x000fe200078e0a4b */
[----:B------:R-:W-:Y:S01]  /*33f0*/  ISETP.GE.AND P2, PT, R56, RZ, PT ;  /* 0x000000ff3800720c */ /* 0x000fe20003f46270 */
[----:B------:R-:W-:Y:S01]  /*3400*/  @!P1 IMAD.MOV R79, RZ, RZ, -R79 ;  /* 0x000000ffff4f9224 */ /* 0x000fe200078e0a4f */
[----:B------:R-:W-:-:S02]  /*3410*/  IABS R10, R222 ;  /* 0x000000de000a7213 */ /* 0x000fc40000000000 */
[----:B------:R-:W-:-:S03]  /*3420*/  ISETP.GT.U32.AND P0, PT, R4, R89, PT ;  /* 0x000000590400720c */ /* 0x000fc60003f04070 */
[--C-:B------:R-:W-:Y:S01]  /*3430*/  @!P5 IMAD.IADD R91, R91, 0x1, -R4.reuse ;  /* 0x000000015b5bd824 */ /* 0x100fe200078e0a04 */
[----:B------:R-:W-:Y:S01]  /*3440*/  ISETP.GE.AND P5, PT, R58, RZ, PT ;  /* 0x000000ff3a00720c */ /* 0x000fe20003fa6270 */
[----:B------:R-:W-:Y:S01]  /*3450*/  @!P3 IMAD.IADD R13, R13, 0x1, -R4 ;  /* 0x000000010d0db824 */ /* 0x000fe200078e0a04 */
[C---:B------:R-:W-:Y:S01]  /*3460*/  ISETP.GT.U32.AND P3, PT, R4.reuse, R87, PT ;  /* 0x000000570400720c */ /* 0x040fe20003f64070 */
[----:B------:R-:W-:Y:S01]  /*3470*/  IMAD.HI.U32 R9, R5, R10, RZ ;  /* 0x0000000a05097227 */ /* 0x000fe200078e00ff */
[----:B------:R-:W-:Y:S02]  /*3480*/  @!P6 IADD3 R93, R93, -R4, RZ ;  /* 0x800000045d5de210 */ /* 0x000fe40007ffe0ff */
[C---:B------:R-:W-:Y:S01]  /*3490*/  ISETP.GT.U32.AND P4, PT, R4.reuse, R13, PT ;  /* 0x0000000d0400720c */ /* 0x040fe20003f84070 */
[----:B------:R-:W-:Y:S01]  /*34a0*/  @!P2 IMAD.MOV R81, RZ, RZ, -R81 ;  /* 0x000000ffff51a224 */ /* 0x000fe200078e0a51 */
[C---:B------:R-:W-:Y:S01]  /*34b0*/  ISETP.GT.U32.AND P2, PT, R4.reuse, R93, PT ;  /* 0x0000005d0400720c */ /* 0x040fe20003f44070 */
[----:B------:R-:W-:Y:S01]  /*34c0*/  IMAD.HI.U32 R5, R5, R12, RZ ;  /* 0x0000000c05057227 */ /* 0x000fe200078e00ff */
[----:B------:R-:W-:-:S02]  /*34d0*/  ISETP.GT.U32.AND P1, PT, R4, R91, PT ;  /* 0x0000005b0400720c */ /* 0x000fc40003f24070 */
[----:B------:R-:W-:Y:S01]  /*34e0*/  ISETP.GE.AND P6, PT, R60, RZ, PT ;  /* 0x000000ff3c00720c */ /* 0x000fe20003fc6270 */
[----:B------:R-:W-:Y:S01]  /*34f0*/  IMAD.MOV R9, RZ, RZ, -R9 ;  /* 0x000000ffff097224 */ /* 0x000fe200078e0a09 */
[----:B------:R-:W-:Y:S01]  /*3500*/  @!P5 IADD3 R83, -R83, RZ, RZ ;  /* 0x000000ff5353d210 */ /* 0x000fe20007ffe1ff */
[----:B------:R-:W-:Y:S01]  /*3510*/  IMAD.MOV R95, RZ, RZ, -R5 ;  /* 0x000000ffff5f7224 */ /* 0x000fe200078e0a05 */
[-C--:B------:R-:W-:Y:S01]  /*3520*/  @!P3 IADD3 R87, R87, -R4.reuse, RZ ;  /* 0x800000045757b210 */ /* 0x080fe20007ffe0ff */
[----:B------:R-:W-:Y:S01]  /*3530*/  IMAD R5, R0, R9, R10 ;  /* 0x0000000900057224 */ /* 0x000fe200078e020a */
[----:B------:R-:W-:Y:S01]  /*3540*/  ISETP.GE.AND P3, PT, R54, RZ, PT ;  /* 0x000000ff3600720c */ /* 0x000fe20003f66270 */
[----:B------:R-:W-:Y:S01]  /*3550*/  IMAD R9, R0, R95, R12 ;  /* 0x0000005f00097224 */ /* 0x000fe200078e020c */
[----:B------:R-:W-:Y:S01]  /*3560*/  ISETP.GE.AND P5, PT, R62, RZ, PT ;  /* 0x000000ff3e00720c */ /* 0x000fe20003fa6270 */
[--C-:B------:R-:W-:Y:S01]  /*3570*/  @!P4 IMAD.IADD R13, R13, 0x1, -R4.reuse ;  /* 0x000000010d0dc824 */ /* 0x100fe200078e0a04 */
[----:B------:R-:W-:Y:S01]  /*3580*/  @!P2 IADD3 R93, R93, -R4, RZ ;  /* 0x800000045d5da210 */ /* 0x000fe20007ffe0ff */
[--C-:B------:R-:W-:Y:S01]  /*3590*/  @!P0 IMAD.IADD R89, R89, 0x1, -R4.reuse ;  /* 0x0000000159598824 */ /* 0x100fe200078e0a04 */
[C---:B------:R-:W-:Y:S01]  /*35a0*/  ISETP.GT.U32.AND P2, PT, R0.reuse, R5, PT ;  /* 0x000000050000720c */ /* 0x040fe20003f44070 */
[----:B------:R-:W-:Y:S01]  /*35b0*/  @!P1 IMAD.IADD R91, R91, 0x1, -R4 ;  /* 0x000000015b5b9824 */ /* 0x000fe200078e0a04 */
[----:B------:R-:W-:Y:S01]  /*35c0*/  ISETP.GT.U32.AND P4, PT, R0, R9, PT ;  /* 0x000000090000720c */ /* 0x000fe20003f84070 */
[----:B------:R-:W-:Y:S01]  /*35d0*/  IMAD.MOV.U32 R4, RZ, RZ, R13 ;  /* 0x000000ffff047224 */ /* 0x000fe200078e000d */
[----:B------:R-:W-:Y:S01]  /*35e0*/  ISETP.GE.AND P0, PT, R64, RZ, PT ;  /* 0x000000ff4000720c */ /* 0x000fe20003f06270 */
[----:B------:R-:W1:Y:S01]  /*35f0*/  LDC.64 R12, c[0x0][0x238] ;  /* 0x00008e00ff0c7b82 */ /* 0x000e620000000a00 */
[----:B------:R-:W-:Y:S01]  /*3600*/  ISETP.GE.AND P1, PT, R7, RZ, PT ;  /* 0x000000ff0700720c */ /* 0x000fe20003f26270 */
[----:B------:R-:W-:-:S02]  /*3610*/  @!P3 IMAD.MOV R89, RZ, RZ, -R89 ;  /* 0x000000ffff59b224 */ /* 0x000fc400078e0a59 */
[----:B------:R-:W-:Y:S01]  /*3620*/  @!P6 IMAD.MOV R85, RZ, RZ, -R85 ;  /* 0x000000ffff55e224 */ /* 0x000fe200078e0a55 */
[----:B------:R-:W-:Y:S02]  /*3630*/  @!P5 IADD3 R87, -R87, RZ, RZ ;  /* 0x000000ff5757d210 */ /* 0x000fe40007ffe1ff */
[----:B------:R-:W-:Y:S02]  /*3640*/  ISETP.GE.AND P6, PT, R66, RZ, PT ;  /* 0x000000ff4200720c */ /* 0x000fe40003fc6270 */
[----:B------:R-:W-:Y:S01]  /*3650*/  @!P2 IADD3 R5, R5, -R0, RZ ;  /* 0x800000000505a210 */ /* 0x000fe20007ffe0ff */
[----:B------:R-:W-:Y:S01]  /*3660*/  @!P4 IMAD.IADD R9, R9, 0x1, -R0 ;  /* 0x000000010909c824 */ /* 0x000fe200078e0a00 */
[----:B------:R-:W-:Y:S02]  /*3670*/  ISETP.NE.AND P5, PT, R3, RZ, PT ;  /* 0x000000ff0300720c */ /* 0x000fe40003fa5270 */
[----:B------:R-:W-:Y:S01]  /*3680*/  @!P0 IADD3 R91, -R91, RZ, RZ ;  /* 0x000000ff5b5b8210 */ /* 0x000fe20007ffe1ff */
[----:B------:R-:W-:Y:S01]  /*3690*/  @!P1 IMAD.MOV R4, RZ, RZ, -R4 ;  /* 0x000000ffff049224 */ /* 0x000fe200078e0a04 */
[----:B------:R-:W-:-:S02]  /*36a0*/  ISETP.GT.U32.AND P0, PT, R0, R5, PT ;  /* 0x000000050000720c */ /* 0x000fc40003f04070 */
[----:B------:R-:W-:Y:S02]  /*36b0*/  ISETP.GT.U32.AND P3, PT, R0, R9, PT ;  /* 0x000000090000720c */ /* 0x000fe40003f64070 */
[----:B------:R-:W-:Y:S01]  /*36c0*/  ISETP.GE.AND P1, PT, R222, RZ, PT ;  /* 0x000000ffde00720c */ /* 0x000fe20003f26270 */
[----:B------:R-:W-:Y:S01]  /*36d0*/  @!P6 IMAD.MOV R93, RZ, RZ, -R93 ;  /* 0x000000ffff5de224 */ /* 0x000fe200078e0a5d */
[----:B------:R-:W-:Y:S02]  /*36e0*/  LOP3.LUT R3, RZ, R3, RZ, 0x33, !PT ;  /* 0x00000003ff037212 */ /* 0x000fe400078e33ff */
[----:B------:R-:W-:Y:S01]  /*36f0*/  ISETP.GE.AND P2, PT, R223, RZ, PT ;  /* 0x000000ffdf00720c */ /* 0x000fe20003f46270 */
[----:B-1----:R-:W-:Y:S01]  /*3700*/  IMAD.SHL.U32 R110, R12, 0x8, RZ ;  /* 0x000000080c6e7824 */ /* 0x002fe200078e00ff */
[C---:B------:R-:W-:Y:S01]  /*3710*/  SEL R113, R3.reuse, R4, !P5 ;  /* 0x0000000403717207 */ /* 0x040fe20006800000 */
[----:B------:R-:W-:Y:S01]  /*3720*/  IMAD R4, R250, R13, RZ ;  /* 0x0000000dfa047224 */ /* 0x000fe200078e02ff */
[----:B------:R-:W-:Y:S01]  /*3730*/  SEL R101, R3, R19, !P5 ;  /* 0x0000001303657207 */ /* 0x000fe20006800000 */
[----:B------:R-:W-:Y:S01]  /*3740*/  @!P0 IMAD.IADD R5, R5, 0x1, -R0 ;  /* 0x0000000105058824 */ /* 0x000fe200078e0a00 */
[----:B------:R-:W-:Y:S01]  /*3750*/  ISETP.NE.AND P0, PT, R2, RZ, PT ;  /* 0x000000ff0200720c */ /* 0x000fe20003f05270 */
[----:B------:R-:W-:Y:S01]  /*3760*/  IMAD R13, R13, 0x40, R4 ;  /* 0x000000400d0d7824 */ /* 0x000fe200078e0204 */
[----:B------:R-:W-:Y:S01]  /*3770*/  @!P3 IADD3 R9, R9, -R0, RZ ;  /* 0x800000000909b210 */ /* 0x000fe20007ffe0ff */
[----:B------:R-:W-:Y:S01]  /*3780*/  @!P1 IMAD.MOV R5, RZ, RZ, -R5 ;  /* 0x000000ffff059224 */ /* 0x000fe200078e0a05 */
[----:B------:R-:W-:Y:S01]  /*3790*/  LEA R60, P1, R4, UR4, 0x2 ;  /* 0x00000004043c7c11 */ /* 0x000fe2000f8210ff */
[C---:B------:R-:W-:Y:S01]  /*37a0*/  IMAD R118, R12.reuse, 0x14, RZ ;  /* 0x000000140c767824 */ /* 0x040fe200078e02ff */
[----:B------:R-:W-:Y:S01]  /*37b0*/  LOP3.LUT R0, RZ, R2, RZ, 0x33, !PT ;  /* 0x00000002ff007212 */ /* 0x000fe200078e33ff */
[C---:B------:R-:W-:Y:S01]  /*37c0*/  IMAD R122, R12.reuse, 0x18, RZ ;  /* 0x000000180c7a7824 */ /* 0x040fe200078e02ff */
[----:B------:R-:W-:Y:S01]  /*37d0*/  @!P2 IADD3 R9, -R9, RZ, RZ ;  /* 0x000000ff0909a210 */ /* 0x000fe20007ffe1ff */
[C---:B------:R-:W-:Y:S01]  /*37e0*/  IMAD R148, R12.reuse, 0x34, RZ ;  /* 0x000000340c947824 */ /* 0x040fe200078e02ff */
[----:B------:R-:W-:Y:S01]  /*37f0*/  LEA R2, P2, R13, UR4, 0x2 ;  /* 0x000000040d027c11 */ /* 0x000fe2000f8410ff */
[----:B------:R-:W-:Y:S01]  /*3800*/  ULDC UR4, c[0x0][0x240] ;  /* 0x0000900000047ab9 */ /* 0x000fe20000000800 */
[----:B------:R-:W-:Y:S01]  /*3810*/  SEL R109, R3, R35, !P5 ;  /* 0x00000023036d7207 */ /* 0x000fe20006800000 */
[----:B------:R-:W-:Y:S01]  /*3820*/  IMAD R113, R113, UR4, RZ ;  /* 0x0000000471717c24 */ /* 0x000fe2000f8e02ff */
[----:B------:R-:W-:Y:S01]  /*3830*/  SEL R66, R3, R61, !P5 ;  /* 0x0000003d03427207 */ /* 0x000fe20006800000 */
[----:B------:R-:W-:Y:S01]  /*3840*/  IMAD R101, R101, UR4, RZ ;  /* 0x0000000465657c24 */ /* 0x000fe2000f8e02ff */
[----:B------:R-:W-:Y:S01]  /*3850*/  SEL R105, R3, R27, !P5 ;  /* 0x0000001b03697207 */ /* 0x000fe20006800000 */
[----:B------:R-:W-:Y:S01]  /*3860*/  IMAD R109, R109, UR16, RZ ;  /* 0x000000106d6d7c24 */ /* 0x000fe2000f8e02ff */
[C---:B------:R-:W-:Y:S01]  /*3870*/  SEL R99, R3.reuse, R36, !P5 ;  /* 0x0000002403637207 */ /* 0x040fe20006800000 */
[----:B------:R-:W-:Y:S01]  /*3880*/  IMAD R152, R12, 0x38, RZ ;  /* 0x000000380c987824 */ /* 0x000fe200078e02ff */
[----:B------:R-:W-:Y:S01]  /*3890*/  SEL R115, R3, R44, !P5 ;  /* 0x0000002c03737207 */ /* 0x000fe20006800000 */
[----:B------:R-:W-:Y:S01]  /*38a0*/  IMAD R105, R105, UR8, RZ ;  /* 0x0000000869697c24 */ /* 0x000fe2000f8e02ff */
[----:B------:R-:W-:Y:S01]  /*38b0*/  SEL R103, R3, R43, !P5 ;  /* 0x0000002b03677207 */ /* 0x000fe20006800000 */
[----:B------:R-:W-:Y:S01]  /*38c0*/  IMAD R99, R99, UR17, RZ ;  /* 0x0000001163637c24 */ /* 0x000fe2000f8e02ff */
[----:B------:R-:W-:Y:S01]  /*38d0*/  SEL R95, R3, R45, !P5 ;  /* 0x0000002d035f7207 */ /* 0x000fe20006800000 */
[----:B------:R-:W-:Y:S01]  /*38e0*/  IMAD R115, R115, UR24, RZ ;  /* 0x0000001873737c24 */ /* 0x000fe2000f8e02ff */
[----:B------:R-:W-:Y:S01]  /*38f0*/  SEL R111, R3, R52, !P5 ;  /* 0x00000034036f7207 */ /* 0x000fe20006800000 */
[----:B------:R-:W-:Y:S01]  /*3900*/  IMAD R103, R103, UR25, RZ ;  /* 0x0000001967677c24 */ /* 0x000fe2000f8e02ff */
[----:B------:R-:W-:Y:S01]  /*3910*/  LEA.HI.X.SX32 R61, R4, UR5, 0x2, P1 ;  /* 0x00000005043d7c11 */ /* 0x000fe200088f16ff */
[----:B------:R-:W-:Y:S01]  /*3920*/  IMAD R95, R95, UR26, RZ ;  /* 0x0000001a5f5f7c24 */ /* 0x000fe2000f8e02ff */
[----:B------:R-:W-:Y:S01]  /*3930*/  SEL R8, R3, R8, !P5 ;  /* 0x0000000803087207 */ /* 0x000fe20006800000 */
[----:B------:R-:W-:Y:S01]  /*3940*/  IMAD R111, R111, UR41, RZ ;  /* 0x000000296f6f7c24 */ /* 0x000fe2000f8e02ff */
[----:B------:R-:W-:Y:S01]  /*3950*/  SEL R11, R3, R11, !P5 ;  /* 0x0000000b030b7207 */ /* 0x000fe20006800000 */
[----:B------:R-:W-:Y:S01]  /*3960*/  IMAD.WIDE R238, R113, 0x4, R60 ;  /* 0x0000000471ee7825 */ /* 0x000fe200078e023c */
[----:B------:R-:W-:-:S02]  /*3970*/  SEL R14, R3, R14, !P5 ;  /* 0x0000000e030e7207 */ /* 0x000fc40006800000 */
[----:B------:R-:W-:Y:S01]  /*3980*/  SEL R15, R3, R15, !P5 ;  /* 0x0000000f030f7207 */ /* 0x000fe20006800000 */
[--C-:B------:R-:W-:Y:S01]  /*3990*/  IMAD.WIDE R126, R101, 0x4, R60.reuse ;  /* 0x00000004657e7825 */ /* 0x100fe200078e023c */
[C---:B------:R-:W-:Y:S01]  /*39a0*/  SEL R16, R3.reuse, R16, !P5 ;  /* 0x0000001003107207 */ /* 0x040fe20006800000 */
[----:B------:R-:W-:Y:S01]  /*39b0*/  STL.64 [R1+0x858], R238 ;  /* 0x000858ee01007387 */ /* 0x000fe20000100a00 */
[----:B------:R-:W-:Y:S01]  /*39c0*/  SEL R17, R3, R17, !P5 ;  /* 0x0000001103117207 */ /* 0x000fe20006800000 */
[--C-:B------:R-:W-:Y:S01]  /*39d0*/  IMAD.WIDE R138, R109, 0x4, R60.reuse ;  /* 0x000000046d8a7825 */ /* 0x100fe200078e023c */
[C---:B------:R-:W-:Y:S01]  /*39e0*/  SEL R18, R3.reuse, R18, !P5 ;  /* 0x0000001203127207 */ /* 0x040fe20006800000 */
[----:B------:R-:W-:Y:S01]  /*39f0*/  STL.64 [R1+0x848], R126 ;  /* 0x0008487e01007387 */ /* 0x000fe20000100a00 */
[----:B------:R-:W-:Y:S01]  /*3a00*/  SEL R10, R3, R20, !P5 ;  /* 0x00000014030a7207 */ /* 0x000fe20006800000 */
[--C-:B------:R-:W-:Y:S01]  /*3a10*/  IMAD.WIDE R226, R105, 0x4, R60.reuse ;  /* 0x0000000469e27825 */ /* 0x100fe200078e023c */
[C---:B------:R-:W-:Y:S01]  /*3a20*/  SEL R21, R3.reuse, R21, !P5 ;  /* 0x0000001503157207 */ /* 0x040fe20006800000 */
[----:B------:R-:W1:Y:S01]  /*3a30*/  LDC R20, c[0x0][0x230] ;  /* 0x00008c00ff147b82 */ /* 0x000e620000000800 */
[----:B------:R-:W-:Y:S01]  /*3a40*/  SEL R19, R3, R22, !P5 ;  /* 0x0000001603137207 */ /* 0x000fe20006800000 */
[----:B------:R-:W-:Y:S01]  /*3a50*/  IMAD.WIDE R132, R115, 0x4, R60 ;  /* 0x0000000473847825 */ /* 0x000fe200078e023c */
[----:B------:R-:W-:-:S02]  /*3a60*/  SEL R23, R3, R23, !P5 ;  /* 0x0000001703177207 */ /* 0x000fc40006800000 */
[----:B------:R-:W-:Y:S01]  /*3a70*/  SEL R54, R3, R24, !P5 ;  /* 0x0000001803367207 */ /* 0x000fe20006800000 */
[--C-:B------:R-:W-:Y:S01]  /*3a80*/  IMAD.WIDE R144, R99, 0x4, R60.reuse ;  /* 0x0000000463907825 */ /* 0x100fe200078e023c */
[C---:B------:R-:W-:Y:S01]  /*3a90*/  SEL R56, R3.reuse, R25, !P5 ;  /* 0x0000001903387207 */ /* 0x040fe20006800000 */
[----:B------:R-:W2:Y:S01]  /*3aa0*/  LDC R24, c[0x0][0x230] ;  /* 0x00008c00ff187b82 */ /* 0x000ea20000000800 */
[----:B------:R-:W-:Y:S01]  /*3ab0*/  SEL R58, R3, R26, !P5 ;  /* 0x0000001a033a7207 */ /* 0x000fe20006800000 */
[--C-:B------:R-:W-:Y:S01]  /*3ac0*/  IMAD.WIDE R240, R103, 0x4, R60.reuse ;  /* 0x0000000467f07825 */ /* 0x100fe200078e023c */
[C---:B------:R-:W-:Y:S02]  /*3ad0*/  SEL R97, R3.reuse, R28, !P5 ;  /* 0x0000001c03617207 */ /* 0x040fe40006800000 */
[----:B------:R-:W-:Y:S01]  /*3ae0*/  SEL R29, R3, R29, !P5 ;  /* 0x0000001d031d7207 */ /* 0x000fe20006800000 */
[--C-:B------:R-:W-:Y:S01]  /*3af0*/  IMAD.WIDE R130, R111, 0x4, R60.reuse ;  /* 0x000000046f827825 */ /* 0x100fe200078e023c */
[C---:B------:R-:W-:Y:S01]  /*3b00*/  SEL R27, R3.reuse, R30, !P5 ;  /* 0x0000001e031b7207 */ /* 0x040fe20006800000 */
[----:B------:R-:W4:Y:S01]  /*3b10*/  LDC R28, c[0x0][0x230] ;  /* 0x00008c00ff1c7b82 */ /* 0x000f220000000800 */
[----:B------:R-:W-:Y:S01]  /*3b20*/  SEL R31, R3, R31, !P5 ;  /* 0x0000001f031f7207 */ /* 0x000fe20006800000 */
[----:B------:R-:W-:Y:S01]  /*3b30*/  IMAD R97, R97, UR9, RZ ;  /* 0x0000000961617c24 */ /* 0x000fe2000f8e02ff */
[----:B------:R-:W-:Y:S01]  /*3b40*/  SEL R62, R3, R32, !P5 ;  /* 0x00000020033e7207 */ /* 0x000fe20006800000 */
[----:B------:R-:W-:Y:S01]  /*3b50*/  IMAD R25, R17, UR4, RZ ;  /* 0x0000000411197c24 */ /* 0x000fe2000f8e02ff */
[----:B------:R-:W-:Y:S01]  /*3b60*/  SEL R33, R3, R33, !P5 ;  /* 0x0000002103217207 */ /* 0x000fe20006800000 */
[----:B------:R-:W-:Y:S01]  /*3b70*/  IMAD.WIDE R230, R97, 0x4, R60 ;  /* 0x0000000461e67825 */ /* 0x000fe200078e023c */
[C---:B------:R-:W-:Y:S01]  /*3b80*/  SEL R34, R3.reuse, R34, !P5 ;  /* 0x0000002203227207 */ /* 0x040fe20006800000 */
[----:B------:R-:W3:Y:S01]  /*3b90*/  LDC R26, c[0x0][0x230] ;  /* 0x00008c00ff1a7b82 */ /* 0x000ee20000000800 */
[C---:B------:R-:W-:Y:S01]  /*3ba0*/  SEL R35, R3.reuse, R37, !P5 ;  /* 0x0000002503237207 */ /* 0x040fe20006800000 */
[----:B------:R-:W-:Y:S01]  /*3bb0*/  IMAD R37, R62, UR13, RZ ;  /* 0x0000000d3e257c24 */ /* 0x000fe2000f8e02ff */
[C---:B------:R-:W-:Y:S01]  /*3bc0*/  SEL R38, R3.reuse, R38, !P5 ;  /* 0x0000002603267207 */ /* 0x040fe20006800000 */
[----:B-1----:R-:W-:Y:S01]  /*3bd0*/  VIADD R20, R20, 0xfffffffb ;  /* 0xfffffffb14147836 */ /* 0x002fe20000000000 */
[C---:B------:R-:W-:Y:S01]  /*3be0*/  SEL R36, R3.reuse, R39, !P5 ;  /* 0x0000002703247207 */ /* 0x040fe20006800000 */
[----:B------:R-:W-:Y:S01]  /*3bf0*/  IMAD R39, R54, UR4, RZ ;  /* 0x0000000436277c24 */ /* 0x000fe2000f8e02ff */
[C---:B------:R-:W-:Y:S01]  /*3c00*/  SEL R64, R3.reuse, R41, !P5 ;  /* 0x0000002903407207 */ /* 0x040fe20006800000 */
[----:B------:R-:W-:Y:S01]  /*3c10*/  IMAD R41, R16, UR4, RZ ;  /* 0x0000000410297c24 */ /* 0x000fe2000f8e02ff */
[C---:B------:R-:W-:Y:S01]  /*3c20*/  SEL R40, R3.reuse, R40, !P5 ;  /* 0x0000002803287207 */ /* 0x040fe20006800000 */
[----:B------:R-:W1:Y:S01]  /*3c30*/  LDC R22, c[0x0][0x230] ;  /* 0x00008c00ff167b82 */ /* 0x000e620000000800 */
[C---:B------:R-:W-:Y:S01]  /*3c40*/  SEL R42, R3.reuse, R42, !P5 ;  /* 0x0000002a032a7207 */ /* 0x040fe20006800000 */
[----:B------:R-:W-:Y:S01]  /*3c50*/  ULDC.64 UR8, c[0x0][0x208] ;  /* 0x0000820000087ab9 */ /* 0x000fe20000000a00 */
[C---:B------:R-:W-:Y:S01]  /*3c60*/  SEL R46, R3.reuse, R46, !P5 ;  /* 0x0000002e032e7207 */ /* 0x040fe20006800000 */
[----:B------:R-:W-:Y:S01]  /*3c70*/  IMAD.MOV.U32 R90, RZ, RZ, R138 ;  /* 0x000000ffff5a7224 */ /* 0x000fe200078e008a */
[C---:B------:R-:W-:Y:S01]  /*3c80*/  SEL R47, R3.reuse, R47, !P5 ;  /* 0x0000002f032f7207 */ /* 0x040fe20006800000 */
[----:B------:R-:W-:Y:S01]  /*3c90*/  IMAD R156, R12, 0x3c, RZ ;  /* 0x0000003c0c9c7824 */ /* 0x000fe200078e02ff */
[C---:B------:R-:W-:Y:S01]  /*3ca0*/  SEL R48, R3.reuse, R48, !P5 ;  /* 0x0000003003307207 */ /* 0x040fe20006800000 */
[----:B------:R-:W3:Y:S01]  /*3cb0*/  LDC R30, c[0x0][0x230] ;  /* 0x00008c00ff1e7b82 */ /* 0x000ee20000000800 */
[----:B------:R-:W-:Y:S01]  /*3cc0*/  SEL R43, R3, R49, !P5 ;  /* 0x00000031032b7207 */ /* 0x000fe20006800000 */
[----:B------:R-:W-:Y:S01]  /*3cd0*/  IMAD R49, R47, UR28, RZ ;  /* 0x0000001c2f317c24 */ /* 0x000fe2000f8e02ff */
[C---:B------:R-:W-:Y:S01]  /*3ce0*/  SEL R44, R3.reuse, R51, !P5 ;  /* 0x00000033032c7207 */ /* 0x040fe20006800000 */
[----:B------:R-:W-:Y:S01]  /*3cf0*/  IMAD R51, R36, UR20, RZ ;  /* 0x0000001424337c24 */ /* 0x000fe2000f8e02ff */
        /* <DEDUP_REMOVED lines=9> */
[--C-:B------:R-:W-:Y:S01]  /*3d90*/  IMAD.WIDE R140, R117, 0x4, R60.reuse ;  /* 0x00000004758c7825 */ /* 0x100fe200078e023c */
[C---:B------:R-:W-:Y:S01]  /*3da0*/  SEL R63, R3.reuse, R63, !P5 ;  /* 0x0000003f033f7207 */ /* 0x040fe20006800000 */
[----:B------:R-:W3:Y:S01]  /*3db0*/  LDC R32, c[0x0][0x230] ;  /* 0x00008c00ff207b82 */ /* 0x000ee20000000800 */
[----:B------:R-:W-:Y:S01]  /*3dc0*/  SEL R68, R3, R65, !P5 ;  /* 0x0000004103447207 */ /* 0x000fe20006800000 */
[----:B------:R-:W-:Y:S01]  /*3dd0*/  IMAD.WIDE R244, R107, 0x4, R60 ;  /* 0x000000046bf47825 */ /* 0x000fe200078e023c */
[----:B------:R-:W-:-:S02]  /*3de0*/  SEL R119, R3, R67, !P5 ;  /* 0x0000004303777207 */ /* 0x000fc40006800000 */
[C---:B------:R-:W-:Y:S01]  /*3df0*/  SEL R52, R3.reuse, R69, !P5 ;  /* 0x0000004503347207 */ /* 0x040fe20006800000 */
[----:B------:R-:W-:Y:S01]  /*3e00*/  IMAD R69, R38, UR19, RZ ;  /* 0x0000001326457c24 */ /* 0x000fe2000f8e02ff */
[----:B------:R-:W-:Y:S01]  /*3e10*/  SEL R70, R3, R71, !P5 ;  /* 0x0000004703467207 */ /* 0x000fe20006800000 */
[----:B------:R-:W-:Y:S01]  /*3e20*/  IMAD R119, R119, UR40, RZ ;  /* 0x0000002877777c24 */ /* 0x000fe2000f8e02ff */
[----:B------:R-:W-:Y:S01]  /*3e30*/  SEL R72, R3, R73, !P5 ;  /* 0x0000004903487207 */ /* 0x000fe20006800000 */
[----:B------:R-:W-:Y:S01]  /*3e40*/  IMAD R73, R19, UR4, RZ ;  /* 0x0000000413497c24 */ /* 0x000fe2000f8e02ff */
[----:B------:R-:W-:Y:S01]  /*3e50*/  SEL R74, R3, R75, !P5 ;  /* 0x0000004b034a7207 */ /* 0x000fe20006800000 */
[--C-:B------:R-:W-:Y:S01]  /*3e60*/  IMAD.WIDE R124, R119, 0x4, R60.reuse ;  /* 0x00000004777c7825 */ /* 0x100fe200078e023c */
[C---:B------:R-:W-:Y:S02]  /*3e70*/  SEL R77, R3.reuse, R77, !P5 ;  /* 0x0000004d034d7207 */ /* 0x040fe40006800000 */
        /* <DEDUP_REMOVED lines=10> */
[C---:B------:R-:W-:Y:S01]  /*3f20*/  SEL R82, R3.reuse, R89, !P5 ;  /* 0x0000005903527207 */ /* 0x040fe20006800000 */
[----:B------:R-:W-:Y:S01]  /*3f30*/  IMAD R89, R8, UR4, RZ ;  /* 0x0000000408597c24 */ /* 0x000fe2000f8e02ff */
[----:B------:R-:W-:Y:S01]  /*3f40*/  SEL R84, R3, R91, !P5 ;  /* 0x0000005b03547207 */ /* 0x000fe20006800000 */
[----:B------:R-:W-:Y:S01]  /*3f50*/  IMAD.WIDE R246, R121, 0x4, R60 ;  /* 0x0000000479f67825 */ /* 0x000fe200078e023c */
[----:B------:R-:W-:-:S02]  /*3f60*/  SEL R86, R3, R93, !P5 ;  /* 0x0000005d03567207 */ /* 0x000fc40006800000 */
[----:B------:R-:W-:Y:S01]  /*3f70*/  SEL R6, R3, R6, !P5 ;  /* 0x0000000603067207 */ /* 0x000fe20006800000 */
[----:B------:R-:W-:Y:S01]  /*3f80*/  IMAD R93, R10, UR4, RZ ;  /* 0x000000040a5d7c24 */ /* 0x000fe2000f8e02ff */
[----:B------:R-:W-:Y:S01]  /*3f90*/  LEA.HI.X.SX32 R3, R13, UR5, 0x2, P2 ;  /* 0x000000050d037c11 */ /* 0x000fe200090f16ff */
[----:B------:R-:W-:Y:S01]  /*3fa0*/  IMAD.WIDE R142, R89, 0x4, R60 ;  /* 0x00000004598e7825 */ /* 0x000fe200078e023c */
[C---:B------:R-:W-:Y:S01]  /*3fb0*/  SEL R5, R0.reuse, R5, !P0 ;  /* 0x0000000500057207 */ /* 0x040fe20004000000 */
[----:B------:R-:W2:Y:S01]  /*3fc0*/  S2UR UR5, SR_CgaCtaId ;  /* 0x00000000000579c3 */ /* 0x000ea20000008800 */
[----:B------:R-:W-:Y:S01]  /*3fd0*/  SEL R0, R0, R9, !P0 ;  /* 0x0000000900007207 */ /* 0x000fe20004000000 */
[----:B------:R-:W-:Y:S01]  /*3fe0*/  IMAD.WIDE R242, R113, 0x4, R2 ;  /* 0x0000000471f27825 */ /* 0x000fe200078e0202 */
[----:B------:R-:W-:Y:S02]  /*3ff0*/  ISETP.GE.U32.AND P0, PT, R20, 0x7fffff7c, PT ;  /* 0x7fffff7c1400780c */ /* 0x000fe40003f06070 */
[----:B------:R-:W-:Y:S01]  /*4000*/  MOV R94, R124 ;  /* 0x0000007c005e7202 */ /* 0x000fe20000000f00 */
[--C-:B------:R-:W-:Y:S01]  /*4010*/  IMAD.WIDE R128, R93, 0x4, R60.reuse ;  /* 0x000000045d807825 */ /* 0x100fe200078e023c */
[----:B------:R-:W-:Y:S03]  /*4020*/  STL.64 [R1+0x850], R242 ;  /* 0x000850f201007387 */ /* 0x000fe60000100a00 */
[----:B------:R-:W-:Y:S01]  /*4030*/  IMAD.WIDE R112, R123, 0x4, R60 ;  /* 0x000000047b707825 */ /* 0x000fe200078e023c */
[----:B------:R-:W-:Y:S03]  /*4040*/  STL.64 [R1+0x828], R138 ;  /* 0x0008288a01007387 */ /* 0x000fe60000100a00 */
[----:B------:R-:W-:Y:S01]  /*4050*/  IMAD R85, R21, UR4, RZ ;  /* 0x0000000415557c24 */ /* 0x000fe2000f8e02ff */
[----:B------:R-:W-:Y:S01]  /*4060*/  STL.64 [R1+0x838], R226 ;  /* 0x000838e201007387 */ /* 0x000fe20000100a00 */
[----:B------:R-:W-:-:S02]  /*4070*/  IMAD R87, R29, UR10, RZ ;  /* 0x0000000a1d577c24 */ /* 0x000fc4000f8e02ff */
[----:B------:R-:W-:Y:S01]  /*4080*/  IMAD R91, R35, UR18, RZ ;  /* 0x00000012235b7c24 */ /* 0x000fe2000f8e02ff */
[----:B------:R-:W-:Y:S01]  /*4090*/  STL.64 [R1+0x818], R132 ;  /* 0x0008188401007387 */ /* 0x000fe20000100a00 */
[----:B------:R-:W-:-:S03]  /*40a0*/  IMAD.WIDE R134, R87, 0x4, R60 ;  /* 0x0000000457867825 */ /* 0x000fc600078e023c */
[----:B------:R-:W-:Y:S01]  /*40b0*/  STL.64 [R1+0x7f8], R140 ;  /* 0x0007f88c01007387 */ /* 0x000fe20000100a00 */
[----:B------:R-:W-:Y:S02]  /*40c0*/  IMAD R16, R77, UR46, RZ ;  /* 0x0000002e4d107c24 */ /* 0x000fe4000f8e02ff */
[----:B------:R-:W-:Y:S01]  /*40d0*/  IMAD R77, R78, UR50, RZ ;  /* 0x000000324e4d7c24 */ /* 0x000fe2000f8e02ff */
[----:B------:R-:W-:Y:S01]  /*40e0*/  STL.64 [R1+0x7d8], R124 ;  /* 0x0007d87c01007387 */ /* 0x000fe20000100a00 */
[----:B------:R-:W-:Y:S02]  /*40f0*/  IMAD R75, R14, UR4, RZ ;  /* 0x000000040e4b7c24 */ /* 0x000fe4000f8e02ff */
[----:B------:R-:W-:Y:S01]  /*4100*/  IMAD R71, R27, UR11, RZ ;  /* 0x0000000b1b477c24 */ /* 0x000fe2000f8e02ff */
[----:B------:R-:W-:Y:S01]  /*4110*/  STL.64 [R1+0x8e0], R142 ;  /* 0x0008e08e01007387 */ /* 0x000fe20000100a00 */
[----:B------:R-:W-:Y:S02]  /*4120*/  IMAD R67, R46, UR27, RZ ;  /* 0x0000001b2e437c24 */ /* 0x000fe4000f8e02ff */
[----:B------:R-:W-:Y:S01]  /*4130*/  IMAD R65, R59, UR35, RZ ;  /* 0x000000233b417c24 */ /* 0x000fe2000f8e02ff */
[----:B------:R-:W-:Y:S01]  /*4140*/  STL.64 [R1+0x7c8], R246 ;  /* 0x0007c8f601007387 */ /* 0x000fe20000100a00 */
[----:B------:R-:W-:-:S02]  /*4150*/  IMAD R17, R63, UR38, RZ ;  /* 0x000000263f117c24 */ /* 0x000fc4000f8e02ff */
        /* <DEDUP_REMOVED lines=8> */
[----:B------:R-:W-:Y:S01]  /*41e0*/  IMAD R45, R72, UR44, RZ ;  /* 0x0000002c482d7c24 */ /* 0x000fe2000f8e02ff */
[----:B------:R-:W-:Y:S01]  /*41f0*/  ULDC UR4, c[0x0][0x234] ;  /* 0x00008d0000047ab9 */ /* 0x000fe20000000800 */
[----:B------:R-:W-:Y:S01]  /*4200*/  IMAD R18, R43, UR30, RZ ;  /* 0x0000001e2b127c24 */ /* 0x000fe2000f8e02ff */
[----:B------:R-:W-:Y:S01]  /*4210*/  STL.64 [R1+0x898], R240 ;  /* 0x000898f001007387 */ /* 0x000fe20000100a00 */
[----:B------:R-:W-:-:S02]  /*4220*/  IMAD R43, R82, UR52, RZ ;  /* 0x00000034522b7c24 */ /* 0x000fc4000f8e02ff */
[----:B------:R-:W-:Y:S01]  /*4230*/  IMAD R21, R33, UR14, RZ ;  /* 0x0000000e21157c24 */ /* 0x000fe2000f8e02ff */
[----:B------:R4:W-:Y:S01]  /*4240*/  STL.64 [R1+0x878], R130 ;  /* 0x0008788201007387 */ /* 0x0009e20000100a00 */
[----:B------:R-:W-:Y:S02]  /*4250*/  IMAD R35, R64, UR21, RZ ;  /* 0x0000001540237c24 */ /* 0x000fe4000f8e02ff */
[----:B------:R-:W-:Y:S01]  /*4260*/  IMAD R33, R48, UR29, RZ ;  /* 0x0000001d30217c24 */ /* 0x000fe2000f8e02ff */
[----:B------:R-:W-:Y:S01]  /*4270*/  STL.64 [R1+0x888], R244 ;  /* 0x000888f401007387 */ /* 0x000fe20000100a00 */
[----:B------:R-:W-:Y:S02]  /*4280*/  IMAD R31, R66, UR37, RZ ;  /* 0x00000025421f7c24 */ /* 0x000fe4000f8e02ff */
[----:B------:R-:W-:Y:S01]  /*4290*/  IMAD R29, R74, UR45, RZ ;  /* 0x0000002d4a1d7c24 */ /* 0x000fe2000f8e02ff */
[----:B------:R1:W-:Y:S01]  /*42a0*/  STL.64 [R1+0x868], R112 ;  /* 0x0008687001007387 */ /* 0x0003e20000100a00 */
[----:B------:R-:W-:-:S02]  /*42b0*/  IMAD R27, R84, UR53, RZ ;  /* 0x00000035541b7c24 */ /* 0x000fc4000f8e02ff */
[----:B------:R-:W-:Y:S02]  /*42c0*/  IMAD R23, R56, UR6, RZ ;  /* 0x0000000638177c24 */ /* 0x000fe4000f8e02ff */
[----:B----4-:R-:W-:-:S04]  /*42d0*/  IMAD.WIDE R130, R83, 0x4, R60 ;  /* 0x0000000453827825 */ /* 0x010fc800078e023c */
[----:B------:R-:W-:Y:S01]  /*42e0*/  IMAD R19, R40, UR22, RZ ;  /* 0x0000001628137c24 */ /* 0x000fe2000f8e02ff */
[----:B------:R4:W-:Y:S01]  /*42f0*/  STL.64 [R1+0x8d0], R130 ;  /* 0x0008d08201007387 */ /* 0x0009e20000100a00 */
[----:B------:R-:W-:Y:S02]  /*4300*/  IMAD R15, R86, UR54, RZ ;  /* 0x00000036560f7c24 */ /* 0x000fe4000f8e02ff */
[----:B-1----:R-:W-:-:S04]  /*4310*/  IMAD.WIDE R112, R85, 0x4, R60 ;  /* 0x0000000455707825 */ /* 0x002fc800078e023c */
[----:B------:R-:W-:Y:S01]  /*4320*/  IMAD R13, R58, UR7, RZ ;  /* 0x000000073a0d7c24 */ /* 0x000fe2000f8e02ff */
[----:B------:R1:W-:Y:S01]  /*4330*/  STL.64 [R1+0x958], R112 ;  /* 0x0009587001007387 */ /* 0x0003e20000100a00 */
[----:B------:R-:W-:Y:S01]  /*4340*/  IMAD R11, R34, UR15, RZ ;  /* 0x0000000f220b7c24 */ /* 0x000fe2000f8e02ff */
[----:B------:R-:W-:Y:S01]  /*4350*/  ULDC.64 UR6, c[0x0][0x210] ;  /* 0x0000840000067ab9 */ /* 0x000fe20000000a00 */
[----:B------:R-:W-:Y:S01]  /*4360*/  IMAD R10, R42, UR23, RZ ;  /* 0x000000172a0a7c24 */ /* 0x000fe2000f8e02ff */
[----:B------:R3:W-:Y:S01]  /*4370*/  STL.64 [R1+0x948], R134 ;  /* 0x0009488601007387 */ /* 0x0007e20000100a00 */
[----:B----4-:R-:W-:-:S04]  /*4380*/  IMAD.WIDE R130, R91, 0x4, R60 ;  /* 0x000000045b827825 */ /* 0x010fc800078e023c */
[----:B------:R-:W-:Y:S01]  /*4390*/  IMAD R9, R44, UR31, RZ ;  /* 0x0000001f2c097c24 */ /* 0x000fe2000f8e02ff */
[----:B------:R4:W-:Y:S01]  /*43a0*/  STL.64 [R1+0x938], R130 ;  /* 0x0009388201007387 */ /* 0x0009e20000100a00 */
[----:B------:R-:W-:Y:S02]  /*43b0*/  IMAD R8, R68, UR39, RZ ;  /* 0x0000002744087c24 */ /* 0x000fe4000f8e02ff */
[----:B-1----:R-:W-:-:S04]  /*43c0*/  IMAD.WIDE R112, R95, 0x4, R60 ;  /* 0x000000045f707825 */ /* 0x002fc800078e023c */
[--C-:B---3--:R-:W-:Y:S01]  /*43d0*/  IMAD.WIDE R134, R81, 0x4, R60.reuse ;  /* 0x0000000451867825 */ /* 0x108fe200078e023c */
[----:B------:R1:W-:Y:S03]  /*43e0*/  STL.64 [R1+0x928], R112 ;  /* 0x0009287001007387 */ /* 0x0003e60000100a00 */
[----:B------:R-:W-:Y:S01]  /*43f0*/  IMAD R4, R76, UR47, RZ ;  /* 0x0000002f4c047c24 */ /* 0x000fe2000f8e02ff */
[----:B------:R3:W-:Y:S01]  /*4400*/  STL.64 [R1+0x918], R134 ;  /* 0x0009188601007387 */ /* 0x0007e20000100a00 */
[----:B----4-:R-:W-:-:S04]  /*4410*/  IMAD.WIDE R130, R79, 0x4, R60 ;  /* 0x000000044f827825 */ /* 0x010fc800078e023c */
[----:B------:R-:W-:Y:S01]  /*4420*/  IMAD R6, R6, UR55, RZ ;  /* 0x0000003706067c24 */ /* 0x000fe2000f8e02ff */
[----:B------:R4:W-:Y:S01]  /*4430*/  STL.64 [R1+0x908], R130 ;  /* 0x0009088201007387 */ /* 0x0009e20000100a00 */
[----:B------:R-:W-:-:S04]  /*4440*/  IMAD.WIDE R136, R105, 0x4, R2 ;  /* 0x0000000469887825 */ /* 0x000fc800078e0202 */
[----:B-1----:R-:W-:-:S04]  /*4450*/  IMAD.WIDE R112, R77, 0x4, R60 ;  /* 0x000000044d707825 */ /* 0x002fc800078e023c */
[--C-:B---3--:R-:W-:Y:S01]  /*4460*/  IMAD.WIDE R134, R75, 0x4, R60.reuse ;  /* 0x000000044b867825 */ /* 0x108fe200078e023c */
[----:B------:R1:W-:Y:S03]  /*4470*/  STL.64 [R1+0x8f8], R112 ;  /* 0x0008f87001007387 */ /* 0x0003e60000100a00 */
[----:B----4-:R-:W-:Y:S01]  /*4480*/  IMAD.WIDE R130, R73, 0x4, R60 ;  /* 0x0000000449827825 */ /* 0x010fe200078e023c */
[----:B------:R3:W-:Y:S03]  /*4490*/  STL.64 [R1+0x960], R134 ;  /* 0x0009608601007387 */ /* 0x0007e60000100a00 */
[--C-:B------:R-:W-:Y:S01]  /*44a0*/  IMAD.WIDE R108, R109, 0x4, R2.reuse ;  /* 0x000000046d6c7825 */ /* 0x100fe200078e0202 */
[----:B------:R4:W-:Y:S03]  /*44b0*/  STL.64 [R1+0x970], R130 ;  /* 0x0009708201007387 */ /* 0x0009e60000100a00 */
        /* <DEDUP_REMOVED lines=38> */
[----:B------:R-:W-:Y:S01]  /*4720*/  IMAD.WIDE R222, R6, 0x4, R2 ;  /* 0x0000000406de7825 */ /* 0x000fe200078e0202 */
[----:B------:R4:W-:Y:S03]  /*4730*/  STL.64 [R1+0xa60], R130 ;  /* 0x000a608201007387 */ /* 0x0009e60000100a00 */
[----:B------:R-:W-:-:S02]  /*4740*/  IMAD R5, R5, UR4, RZ ;  /* 0x0000000405057c24 */ /* 0x000fc4000f8e02ff */
[----:B-1----:R-:W-:-:S04]  /*4750*/  IMAD.WIDE R112, R39, 0x4, R60 ;  /* 0x0000000427707825 */ /* 0x002fc800078e023c */
[--C-:B---3--:R-:W-:Y:S01]  /*4760*/  IMAD.WIDE R134, R37, 0x4, R60.reuse ;  /* 0x0000000425867825 */ /* 0x108fe200078e023c */
[----:B------:R1:W-:Y:S03]  /*4770*/  STL.64 [R1+0xa70], R112 ;  /* 0x000a707001007387 */ /* 0x0003e60000100a00 */
[--C-:B----4-:R-:W-:Y:S01]  /*4780*/  IMAD.WIDE R130, R35, 0x4, R60.reuse ;  /* 0x0000000423827825 */ /* 0x110fe200078e023c */
[----:B------:R3:W-:Y:S03]  /*4790*/  STL.64 [R1+0xa80], R134 ;  /* 0x000a808601007387 */ /* 0x0007e60000100a00 */
[----:B------:R-:W-:Y:S01]  /*47a0*/  VIADD R22, R22, 0xffffffff ;  /* 0xffffffff16167836 */ /* 0x000fe20000000000 */
[----:B------:R4:W-:Y:S01]  /*47b0*/  STL.64 [R1+0xa90], R130 ;  /* 0x000a908201007387 */ /* 0x0009e20000100a00 */
[----:B------:R-:W-:Y:S01]  /*47c0*/  IMAD R0, R0, UR4, RZ ;  /* 0x0000000400007c24 */ /* 0x000fe2000f8e02ff */
[----:B------:R-:W-:Y:S01]  /*47d0*/  UMOV UR4, 0x400 ;  /* 0x0000040000047882 */ /* 0x000fe20000000000 */
[----:B------:R-:W-:Y:S01]  /*47e0*/  IMAD R124, R12, 0x1c, RZ ;  /* 0x0000001c0c7c7824 */ /* 0x000fe200078e02ff */
[----:B------:R-:W-:Y:S01]  /*47f0*/  ISETP.GE.U32.AND P3, PT, R22, 0x7fffff80, PT ;  /* 0x7fffff801600780c */ /* 0x000fe20003f66070 */
[----:B-1----:R-:W-:Y:S01]  /*4800*/  IMAD.WIDE R112, R33, 0x4, R60 ;  /* 0x0000000421707825 */ /* 0x002fe200078e023c */
[----:B--2---:R-:W-:-:S03]  /*4810*/  ULEA UR4, UR5, UR4, 0x18 ;  /* 0x0000000405047291 */ /* 0x004fc6000f8ec03f */
[--C-:B---3--:R-:W-:Y:S01]  /*4820*/  IMAD.WIDE R134, R31, 0x4, R60.reuse ;  /* 0x000000041f867825 */ /* 0x108fe200078e023c */
[----:B------:R1:W-:Y:S01]  /*4830*/  STL.64 [R1+0xaa0], R112 ;  /* 0x000aa07001007387 */ /* 0x0003e20000100a00 */
[----:B------:R-:W-:Y:S02]  /*4840*/  ULDC UR5, c[0x0][0x230] ;  /* 0x00008c0000057ab9 */ /* 0x000fe40000000800 */
[----:B----4-:R-:W-:Y:S01]  /*4850*/  IMAD.WIDE R130, R29, 0x4, R60 ;  /* 0x000000041d827825 */ /* 0x010fe200078e023c */
[----:B------:R2:W-:Y:S03]  /*4860*/  STL.64 [R1+0xad8], R134 ;  /* 0x000ad88601007387 */ /* 0x0005e60000100a00 */
[C---:B------:R-:W-:Y:S01]  /*4870*/  IMAD.SHL.U32 R160, R12.reuse, 0x40, RZ ;  /* 0x000000400ca07824 */ /* 0x040fe200078e00ff */
[----:B------:R3:W-:Y:S01]  /*4880*/  STL.64 [R1+0xac8], R130 ;  /* 0x000ac88201007387 */ /* 0x0007e20000100a00 */
[----:B------:R-:W-:-:S02]  /*4890*/  IMAD R164, R12, 0x44, RZ ;  /* 0x000000440ca47824 */ /* 0x000fc400078e02ff */
[----:B------:R-:W-:Y:S02]  /*48a0*/  IMAD R168, R12, 0x48, RZ ;  /* 0x000000480ca87824 */ /* 0x000fe400078e02ff */
[----:B-1----:R-:W-:-:S04]  /*48b0*/  IMAD.WIDE R112, R27, 0x4, R60 ;  /* 0x000000041b707825 */ /* 0x002fc800078e023c */
[--C-:B--2---:R-:W-:Y:S01]  /*48c0*/  IMAD.WIDE R134, R25, 0x4, R60.reuse ;  /* 0x0000000419867825 */ /* 0x104fe200078e023c */
[----:B------:R1:W-:Y:S03]  /*48d0*/  STL.64 [R1+0xab8], R112 ;  /* 0x000ab87001007387 */ /* 0x0003e60000100a00 */
[----:B---3--:R-:W-:Y:S01]  /*48e0*/  IMAD.WIDE R130, R23, 0x4, R60 ;  /* 0x0000000417827825 */ /* 0x008fe200078e023c */
[----:B------:R2:W-:Y:S03]  /*48f0*/  STL.64 [R1+0xae0], R134 ;  /* 0x000ae08601007387 */ /* 0x0005e60000100a00 */
[C---:B------:R-:W-:Y:S01]  /*4900*/  IMAD R172, R12.reuse, 0x4c, RZ ;  /* 0x0000004c0cac7824 */ /* 0x040fe200078e02ff */
        /* <DEDUP_REMOVED lines=38> */
[----:B-1----:R-:W-:-:S04]  /*4b70*/  IMAD.WIDE R112, R4, 0x4, R60 ;  /* 0x0000000404707825 */ /* 0x002fc800078e023c */
[----:B------:R-:W-:Y:S01]  /*4b80*/  IMAD.WIDE R60, R6, 0x4, R60 ;  /* 0x00000004063c7825 */ /* 0x000fe200078e023c */
[----:B------:R1:W-:Y:S03]  /*4b90*/  STL.64 [R1+0xe10], R112 ;  /* 0x000e107001007387 */ /* 0x0003e60000100a00 */
[--C-:B--2---:R-:W-:Y:S01]  /*4ba0*/  IMAD.WIDE R134, R101, 0x4, R2.reuse ;  /* 0x0000000465867825 */ /* 0x104fe200078e0202 */
[----:B------:R2:W-:Y:S01]  /*4bb0*/  STL.64 [R1+0xe60], R60 ;  /* 0x000e603c01007387 */ /* 0x0005e20000100a00 */
[----:B---3--:R-:W-:Y:S02]  /*4bc0*/  LEA R130, P5, R5, UR6, 0x2 ;  /* 0x0000000605827c11 */ /* 0x008fe4000f8a10ff */
[----:B------:R-:W-:Y:S01]  /*4bd0*/  IMAD.WIDE R100, R121, 0x4, R2 ;  /* 0x0000000479647825 */ /* 0x000fe200078e0202 */
[----:B------:R-:W-:Y:S01]  /*4be0*/  STL.64 [R1+0x840], R134 ;  /* 0x0008408601007387 */ /* 0x000fe20000100a00 */
[----:B------:R-:W-:-:S02]  /*4bf0*/  LEA.HI.X.SX32 R131, R5, UR7, 0x2, P5 ;  /* 0x0000000705837c11 */ /* 0x000fc4000a8f16ff */
[----:B------:R-:W3:Y:S01]  /*4c00*/  LDC R5, c[0x0][0x230] ;  /* 0x00008c00ff057b82 */ /* 0x000ee20000000800 */
[--C-:B-1----:R-:W-:Y:S01]  /*4c10*/  IMAD.WIDE R112, R119, 0x4, R2.reuse ;  /* 0x0000000477707825 */ /* 0x102fe200078e0202 */
[----:B------:R-:W-:Y:S03]  /*4c20*/  STL.64 [R1+0x830], R136 ;  /* 0x0008308801007387 */ /* 0x000fe60000100a00 */
[--C-:B--2---:R-:W-:Y:S01]  /*4c30*/  IMAD.WIDE R60, R97, 0x4, R2.reuse ;  /* 0x00000004613c7825 */ /* 0x104fe200078e0202 */
[----:B------:R-:W-:Y:S03]  /*4c40*/  STL.64 [R1+0x820], R108 ;  /* 0x0008206c01007387 */ /* 0x000fe60000100a00 */
[----:B------:R-:W-:Y:S01]  /*4c50*/  IMAD.WIDE R96, R123, 0x4, R2 ;  /* 0x000000047b607825 */ /* 0x000fe200078e0202 */
[----:B------:R-:W-:Y:S03]  /*4c60*/  STL.64 [R1+0x7f0], R116 ;  /* 0x0007f07401007387 */ /* 0x000fe60000100a00 */
[--C-:B------:R-:W-:Y:S01]  /*4c70*/  IMAD.WIDE R114, R110, 0x4, R130.reuse ;  /* 0x000000046e727825 */ /* 0x100fe200078e0282 */
        /* <DEDUP_REMOVED lines=14> */
[----:B------:R1:W-:Y:S03]  /*4d60*/  STL.64 [R1+0x870], R104 ;  /* 0x0008706801007387 */ /* 0x0003e60000100a00 */
[--C-:B------:R-:W-:Y:S01]  /*4d70*/  IMAD.WIDE R174, R168, 0x4, R130.reuse ;  /* 0x00000004a8ae7825 */ /* 0x100fe200078e0282 */
[----:B------:R-:W-:Y:S03]  /*4d80*/  STL.64 [R1+0x880], R106 ;  /* 0x0008806a01007387 */ /* 0x000fe60000100a00 */
[--C-:B------:R-:W-:Y:S01]  /*4d90*/  IMAD.WIDE R202, R172, 0x4, R130.reuse ;  /* 0x00000004acca7825 */ /* 0x100fe200078e0282 */
[----:B------:R-:W-:Y:S03]  /*4da0*/  STL.64 [R1+0x890], R102 ;  /* 0x0008906601007387 */ /* 0x000fe60000100a00 */
[----:B------:R-:W-:Y:S01]  /*4db0*/  IMAD.WIDE R182, R176, 0x4, R130 ;  /* 0x00000004b0b67825 */ /* 0x000fe200078e0282 */
[----:B------:R2:W-:Y:S03]  /*4dc0*/  STL.64 [R1+0x860], R96 ;  /* 0x0008606001007387 */ /* 0x0005e60000100a00 */
[----:B-1----:R-:W-:Y:S01]  /*4dd0*/  IMAD.MOV.U32 R104, RZ, RZ, R144 ;  /* 0x000000ffff687224 */ /* 0x002fe200078e0090 */
[----:B------:R1:W-:Y:S01]  /*4de0*/  STL.64 [R1+0x8e8], R82 ;  /* 0x0008e85201007387 */ /* 0x0003e20000100a00 */
[----:B------:R-:W-:-:S02]  /*4df0*/  IMAD R144, R12, 0x30, RZ ;  /* 0x000000300c907824 */ /* 0x000fc400078e02ff */
[----:B------:R-:W-:Y:S02]  /*4e00*/  IMAD.MOV.U32 R105, RZ, RZ, R145 ;  /* 0x000000ffff697224 */ /* 0x000fe400078e0091 */
[----:B------:R-:W-:-:S04]  /*4e10*/  IMAD.WIDE R150, R144, 0x4, R130 ;  /* 0x0000000490967825 */ /* 0x000fc800078e0282 */
[----:B--2---:R-:W-:-:S04]  /*4e20*/  IMAD.WIDE R96, R85, 0x4, R2 ;  /* 0x0000000455607825 */ /* 0x004fc800078e0202 */
[--C-:B------:R-:W-:Y:S01]  /*4e30*/  IMAD.WIDE R84, R87, 0x4, R2.reuse ;  /* 0x0000000457547825 */ /* 0x100fe200078e0202 */
[----:B------:R2:W-:Y:S03]  /*4e40*/  STL.64 [R1+0x950], R96 ;  /* 0x0009506001007387 */ /* 0x0005e60000100a00 */
[--C-:B-1----:R-:W-:Y:S01]  /*4e50*/  IMAD.WIDE R82, R91, 0x4, R2.reuse ;  /* 0x000000045b527825 */ /* 0x102fe200078e0202 */
[----:B------:R1:W-:Y:S01]  /*4e60*/  STL.64 [R1+0x940], R84 ;  /* 0x0009405401007387 */ /* 0x0003e20000100a00 */
[----:B------:R-:W-:Y:S02]  /*4e70*/  MOV R91, R139 ;  /* 0x0000008b005b7202 */ /* 0x000fe40000000f00 */
[----:B------:R-:W-:Y:S01]  /*4e80*/  IMAD.WIDE R86, R95, 0x4, R2 ;  /* 0x000000045f567825 */ /* 0x000fe200078e0202 */
[----:B------:R4:W-:Y:S03]  /*4e90*/  STL.64 [R1+0x930], R82 ;  /* 0x0009305201007387 */ /* 0x0009e60000100a00 */
[----:B------:R-:W-:Y:S01]  /*4ea0*/  IMAD.MOV.U32 R95, RZ, RZ, R125 ;  /* 0x000000ffff5f7224 */ /* 0x000fe200078e007d */
[----:B------:R3:W-:Y:S01]  /*4eb0*/  STL.64 [R1+0x920], R86 ;  /* 0x0009205601007387 */ /* 0x0007e20000100a00 */
[----:B--2---:R-:W-:Y:S01]  /*4ec0*/  MOV R96, R142 ;  /* 0x0000008e00607202 */ /* 0x004fe20000000f00 */
[----:B------:R-:W-:-:S02]  /*4ed0*/  IMAD.MOV.U32 R97, RZ, RZ, R143 ;  /* 0x000000ffff617224 */ /* 0x000fc400078e008f */
[----:B-1----:R-:W-:-:S04]  /*4ee0*/  IMAD.WIDE R84, R81, 0x4, R2 ;  /* 0x0000000451547825 */ /* 0x002fc800078e0202 */
[--C-:B----4-:R-:W-:Y:S01]  /*4ef0*/  IMAD.WIDE R82, R79, 0x4, R2.reuse ;  /* 0x000000044f527825 */ /* 0x110fe200078e0202 */
[----:B------:R-:W-:Y:S03]  /*4f00*/  STL.64 [R1+0x910], R84 ;  /* 0x0009105401007387 */ /* 0x000fe60000100a00 */
[--C-:B------:R-:W-:Y:S01]  /*4f10*/  IMAD.WIDE R80, R77, 0x4, R2.reuse ;  /* 0x000000044d507825 */ /* 0x100fe200078e0202 */
[----:B------:R1:W-:Y:S01]  /*4f20*/  STL.64 [R1+0x900], R82 ;  /* 0x0009005201007387 */ /* 0x0003e20000100a00 */
[----:B---3--:R-:W-:Y:S02]  /*4f30*/  MOV R86, R116 ;  /* 0x0000007400567202 */ /* 0x008fe40000000f00 */
[--C-:B------:R-:W-:Y:S01]  /*4f40*/  IMAD.WIDE R78, R75, 0x4, R2.reuse ;  /* 0x000000044b4e7825 */ /* 0x100fe200078e0202 */
[----:B------:R-:W-:Y:S03]  /*4f50*/  STL.64 [R1+0x8f0], R80 ;  /* 0x0008f05001007387 */ /* 0x000fe60000100a00 */
[--C-:B------:R-:W-:Y:S01]  /*4f60*/  IMAD.WIDE R76, R73, 0x4, R2.reuse ;  /* 0x00000004494c7825 */ /* 0x100fe200078e0202 */
[----:B------:R2:W-:Y:S03]  /*4f70*/  STL.64 [R1+0x968], R78 ;  /* 0x0009684e01007387 */ /* 0x0005e60000100a00 */
[----:B------:R-:W-:Y:S01]  /*4f80*/  IMAD.WIDE R74, R71, 0x4, R2 ;  /* 0x00000004474a7825 */ /* 0x000fe200078e0202 */
[----:B------:R3:W-:Y:S01]  /*4f90*/  STL.64 [R1+0x978], R76 ;  /* 0x0009784c01007387 */ /* 0x0007e20000100a00 */
[----:B-1----:R-:W-:-:S02]  /*4fa0*/  MOV R83, R141 ;  /* 0x0000008d00537202 */ /* 0x002fc40000000f00 */
[--C-:B------:R-:W-:Y:S01]  /*4fb0*/  IMAD.WIDE R72, R69, 0x4, R2.reuse ;  /* 0x0000000445487825 */ /* 0x100fe200078e0202 */
[----:B------:R-:W-:Y:S03]  /*4fc0*/  STL.64 [R1+0x9d0], R74 ;  /* 0x0009d04a01007387 */ /* 0x000fe60000100a00 */
[--C-:B------:R-:W-:Y:S01]  /*4fd0*/  IMAD.WIDE R70, R67, 0x4, R2.reuse ;  /* 0x0000000443467825 */ /* 0x100fe200078e0202 */
[----:B------:R1:W-:Y:S01]  /*4fe0*/  STL.64 [R1+0x9c0], R72 ;  /* 0x0009c04801007387 */ /* 0x0003e20000100a00 */
[----:B--2---:R-:W-:Y:S02]  /*4ff0*/  MOV R79, R113 ;  /* 0x00000071004f7202 */ /* 0x004fe40000000f00 */
[----:B------:R-:W-:Y:S01]  /*5000*/  IMAD.WIDE R68, R65, 0x4, R2 ;  /* 0x0000000441447825 */ /* 0x000fe200078e0202 */
[----:B------:R2:W-:Y:S01]  /*5010*/  STL.64 [R1+0x9b0], R70 ;  /* 0x0009b04601007387 */ /* 0x0005e20000100a00 */
[----:B---3--:R-:W-:-:S02]  /*5020*/  MOV R76, R128 ;  /* 0x00000080004c7202 */ /* 0x008fc40000000f00 */
[--C-:B------:R-:W-:Y:S01]  /*5030*/  IMAD.WIDE R66, R63, 0x4, R2.reuse ;  /* 0x000000043f427825 */ /* 0x100fe200078e0202 */
[----:B------:R-:W-:Y:S03]  /*5040*/  STL.64 [R1+0x9a0], R68 ;  /* 0x0009a04401007387 */ /* 0x000fe60000100a00 */
[--C-:B------:R-:W-:Y:S01]  /*5050*/  IMAD.WIDE R64, R59, 0x4, R2.reuse ;  /* 0x000000043b407825 */ /* 0x100fe200078e0202 */
[----:B------:R3:W-:Y:S01]  /*5060*/  STL.64 [R1+0x990], R66 ;  /* 0x0009904201007387 */ /* 0x0007e20000100a00 */
[----:B-1----:R-:W-:Y:S02]  /*5070*/  MOV R73, R133 ;  /* 0x0000008500497202 */ /* 0x002fe40000000f00 */
[----:B------:R-:W-:Y:S01]  /*5080*/  IMAD.WIDE R62, R57, 0x4, R2 ;  /* 0x00000004393e7825 */ /* 0x000fe200078e0202 */
[----:B------:R-:W-:Y:S01]  /*5090*/  STL.64 [R1+0x980], R64 ;  /* 0x0009804001007387 */ /* 0x000fe20000100a00 */
[----:B--2---:R-:W-:-:S02]  /*50a0*/  MOV R70, R134 ;  /* 0x0000008600467202 */ /* 0x004fc40000000f00 */
[--C-:B------:R-:W-:Y:S01]  /*50b0*/  IMAD.WIDE R58, R55, 0x4, R2.reuse ;  /* 0x00000004373a7825 */ /* 0x100fe200078e0202 */
[----:B------:R-:W-:Y:S03]  /*50c0*/  STL.64 [R1+0x9e8], R62 ;  /* 0x0009e83e01007387 */ /* 0x000fe60000100a00 */
[--C-:B------:R-:W-:Y:S01]  /*50d0*/  IMAD.WIDE R56, R53, 0x4, R2.reuse ;  /* 0x0000000435387825 */ /* 0x100fe200078e0202 */
[----:B------:R-:W-:Y:S01]  /*50e0*/  STL.64 [R1+0x9f8], R58 ;  /* 0x0009f83a01007387 */ /* 0x000fe20000100a00 */
[----:B---3--:R-:W-:Y:S02]  /*50f0*/  MOV R67, R91 ;  /* 0x0000005b00437202 */ /* 0x008fe40000000f00 */
        /* <DEDUP_REMOVED lines=20> */
[----:B------:R-:W-:Y:S01]  /*5240*/  IMAD.WIDE R34, R31, 0x4, R2 ;  /* 0x000000041f227825 */ /* 0x000fe200078e0202 */
[----:B------:R2:W-:Y:S03]  /*5250*/  STL.64 [R1+0xab0], R36 ;  /* 0x000ab02401007387 */ /* 0x0005e60000100a00 */
[----:B------:R-:W-:Y:S01]  /*5260*/  IMAD.MOV.U32 R74, RZ, RZ, R108 ;  /* 0x000000ffff4a7224 */ /* 0x000fe200078e006c */
[----:B------:R3:W-:Y:S01]  /*5270*/  STL.64 [R1+0xad0], R34 ;  /* 0x000ad02201007387 */ /* 0x0007e20000100a00 */
[----:B------:R-:W-:-:S02]  /*5280*/  IMAD.SHL.U32 R108, R12, 0x4, RZ ;  /* 0x000000040c6c7824 */ /* 0x000fc400078e00ff */
[----:B------:R-:W-:Y:S02]  /*5290*/  IMAD.MOV.U32 R84, RZ, RZ, R106 ;  /* 0x000000ffff547224 */ /* 0x000fe400078e006a */
[----:B-1----:R-:W-:-:S03]  /*52a0*/  IMAD.WIDE R38, R29, 0x4, R2 ;  /* 0x000000041d267825 */ /* 0x002fc600078e0202 */
[----:B------:R-:W-:Y:S01]  /*52b0*/  MOV R62, R84 ;  /* 0x00000054003e7202 */ /* 0x000fe20000000f00 */
[--C-:B--2---:R-:W-:Y:S01]  /*52c0*/  IMAD.WIDE R36, R27, 0x4, R2.reuse ;  /* 0x000000041b247825 */ /* 0x104fe200078e0202 */
[----:B------:R1:W-:Y:S02]  /*52d0*/  STL.64 [R1+0xac0], R38 ;  /* 0x000ac02601007387 */ /* 0x0003e40000100a00 */
[----:B------:R-:W-:Y:S01]  /*52e0*/  MOV R56, R62 ;  /* 0x0000003e00387202 */ /* 0x000fe20000000f00 */
[----:B---3--:R-:W-:Y:S01]  /*52f0*/  IMAD.WIDE R34, R25, 0x4, R2 ;  /* 0x0000000419227825 */ /* 0x008fe200078e0202 */
[----:B------:R2:W-:Y:S03]  /*5300*/  STL.64 [R1+0xaa8], R36 ;  /* 0x000aa82401007387 */ /* 0x0005e60000100a00 */
[----:B------:R-:W-:Y:S01]  /*5310*/  IMAD.MOV.U32 R85, RZ, RZ, R107 ;  /* 0x000000ffff557224 */ /* 0x000fe200078e006b */
[----:B------:R3:W-:Y:S01]  /*5320*/  STL.64 [R1+0xae8], R34 ;  /* 0x000ae82201007387 */ /* 0x0007e20000100a00 */
[----:B------:R-:W-:-:S02]  /*5330*/  IMAD.MOV.U32 R75, RZ, RZ, R109 ;  /* 0x000000ffff4b7224 */ /* 0x000fc400078e006d */
[----:B------:R-:W-:-:S04]  /*5340*/  IMAD.WIDE R106, R108, 0x4, R130 ;  /* 0x000000046c6a7825 */ /* 0x000fc800078e0282 */
[----:B-1----:R-:W-:-:S04]  /*5350*/  IMAD.WIDE R38, R23, 0x4, R2 ;  /* 0x0000000417267825 */ /* 0x002fc800078e0202 */
[--C-:B--2---:R-:W-:Y:S01]  /*5360*/  IMAD.WIDE R36, R21, 0x4, R2.reuse ;  /* 0x0000000415247825 */ /* 0x104fe200078e0202 */
[----:B------:R-:W-:Y:S03]  /*5370*/  STL.64 [R1+0xaf8], R38 ;  /* 0x000af82601007387 */ /* 0x000fe60000100a00 */
[--C-:B---3--:R-:W-:Y:S01]  /*5380*/  IMAD.WIDE R34, R19, 0x4, R2.reuse ;  /* 0x0000000413227825 */ /* 0x108fe200078e0202 */
[----:B------:R1:W-:Y:S03]  /*5390*/  STL.64 [R1+0xb08], R36 ;  /* 0x000b082401007387 */ /* 0x0003e60000100a00 */
[----:B------:R-:W-:Y:S01]  /*53a0*/  IMAD.WIDE R18, R18, 0x4, R2 ;  /* 0x0000000412127825 */ /* 0x000fe200078e0202 */
[----:B------:R2:W-:Y:S03]  /*53b0*/  STL.64 [R1+0xb18], R34 ;  /* 0x000b182201007387 */ /* 0x0005e60000100a00 */
[----:B------:R-:W-:Y:S01]  /*53c0*/  IMAD.MOV.U32 R78, RZ, RZ, R112 ;  /* 0x000000ffff4e7224 */ /* 0x000fe200078e0070 */
[----:B------:R3:W-:Y:S01]  /*53d0*/  STL.64 [R1+0xb28], R18 ;  /* 0x000b281201007387 */ /* 0x0007e20000100a00 */
[----:B------:R-:W-:-:S02]  /*53e0*/  IMAD R112, R12, 0xc, RZ ;  /* 0x0000000c0c707824 */ /* 0x000fc400078e02ff */
[----:B------:R-:W-:Y:S02]  /*53f0*/  IMAD.SHL.U32 R116, R12, 0x10, RZ ;  /* 0x000000100c747824 */ /* 0x000fe400078e00ff */
[----:B-1----:R-:W-:-:S04]  /*5400*/  IMAD.WIDE R36, R17, 0x4, R2 ;  /* 0x0000000411247825 */ /* 0x002fc800078e0202 */
[--C-:B--2---:R-:W-:Y:S01]  /*5410*/  IMAD.WIDE R34, R16, 0x4, R2.reuse ;  /* 0x0000000410227825 */ /* 0x104fe200078e0202 */
[----:B------:R-:W-:Y:S03]  /*5420*/  STL.64 [R1+0xb38], R36 ;  /* 0x000b382401007387 */ /* 0x000fe60000100a00 */
[--C-:B---3--:R-:W-:Y:S01]  /*5430*/  IMAD.WIDE R18, R15, 0x4, R2.reuse ;  /* 0x000000040f127825 */ /* 0x108fe200078e0202 */
[----:B------:R-:W-:Y:S03]  /*5440*/  STL.64 [R1+0xb48], R34 ;  /* 0x000b482201007387 */ /* 0x000fe60000100a00 */
[--C-:B------:R-:W-:Y:S01]  /*5450*/  IMAD.WIDE R16, R14, 0x4, R2.reuse ;  /* 0x000000040e107825 */ /* 0x100fe200078e0202 */
[----:B------:R1:W-:Y:S03]  /*5460*/  STL.64 [R1+0xb50], R18 ;  /* 0x000b501201007387 */ /* 0x0003e60000100a00 */
[----:B------:R-:W-:Y:S01]  /*5470*/  IMAD.WIDE R14, R13, 0x4, R2 ;  /* 0x000000040d0e7825 */ /* 0x000fe200078e0202 */
[----:B------:R2:W-:Y:S03]  /*5480*/  STL.64 [R1+0xb68], R16 ;  /* 0x000b681001007387 */ /* 0x0005e60000100a00 */
[----:B------:R-:W-:Y:S01]  /*5490*/  IMAD.WIDE R138, R112, 0x4, R130 ;  /* 0x00000004708a7825 */ /* 0x000fe200078e0282 */
[----:B------:R3:W-:Y:S03]  /*54a0*/  STL.64 [R1+0xb78], R14 ;  /* 0x000b780e01007387 */ /* 0x0007e60000100a00 */
[----:B------:R-:W-:-:S02]  /*54b0*/  IMAD.MOV.U32 R87, RZ, RZ, R117 ;  /* 0x000000ffff577224 */ /* 0x000fc400078e0075 */
        /* <DEDUP_REMOVED lines=8> */
[----:B------:R2:W-:Y:S01]  /*5540*/  STL.64 [R1+0xda8], R10 ;  /* 0x000da80a01007387 */ /* 0x0005e20000100a00 */
[----:B------:R-:W-:-:S02]  /*5550*/  IADD3 R3, R24, -0x9, RZ ;  /* 0xfffffff718037810 */ /* 0x000fc40007ffe0ff */
[----:B------:R-:W-:Y:S01]  /*5560*/  VIADD R4, R28, 0xffffffef ;  /* 0xffffffef1c047836 */ /* 0x000fe20000000000 */
[----:B------:R-:W-:Y:S01]  /*5570*/  STL.64 [R1+0xf78], R222 ;  /* 0x000f78de01007387 */ /* 0x000fe20000100a00 */
[----:B------:R-:W-:Y:S01]  /*5580*/  VIADD R2, R26, 0xfffffff3 ;  /* 0xfffffff31a027836 */ /* 0x000fe20000000000 */
[----:B------:R-:W-:Y:S01]  /*5590*/  ISETP.GE.U32.AND P6, PT, R3, 0x7fffff78, PT ;  /* 0x7fffff780300780c */ /* 0x000fe20003fc6070 */
[----:B------:R-:W-:Y:S01]  /*55a0*/  IMAD.WIDE R120, R116, 0x4, R130 ;  /* 0x0000000474787825 */ /* 0x000fe200078e0282 */
[----:B------:R3:W-:Y:S01]  /*55b0*/  STL.64 [R1+0xe18], R8 ;  /* 0x000e180801007387 */ /* 0x0007e20000100a00 */
[----:B------:R-:W-:Y:S01]  /*55c0*/  ISETP.GE.U32.AND P1, PT, R4, 0x7fffff70, PT ;  /* 0x7fffff700400780c */ /* 0x000fe20003f26070 */
[----:B-1----:R-:W1:Y:S01]  /*55d0*/  LDC R14, c[0x0][0x230] ;  /* 0x00008c00ff0e7b82 */ /* 0x002e620000000800 */
[----:B------:R-:W-:Y:S01]  /*55e0*/  ISETP.GE.U32.AND P2, PT, R2, 0x7fffff74, PT ;  /* 0x7fffff740200780c */ /* 0x000fe20003f46070 */
[----:B--2---:R-:W-:Y:S01]  /*55f0*/  IMAD.SHL.U32 R10, R250, 0x4, RZ ;  /* 0x00000004fa0a7824 */ /* 0x004fe200078e00ff */
[----:B------:R-:W-:Y:S01]  /*5600*/  IADD3 R3, R30, -0x15, RZ ;  /* 0xffffffeb1e037810 */ /* 0x000fe20007ffe0ff */
[----:B------:R-:W-:Y:S01]  /*5610*/  IMAD.MOV.U32 R80, RZ, RZ, R126 ;  /* 0x000000ffff507224 */ /* 0x000fe200078e007e */
[C---:B------:R-:W-:Y:S01]  /*5620*/  LEA R2, P4, R0.reuse, UR6, 0x2 ;  /* 0x0000000600027c11 */ /* 0x040fe2000f8810ff */
[----:B------:R-:W-:Y:S01]  /*5630*/  IMAD.MOV.U32 R81, RZ, RZ, R127 ;  /* 0x000000ffff517224 */ /* 0x000fe200078e007f */
[----:B------:R-:W-:Y:S01]  /*5640*/  ISETP.GE.U32.AND P5, PT, R3, 0x7fffff6c, PT ;  /* 0x7fffff6c0300780c */ /* 0x000fe20003fa6070 */
[----:B------:R-:W2:Y:S01]  /*5650*/  LDC R4, c[0x0][0x230] ;  /* 0x00008c00ff047b82 */ /* 0x000ea20000000800 */
[----:B------:R-:W-:Y:S01]  /*5660*/  LEA.HI.X.SX32 R3, R0, UR7, 0x2, P4 ;  /* 0x0000000700037c11 */ /* 0x000fe2000a0f16ff */
[----:B------:R-:W-:Y:S01]  /*5670*/  VIADD R0, R32, 0xffffffe7 ;  /* 0xffffffe720007836 */ /* 0x000fe20000000000 */
[----:B------:R-:W-:Y:S01]  /*5680*/  IADD3 R6, R10, UR4, RZ ;  /* 0x000000040a067c10 */ /* 0x000fe2000fffe0ff */
[----:B------:R-:W-:Y:S01]  /*5690*/  IMAD.WIDE R126, R122, 0x4, R130 ;  /* 0x000000047a7e7825 */ /* 0x000fe200078e0282 */
[----:B------:R4:W-:Y:S01]  /*56a0*/  STL.64 [R1+0xf80], R106 ;  /* 0x000f806a01007387 */ /* 0x0009e20000100a00 */
[----:B------:R-:W-:Y:S01]  /*56b0*/  ULDC UR6, c[0x0][0x230] ;  /* 0x00008c0000067ab9 */ /* 0x000fe20000000800 */
[----:B------:R-:W-:Y:S01]  /*56c0*/  ISETP.GE.U32.AND P4, PT, R0, 0x7fffff68, PT ;  /* 0x7fffff680000780c */ /* 0x000fe20003f86070 */
[----:B---3--:R-:W3:Y:S01]  /*56d0*/  LDC R8, c[0x0][0x230] ;  /* 0x00008c00ff087b82 */ /* 0x008ee20000000800 */
[----:B------:R-:W-:Y:S01]  /*56e0*/  @!PT LDS RZ, [RZ] ;  /* 0x00000000fffff984 */ /* 0x000fe20000000800 */
[----:B------:R-:W-:Y:S01]  /*56f0*/  @!PT LDS RZ, [RZ] ;  /* 0x00000000fffff984 */ /* 0x000fe20000000800 */
[----:B------:R-:W-:Y:S01]  /*5700*/  @!PT LDS RZ, [RZ] ;  /* 0x00000000fffff984 */ /* 0x000fe20000000800 */
[----:B------:R-:W-:Y:S01]  /*5710*/  LDGSTS.E [R6], desc[UR8][R130.64], !P3 ;  /* 0x0000000082067fae */ /* 0x000fe2000d921848 */
[----:B------:R-:W-:-:S03]  /*5720*/  IMAD.WIDE R108, R108, 0x4, R2 ;  /* 0x000000046c6c7825 */ /* 0x000fc600078e0202 */
[----:B------:R-:W-:Y:S01]  /*5730*/  LDGSTS.E [R6+0x100], desc[UR8][R2.64], !P3 ;  /* 0x0010000002067fae */ /* 0x000fe2000d921848 */
[--C-:B------:R-:W-:Y:S02]  /*5740*/  IMAD.WIDE R110, R110, 0x4, R2.reuse ;  /* 0x000000046e6e7825 */ /* 0x100fe400078e0202 */
[----:B------:R-:W1:Y:S01]  /*5750*/  LDC R9, c[0x0][0x230] ;  /* 0x00008c00ff097b82 */ /* 0x000e620000000800 */
[----:B------:R4:W-:Y:S01]  /*5760*/  LDGSTS.E [R6+0x800], desc[UR8][R106.64], !P0 ;  /* 0x008000006a067fae */ /* 0x0009e2000c121848 */
[----:B------:R-:W-:-:S03]  /*5770*/  IMAD.WIDE R112, R112, 0x4, R2 ;  /* 0x0000000470707825 */ /* 0x000fc600078e0202 */
[----:B------:R2:W-:Y:S01]  /*5780*/  LDGSTS.E [R6+0x900], desc[UR8][R108.64], !P0 ;  /* 0x009000006c067fae */ /* 0x0005e2000c121848 */
[--C-:B------:R-:W-:Y:S02]  /*5790*/  IMAD.WIDE R116, R116, 0x4, R2.reuse ;  /* 0x0000000474747825 */ /* 0x100fe400078e0202 */
[----:B------:R-:W2:Y:S01]  /*57a0*/  LDC R10, c[0x0][0x230] ;  /* 0x00008c00ff0a7b82 */ /* 0x000ea20000000800 */
[----:B------:R2:W-:Y:S01]  /*57b0*/  LDGSTS.E [R6+0x1000], desc[UR8][R114.64], !P6 ;  /* 0x0100000072067fae */ /* 0x0005e2000f121848 */
[----:B------:R-:W-:-:S03]  /*57c0*/  IMAD.WIDE R118, R118, 0x4, R2 ;  /* 0x0000000476767825 */ /* 0x000fc600078e0202 */
[----:B------:R-:W-:Y:S01]  /*57d0*/  LDGSTS.E [R6+0x1100], desc[UR8][R110.64], !P6 ;  /* 0x011000006e067fae */ /* 0x000fe2000f121848 */
[--C-:B------:R-:W-:Y:S01]  /*57e0*/  IMAD.WIDE R122, R122, 0x4, R2.reuse ;  /* 0x000000047a7a7825 */ /* 0x100fe200078e0202 */
[----:B----4-:R-:W-:Y:S01]  /*57f0*/  MOV R107, R245 ;  /* 0x000000f5006b7202 */ /* 0x010fe20000000f00 */
[----:B------:R-:W4:Y:S01]  /*5800*/  LDC R11, c[0x0][0x230] ;  /* 0x00008c00ff0b7b82 */ /* 0x000f220000000800 */
[----:B---3--:R-:W-:Y:S01]  /*5810*/  IADD3 R0, R8, -0x1d, RZ ;  /* 0xffffffe308007810 */ /* 0x008fe20007ffe0ff */
[----:B------:R-:W-:Y:S01]  /*5820*/  LDGSTS.E [R6+0x1800], desc[UR8][R138.64], !P2 ;  /* 0x018000008a067fae */ /* 0x000fe2000d121848 */
[----:B------:R-:W-:Y:S02]  /*5830*/  IMAD.WIDE R124, R124, 0x4, R2 ;  /* 0x000000047c7c7825 */ /* 0x000fe400078e0202 */
[----:B------:R-:W-:Y:S01]  /*5840*/  ISETP.GE.U32.AND P3, PT, R0, 0x7fffff64, PT ;  /* 0x7fffff640000780c */ /* 0x000fe20003f66070 */
[----:B------:R-:W-:Y:S01]  /*5850*/  LDGSTS.E [R6+0x1900], desc[UR8][R112.64], !P2 ;  /* 0x0190000070067fae */ /* 0x000fe2000d121848 */
[----:B------:R-:W-:Y:S01]  /*5860*/  IMAD.SHL.U32 R128, R12, 0x20, RZ ;  /* 0x000000200c807824 */ /* 0x000fe200078e00ff */
[----:B------:R-:W3:Y:S01]  /*5870*/  LDC R8, c[0x0][0x230] ;  /* 0x00008c00ff087b82 */ /* 0x000ee20000000800 */
[----:B-1----:R-:W-:Y:S01]  /*5880*/  VIADD R0, R9, 0xffffffdf ;  /* 0xffffffdf09007836 */ /* 0x002fe20000000000 */
[----:B------:R-:W-:Y:S01]  /*5890*/  LDGSTS.E [R6+0x2000], desc[UR8][R120.64], !P1 ;  /* 0x0200000078067fae */ /* 0x000fe2000c921848 */
[----:B------:R-:W-:-:S02]  /*58a0*/  IMAD.MOV.U32 R71, RZ, RZ, R135 ;  /* 0x000000ffff477224 */ /* 0x000fc400078e0087 */
[----:B------:R-:W-:Y:S01]  /*58b0*/  IMAD.MOV.U32 R77, RZ, RZ, R129 ;  /* 0x000000ffff4d7224 */ /* 0x000fe200078e0081 */
[----:B------:R-:W-:Y:S01]  /*58c0*/  ISETP.GE.U32.AND P0, PT, R0, 0x7fffff60, PT ;  /* 0x7fffff600000780c */ /* 0x000fe20003f06070 */
[----:B------:R1:W-:Y:S01]  /*58d0*/  LDGSTS.E [R6+0x2100], desc[UR8][R116.64], !P1 ;  /* 0x0210000074067fae */ /* 0x0003e2000c921848 */
[----:B------:R-:W4:Y:S01]  /*58e0*/  LDC R9, c[0x0][0x230] ;  /* 0x00008c00ff097b82 */ /* 0x000f220000000800 */
[----:B--2---:R-:W-:Y:S01]  /*58f0*/  IADD3 R0, R4, -0x25, RZ ;  /* 0xffffffdb04007810 */ /* 0x004fe20007ffe0ff */
[----:B------:R-:W-:Y:S01]  /*5900*/  IMAD.WIDE R134, R128, 0x4, R130 ;  /* 0x0000000480867825 */ /* 0x000fe200078e0282 */
[----:B------:R-:W-:Y:S02]  /*5910*/  LDGSTS.E [R6+0x2800], desc[UR8][R146.64], !P5 ;  /* 0x0280000092067fae */ /* 0x000fe4000e921848 */
[----:B------:R-:W-:Y:S01]  /*5920*/  ISETP.GE.U32.AND P6, PT, R0, 0x7fffff5c, PT ;  /* 0x7fffff5c0000780c */ /* 0x000fe20003fc6070 */
[----:B------:R-:W-:Y:S01]  /*5930*/  VIADD R0, R5, 0xffffffd7 ;  /* 0xffffffd705007836 */ /* 0x000fe20000000000 */
[----:B------:R-:W-:Y:S01]  /*5940*/  LDGSTS.E [R6+0x2900], desc[UR8][R118.64], !P5 ;  /* 0x0290000076067fae */ /* 0x000fe2000e921848 */
[----:B------:R-:W2:Y:S01]  /*5950*/  LDC R4, c[0x0][0x230] ;  /* 0x00008c00ff047b82 */ /* 0x000ea20000000800 */
[----:B------:R-:W-:-:S02]  /*5960*/  IMAD.MOV.U32 R72, RZ, RZ, R132 ;  /* 0x000000ffff487224 */ /* 0x000fc400078e0084 */
[----:B------:R-:W-:Y:S01]  /*5970*/  ISETP.GE.U32.AND P2, PT, R0, 0x7fffff58, PT ;  /* 0x7fffff580000780c */ /* 0x000fe20003f46070 */
[----:B------:R1:W-:Y:S01]  /*5980*/  LDGSTS.E [R6+0x3000], desc[UR8][R126.64], !P4 ;  /* 0x030000007e067fae */ /* 0x0003e2000e121848 */
[----:B------:R-:W-:-:S03]  /*5990*/  IMAD.WIDE R128, R128, 0x4, R2 ;  /* 0x0000000480807825 */ /* 0x000fc600078e0202 */
[----:B------:R-:W1:Y:S01]  /*59a0*/  LDC R5, c[0x0][0x230] ;  /* 0x00008c00ff057b82 */ /* 0x000e620000000800 */
[----:B---3--:R-:W-:Y:S01]  /*59b0*/  IADD3 R0, R8, -0x2d, RZ ;  /* 0xffffffd308007810 */ /* 0x008fe20007ffe0ff */
[----:B------:R-:W-:Y:S01]  /*59c0*/  LDGSTS.E [R6+0x3100], desc[UR8][R122.64], !P4 ;  /* 0x031000007a067fae */ /* 0x000fe2000e121848 */
[----:B------:R-:W-:Y:S02]  /*59d0*/  IMAD R132, R12, 0x24, RZ ;  /* 0x000000240c847824 */ /* 0x000fe400078e02ff */
[----:B------:R-:W-:Y:S01]  /*59e0*/  ISETP.GE.U32.AND P1, PT, R0, 0x7fffff54, PT ;  /* 0x7fffff540000780c */ /* 0x000fe20003f26070 */
[----:B------:R-:W-:Y:S01]  /*59f0*/  LDGSTS.E [R6+0x3800], desc[UR8][R154.64], !P3 ;  /* 0x038000009a067fae */ /* 0x000fe2000d921848 */
[----:B------:R-:W-:Y:S01]  /*5a00*/  IMAD.WIDE R162, R132, 0x4, R130 ;  /* 0x0000000484a27825 */ /* 0x000fe200078e0282 */
[----:B------:R-:W3:Y:S02]  /*5a10*/  LDC R8, c[0x0][0x230] ;  /* 0x00008c00ff087b82 */ /* 0x000ee40000000800 */
[----:B------:R-:W-:Y:S01]  /*5a20*/  LDGSTS.E [R6+0x3900], desc[UR8][R124.64], !P3 ;  /* 0x039000007c067fae */ /* 0x000fe2000d921848 */
[----:B----4-:R-:W-:-:S02]  /*5a30*/  VIADD R0, R9, 0xffffffcf ;  /* 0xffffffcf09007836 */ /* 0x010fc40000000000 */
[----:B------:R-:W-:Y:S01]  /*5a40*/  IMAD.MOV.U32 R68, RZ, RZ, R136 ;  /* 0x000000ffff447224 */ /* 0x000fe200078e0088 */
[----:B------:R-:W-:Y:S01]  /*5a50*/  LDGSTS.E [R6+0x4000], desc[UR8][R134.64], !P0 ;  /* 0x0400000086067fae */ /* 0x000fe2000c121848 */
[----:B------:R-:W-:Y:S01]  /*5a60*/  IMAD.WIDE R132, R132, 0x4, R2 ;  /* 0x0000000484847825 */ /* 0x000fe200078e0202 */
[----:B------:R-:W4:Y:S01]  /*5a70*/  LDC R9, c[0x0][0x230] ;  /* 0x00008c00ff097b82 */ /* 0x000f220000000800 */
[----:B--2---:R-:W-:Y:S01]  /*5a80*/  IADD3 R4, R4, -0x35, RZ ;  /* 0xffffffcb04047810 */ /* 0x004fe20007ffe0ff */
[----:B------:R-:W-:Y:S01]  /*5a90*/  LDGSTS.E [R6+0x4100], desc[UR8][R128.64], !P0 ;  /* 0x0410000080067fae */ /* 0x000fe2000c121848 */
[----:B------:R-:W-:Y:S01]  /*5aa0*/  ISETP.GE.U32.AND P5, PT, R0, 0x7fffff50, PT ;  /* 0x7fffff500000780c */ /* 0x000fe20003fa6070 */
[----:B------:R-:W-:Y:S01]  /*5ab0*/  VIADD R0, R10, 0xffffffc7 ;  /* 0xffffffc70a007836 */ /* 0x000fe20000000000 */
[----:B------:R-:W-:Y:S01]  /*5ac0*/  ISETP.GE.U32.AND P4, PT, R4, 0x7fffff4c, PT ;  /* 0x7fffff4c0400780c */ /* 0x000fe20003f86070 */
[----:B------:R-:W-:Y:S01]  /*5ad0*/  IMAD R136, R12, 0x28, RZ ;  /* 0x000000280c887824 */ /* 0x000fe200078e02ff */
[----:B------:R-:W-:Y:S01]  /*5ae0*/  LDGSTS.E [R6+0x4800], desc[UR8][R162.64], !P6 ;  /* 0x04800000a2067fae */ /* 0x000fe2000f121848 */
[----:B------:R-:W2:Y:S01]  /*5af0*/  LDC R4, c[0x0][0x230] ;  /* 0x00008c00ff047b82 */ /* 0x000ea20000000800 */
[----:B------:R-:W-:Y:S01]  /*5b00*/  ISETP.GE.U32.AND P3, PT, R0, 0x7fffff48, PT ;  /* 0x7fffff480000780c */ /* 0x000fe20003f66070 */
[----:B-1----:R-:W-:Y:S01]  /*5b10*/  VIADD R0, R5, 0xffffffc3 ;  /* 0xffffffc305007836 */ /* 0x002fe20000000000 */
[----:B------:R1:W-:Y:S01]  /*5b20*/  LDGSTS.E [R6+0x4900], desc[UR8][R132.64], !P6 ;  /* 0x0490000084067fae */ /* 0x0003e2000f121848 */
[----:B------:R-:W-:-:S02]  /*5b30*/  IMAD.MOV.U32 R69, RZ, RZ, R137 ;  /* 0x000000ffff457224 */ /* 0x000fc400078e0089 */
[----:B------:R-:W-:Y:S01]  /*5b40*/  IMAD.WIDE R142, R136, 0x4, R130 ;  /* 0x00000004888e7825 */ /* 0x000fe200078e0282 */
[----:B------:R-:W-:Y:S01]  /*5b50*/  ISETP.GE.U32.AND P0, PT, R0, 0x7fffff44, PT ;  /* 0x7fffff440000780c */ /* 0x000fe20003f06070 */
[----:B------:R-:W1:Y:S01]  /*5b60*/  LDC R5, c[0x0][0x230] ;  /* 0x00008c00ff057b82 */ /* 0x000e620000000800 */
[----:B---3--:R-:W-:Y:S01]  /*5b70*/  IADD3 R0, R8, -0x41, RZ ;  /* 0xffffffbf08007810 */ /* 0x008fe20007ffe0ff */
[----:B------:R-:W-:Y:S01]  /*5b80*/  IMAD.MOV.U32 R82, RZ, RZ, R140 ;  /* 0x000000ffff527224 */ /* 0x000fe200078e008c */
[----:B------:R-:W-:Y:S01]  /*5b90*/  LDGSTS.E [R6+0x5000], desc[UR8][R142.64], !P2 ;  /* 0x050000008e067fae */ /* 0x000fe2000d121848 */
[----:B------:R-:W-:Y:S01]  /*5ba0*/  IMAD.WIDE R136, R136, 0x4, R2 ;  /* 0x0000000488887825 */ /* 0x000fe200078e0202 */
[----:B------:R-:W-:Y:S02]  /*5bb0*/  ISETP.GE.U32.AND P6, PT, R0, 0x7fffff40, PT ;  /* 0x7fffff400000780c */ /* 0x000fe40003fc6070 */
[----:B------:R3:W-:Y:S01]  /*5bc0*/  STL.64 [R1+0xf88], R108 ;  /* 0x000f886c01007387 */ /* 0x0007e20000100a00 */
[----:B------:R-:W1:Y:S01]  /*5bd0*/  LDC R8, c[0x0][0x230] ;  /* 0x00008c00ff087b82 */ /* 0x000e620000000800 */
[----:B----4-:R-:W-:-:S02]  /*5be0*/  VIADD R0, R9, 0xffffffbb ;  /* 0xffffffbb09007836 */ /* 0x010fc40000000000 */
[----:B------:R-:W-:Y:S01]  /*5bf0*/  IMAD R140, R12, 0x2c, RZ ;  /* 0x0000002c0c8c7824 */ /* 0x000fe200078e02ff */
[----:B------:R-:W-:Y:S01]  /*5c00*/  LDGSTS.E [R6+0x5100], desc[UR8][R136.64], !P2 ;  /* 0x0510000088067fae */ /* 0x000fe2000d121848 */
[----:B------:R-:W-:Y:S01]  /*5c10*/  IMAD.WIDE R144, R144, 0x4, R2 ;  /* 0x0000000490907825 */ /* 0x000fe200078e0202 */
[----:B------:R-:W-:Y:S02]  /*5c20*/  ISETP.GE.U32.AND P2, PT, R0, 0x7fffff3c, PT ;  /* 0x7fffff3c0000780c */ /* 0x000fe40003f46070 */
[----:B------:R-:W4:Y:S01]  /*5c30*/  LDC R9, c[0x0][0x230] ;  /* 0x00008c00ff097b82 */ /* 0x000f220000000800 */
[C---:B------:R-:W-:Y:S01]  /*5c40*/  IMAD.WIDE R170, R140.reuse, 0x4, R130 ;  /* 0x000000048caa7825 */ /* 0x040fe200078e0282 */
[----:B------:R1:W-:Y:S01]  /*5c50*/  STL.64 [R1+0xf90], R114 ;  /* 0x000f907201007387 */ /* 0x0003e20000100a00 */
[----:B---3--:R-:W-:Y:S02]  /*5c60*/  MOV R109, R103 ;  /* 0x00000067006d7202 */ /* 0x008fe40000000f00 */
[--C-:B------:R-:W-:Y:S01]  /*5c70*/  IMAD.WIDE R140, R140, 0x4, R2.reuse ;  /* 0x000000048c8c7825 */ /* 0x100fe200078e0202 */
[----:B------:R-:W-:Y:S02]  /*5c80*/  LDGSTS.E [R6+0x5800], desc[UR8][R170.64], !P1 ;  /* 0x05800000aa067fae */ /* 0x000fe4000c921848 */
[----:B------:R-:W3:Y:S01]  /*5c90*/  LDC R10, c[0x0][0x230] ;  /* 0x00008c00ff0a7b82 */ /* 0x000ee20000000800 */
[----:B--2---:R-:W-:Y:S01]  /*5ca0*/  VIADD R0, R4, 0xffffffb7 ;  /* 0xffffffb704007836 */ /* 0x004fe20000000000 */
[----:B------:R-:W-:Y:S01]  /*5cb0*/  LDGSTS.E [R6+0x5900], desc[UR8][R140.64], !P1 ;  /* 0x059000008c067fae */ /* 0x000fe2000c921848 */
[----:B------:R-:W-:-:S03]  /*5cc0*/  IMAD.WIDE R148, R148, 0x4, R2 ;  /* 0x0000000494947825 */ /* 0x000fc600078e0202 */
[----:B------:R-:W-:Y:S01]  /*5cd0*/  ISETP.GE.U32.AND P1, PT, R0, 0x7fffff38, PT ;  /* 0x7fffff380000780c */ /* 0x000fe20003f26070 */
[----:B------:R-:W-:Y:S01]  /*5ce0*/  LDGSTS.E [R6+0x6000], desc[UR8][R150.64], !P5 ;  /* 0x0600000096067fae */ /* 0x000fe2000e921848 */
[----:B-1----:R-:W-:Y:S01]  /*5cf0*/  IADD3 R0, R5, -0x4d, RZ ;  /* 0xffffffb305007810 */ /* 0x002fe20007ffe0ff */
[--C-:B------:R-:W-:Y:S01]  /*5d00*/  IMAD.WIDE R152, R152, 0x4, R2.reuse ;  /* 0x0000000498987825 */ /* 0x100fe200078e0202 */
[----:B------:R-:W1:Y:S01]  /*5d10*/  LDC R5, c[0x0][0x230] ;  /* 0x00008c00ff057b82 */ /* 0x000e620000000800 */
[----:B------:R-:W-:Y:S01]  /*5d20*/  LDGSTS.E [R6+0x6100], desc[UR8][R144.64], !P5 ;  /* 0x0610000090067fae */ /* 0x000fe2000e921848 */
[----:B------:R-:W-:Y:S01]  /*5d30*/  ISETP.GE.U32.AND P5, PT, R0, 0x7fffff34, PT ;  /* 0x7fffff340000780c */ /* 0x000fe20003fa6070 */
[----:B------:R-:W-:Y:S01]  /*5d40*/  VIADD R0, R8, 0xffffffaf ;  /* 0xffffffaf08007836 */ /* 0x000fe20000000000 */
[----:B------:R-:W-:Y:S01]  /*5d50*/  MOV R114, R240 ;  /* 0x000000f000727202 */ /* 0x000fe20000000f00 */
[----:B------:R-:W-:Y:S01]  /*5d60*/  LDGSTS.E [R6+0x6800], desc[UR8][R178.64], !P4 ;  /* 0x06800000b2067fae */ /* 0x000fe2000e121848 */
[----:B----4-:R-:W-:Y:S01]  /*5d70*/  IADD3 R4, R9, -0x55, RZ ;  /* 0xffffffab09047810 */ /* 0x010fe20007ffe0ff */
[--C-:B------:R-:W-:Y:S01]  /*5d80*/  IMAD.WIDE R156, R156, 0x4, R2.reuse ;  /* 0x000000049c9c7825 */ /* 0x100fe200078e0202 */
[----:B------:R-:W2:Y:S01]  /*5d90*/  LDC R8, c[0x0][0x230] ;  /* 0x00008c00ff087b82 */ /* 0x000ea20000000800 */
[----:B------:R-:W-:Y:S01]  /*5da0*/  LDGSTS.E [R6+0x6900], desc[UR8][R148.64], !P4 ;  /* 0x0690000094067fae */ /* 0x000fe2000e121848 */
[----:B------:R-:W-:Y:S01]  /*5db0*/  ISETP.GE.U32.AND P4, PT, R0, 0x7fffff30, PT ;  /* 0x7fffff300000780c */ /* 0x000fe20003f86070 */
[----:B------:R-:W-:-:S02]  /*5dc0*/  IMAD.WIDE R160, R160, 0x4, R2 ;  /* 0x00000004a0a07825 */ /* 0x000fc400078e0202 */
[----:B------:R-:W-:Y:S02]  /*5dd0*/  LDGSTS.E [R6+0x7000], desc[UR8][R158.64], !P3 ;  /* 0x070000009e067fae */ /* 0x000fe4000d921848 */
[----:B---3--:R-:W-:Y:S01]  /*5de0*/  VIADD R0, R10, 0xffffffa7 ;  /* 0xffffffa70a007836 */ /* 0x008fe20000000000 */
[----:B------:R-:W3:Y:S01]  /*5df0*/  LDC R9, c[0x0][0x230] ;  /* 0x00008c00ff097b82 */ /* 0x000ee20000000800 */
[----:B------:R4:W-:Y:S01]  /*5e00*/  LDGSTS.E [R6+0x7100], desc[UR8][R152.64], !P3 ;  /* 0x0710000098067fae */ /* 0x0009e2000d921848 */
[----:B------:R-:W-:Y:S01]  /*5e10*/  ISETP.GE.U32.AND P3, PT, R4, 0x7fffff2c, PT ;  /* 0x7fffff2c0400780c */ /* 0x000fe20003f66070 */
[--C-:B------:R-:W-:Y:S02]  /*5e20*/  IMAD.WIDE R164, R164, 0x4, R2.reuse ;  /* 0x00000004a4a47825 */ /* 0x100fe400078e0202 */
[----:B------:R-:W-:Y:S02]  /*5e30*/  LDGSTS.E [R6+0x7800], desc[UR8][R186.64], !P0 ;  /* 0x07800000ba067fae */ /* 0x000fe4000c121848 */
[----:B------:R-:W-:Y:S01]  /*5e40*/  IMAD.WIDE R168, R168, 0x4, R2 ;  /* 0x00000004a8a87825 */ /* 0x000fe200078e0202 */
[----:B------:R-:W4:Y:S01]  /*5e50*/  LDC R4, c[0x0][0x230] ;  /* 0x00008c00ff047b82 */ /* 0x000f220000000800 */
[----:B------:R-:W-:Y:S01]  /*5e60*/  LDGSTS.E [R6+0x7900], desc[UR8][R156.64], !P0 ;  /* 0x079000009c067fae */ /* 0x000fe2000c121848 */
[----:B------:R-:W-:Y:S01]  /*5e70*/  ISETP.GE.U32.AND P0, PT, R0, 0x7fffff28, PT ;  /* 0x7fffff280000780c */ /* 0x000fe20003f06070 */
[----:B-1----:R-:W-:-:S02]  /*5e80*/  VIADD R0, R5, 0xffffffa3 ;  /* 0xffffffa305007836 */ /* 0x002fc40000000000 */
[----:B------:R-:W-:Y:S01]  /*5e90*/  LDGSTS.E [R6+0x8000], desc[UR8][R166.64], !P6 ;  /* 0x08000000a6067fae */ /* 0x000fe2000f121848 */
[--C-:B------:R-:W-:Y:S02]  /*5ea0*/  IMAD.WIDE R172, R172, 0x4, R2.reuse ;  /* 0x00000004acac7825 */ /* 0x100fe400078e0202 */
[----:B------:R-:W1:Y:S01]  /*5eb0*/  LDC R5, c[0x0][0x230] ;  /* 0x00008c00ff057b82 */ /* 0x000e620000000800 */
[----:B------:R-:W-:Y:S01]  /*5ec0*/  LDGSTS.E [R6+0x8100], desc[UR8][R160.64], !P6 ;  /* 0x08100000a0067fae */ /* 0x000fe2000f121848 */
[----:B------:R-:W-:Y:S01]  /*5ed0*/  ISETP.GE.U32.AND P6, PT, R0, 0x7fffff24, PT ;  /* 0x7fffff240000780c */ /* 0x000fe20003fc6070 */
[----:B------:R-:W-:Y:S01]  /*5ee0*/  IMAD.WIDE R176, R176, 0x4, R2 ;  /* 0x00000004b0b07825 */ /* 0x000fe200078e0202 */
[----:B--2---:R-:W-:Y:S01]  /*5ef0*/  IADD3 R0, R8, -0x61, RZ ;  /* 0xffffff9f08007810 */ /* 0x004fe20007ffe0ff */
[----:B------:R-:W-:Y:S02]  /*5f00*/  LDGSTS.E [R6+0x8800], desc[UR8][R194.64], !P2 ;  /* 0x08800000c2067fae */ /* 0x000fe4000d121848 */
[----:B------:R-:W-:Y:S01]  /*5f10*/  IMAD.WIDE R210, R180, 0x4, R130 ;  /* 0x00000004b4d27825 */ /* 0x000fe200078e0282 */
[----:B------:R-:W2:Y:S01]  /*5f20*/  LDC R8, c[0x0][0x230] ;  /* 0x00008c00ff087b82 */ /* 0x000ea20000000800 */
[----:B------:R-:W-:Y:S01]  /*5f30*/  LDGSTS.E [R6+0x8900], desc[UR8][R164.64], !P2 ;  /* 0x08900000a4067fae */ /* 0x000fe2000d121848 */
[----:B------:R-:W-:Y:S01]  /*5f40*/  ISETP.GE.U32.AND P2, PT, R0, 0x7fffff20, PT ;  /* 0x7fffff200000780c */ /* 0x000fe20003f46070 */
[----:B------:R-:W-:-:S02]  /*5f50*/  VIADD R0, R11, 0xffffff9b ;  /* 0xffffff9b0b007836 */ /* 0x000fc40000000000 */
[----:B------:R-:W-:Y:S01]  /*5f60*/  LDGSTS.E [R6+0x9000], desc[UR8][R174.64], !P1 ;  /* 0x09000000ae067fae */ /* 0x000fe2000c921848 */
[----:B------:R-:W-:Y:S02]  /*5f70*/  IMAD.WIDE R180, R180, 0x4, R2 ;  /* 0x00000004b4b47825 */ /* 0x000fe400078e0202 */
[----:B------:R-:W3:Y:S01]  /*5f80*/  LDC R10, c[0x0][0x230] ;  /* 0x00008c00ff0a7b82 */ /* 0x000ee20000000800 */
[----:B------:R-:W-:Y:S01]  /*5f90*/  LDGSTS.E [R6+0x9100], desc[UR8][R168.64], !P1 ;  /* 0x09100000a8067fae */ /* 0x000fe2000c921848 */
[----:B------:R-:W-:Y:S01]  /*5fa0*/  ISETP.GE.U32.AND P1, PT, R0, 0x7fffff1c, PT ;  /* 0x7fffff1c0000780c */ /* 0x000fe20003f26070 */
[----:B----4-:R-:W-:Y:S02]  /*5fb0*/  VIADD R0, R4, 0xffffff97 ;  /* 0xffffff9704007836 */ /* 0x010fe40000000000 */
[----:B------:R-:W-:Y:S01]  /*5fc0*/  LDGSTS.E [R6+0x9800], desc[UR8][R202.64], !P5 ;  /* 0x09800000ca067fae */ /* 0x000fe2000e921848 */
[----:B------:R-:W-:Y:S02]  /*5fd0*/  IMAD.WIDE R190, R184, 0x4, R130 ;  /* 0x00000004b8be7825 */ /* 0x000fe400078e0282 */
[----:B------:R-:W4:Y:S01]  /*5fe0*/  LDC R4, c[0x0][0x230] ;  /* 0x00008c00ff047b82 */ /* 0x000f220000000800 */
[----:B------:R-:W-:Y:S01]  /*5ff0*/  LDGSTS.E [R6+0x9900], desc[UR8][R172.64], !P5 ;  /* 0x09900000ac067fae */ /* 0x000fe2000e921848 */
[----:B------:R-:W-:Y:S01]  /*6000*/  ISETP.GE.U32.AND P5, PT, R0, 0x7fffff18, PT ;  /* 0x7fffff180000780c */ /* 0x000fe20003fa6070 */
[----:B------:R-:W-:Y:S01]  /*6010*/  IMAD.WIDE R184, R184, 0x4, R2 ;  /* 0x00000004b8b87825 */ /* 0x000fe200078e0202 */
[----:B-1----:R-:W-:Y:S01]  /*6020*/  IADD3 R0, R5, -0x6d, RZ ;  /* 0xffffff9305007810 */ /* 0x002fe20007ffe0ff */
[----:B------:R-:W-:Y:S02]  /*6030*/  LDGSTS.E [R6+0xa000], desc[UR8][R182.64], !P4 ;  /* 0x0a000000b6067fae */ /* 0x000fe4000e121848 */
[----:B------:R-:W-:Y:S01]  /*6040*/  IMAD.WIDE R218, R188, 0x4, R130 ;  /* 0x00000004bcda7825 */ /* 0x000fe200078e0282 */
[----:B------:R-:W1:Y:S01]  /*6050*/  LDC R5, c[0x0][0x230] ;  /* 0x00008c00ff057b82 */ /* 0x000e620000000800 */
[----:B------:R-:W-:Y:S01]  /*6060*/  LDGSTS.E [R6+0xa100], desc[UR8][R176.64], !P4 ;  /* 0x0a100000b0067fae */ /* 0x000fe2000e121848 */
[----:B------:R-:W-:Y:S01]  /*6070*/  ISETP.GE.U32.AND P4, PT, R0, 0x7fffff14, PT ;  /* 0x7fffff140000780c */ /* 0x000fe20003f86070 */
[----:B--2---:R-:W-:-:S02]  /*6080*/  VIADD R0, R8, 0xffffff8f ;  /* 0xffffff8f08007836 */ /* 0x004fc40000000000 */
[----:B------:R-:W-:Y:S01]  /*6090*/  LDGSTS.E [R6+0xa800], desc[UR8][R210.64], !P3 ;  /* 0x0a800000d2067fae */ /* 0x000fe2000d921848 */
[----:B------:R-:W-:Y:S02]  /*60a0*/  IMAD.WIDE R188, R188, 0x4, R2 ;  /* 0x00000004bcbc7825 */ /* 0x000fe400078e0202 */
[----:B------:R-:W2:Y:S01]  /*60b0*/  LDC R8, c[0x0][0x230] ;  /* 0x00008c00ff087b82 */ /* 0x000ea20000000800 */
[----:B------:R-:W-:Y:S01]  /*60c0*/  LDGSTS.E [R6+0xa900], desc[UR8][R180.64], !P3 ;  /* 0x0a900000b4067fae */ /* 0x000fe2000d921848 */
[----:B------:R-:W-:Y:S01]  /*60d0*/  ISETP.GE.U32.AND P3, PT, R0, 0x7fffff10, PT ;  /* 0x7fffff100000780c */ /* 0x000fe20003f66070 */
[----:B---3--:R-:W-:Y:S02]  /*60e0*/  VIADD R0, R9, 0xffffff8b ;  /* 0xffffff8b09007836 */ /* 0x008fe40000000000 */
[----:B------:R-:W-:Y:S01]  /*60f0*/  LDGSTS.E [R6+0xb000], desc[UR8][R190.64], !P0 ;  /* 0x0b000000be067fae */ /* 0x000fe2000c121848 */
[----:B------:R-:W-:Y:S02]  /*6100*/  IMAD.WIDE R198, R192, 0x4, R130 ;  /* 0x00000004c0c67825 */ /* 0x000fe400078e0282 */
[----:B------:R-:W3:Y:S01]  /*6110*/  LDC R9, c[0x0][0x230] ;  /* 0x00008c00ff097b82 */ /* 0x000ee20000000800 */
[----:B------:R-:W-:Y:S01]  /*6120*/  LDGSTS.E [R6+0xb100], desc[UR8][R184.64], !P0 ;  /* 0x0b100000b8067fae */ /* 0x000fe2000c121848 */
[----:B------:R-:W-:Y:S01]  /*6130*/  ISETP.GE.U32.AND P0, PT, R0, 0x7fffff0c, PT ;  /* 0x7fffff0c0000780c */ /* 0x000fe20003f06070 */
[----:B------:R-:W-:Y:S01]  /*6140*/  IMAD.WIDE R192, R192, 0x4, R2 ;  /* 0x00000004c0c07825 */ /* 0x000fe200078e0202 */
[----:B----4-:R-:W-:Y:S01]  /*6150*/  IADD3 R0, R4, -0x79, RZ ;  /* 0xffffff8704007810 */ /* 0x010fe20007ffe0ff */
[----:B------:R-:W-:Y:S02]  /*6160*/  LDGSTS.E [R6+0xb800], desc[UR8][R218.64], !P6 ;  /* 0x0b800000da067fae */ /* 0x000fe4000f121848 */
[----:B------:R-:W-:Y:S01]  /*6170*/  IMAD.WIDE R228, R196, 0x4, R130 ;  /* 0x00000004c4e47825 */ /* 0x000fe200078e0282 */
[----:B------:R-:W4:Y:S01]  /*6180*/  LDC R4, c[0x0][0x230] ;  /* 0x00008c00ff047b82 */ /* 0x000f220000000800 */
[----:B------:R-:W-:Y:S01]  /*6190*/  LDGSTS.E [R6+0xb900], desc[UR8][R188.64], !P6 ;  /* 0x0b900000bc067fae */ /* 0x000fe2000f121848 */
[----:B------:R-:W-:Y:S01]  /*61a0*/  ISETP.GE.U32.AND P6, PT, R0, 0x7fffff08, PT ;  /* 0x7fffff080000780c */ /* 0x000fe20003fc6070 */
[----:B-1----:R-:W-:-:S02]  /*61b0*/  VIADD R0, R5, 0xffffff83 ;  /* 0xffffff8305007836 */ /* 0x002fc40000000000 */
[----:B------:R-:W-:Y:S01]  /*61c0*/  LDGSTS.E [R6+0xc000], desc[UR8][R198.64], !P2 ;  /* 0x0c000000c6067fae */ /* 0x000fe2000d121848 */
[----:B------:R-:W-:Y:S02]  /*61d0*/  IMAD.WIDE R196, R196, 0x4, R2 ;  /* 0x00000004c4c47825 */ /* 0x000fe400078e0202 */
[----:B------:R-:W1:Y:S01]  /*61e0*/  LDC R5, c[0x0][0x230] ;  /* 0x00008c00ff057b82 */ /* 0x000e620000000800 */
[----:B------:R-:W-:Y:S01]  /*61f0*/  LDGSTS.E [R6+0xc100], desc[UR8][R192.64], !P2 ;  /* 0x0c100000c0067fae */ /* 0x000fe2000d121848 */
[----:B------:R-:W-:Y:S01]  /*6200*/  ISETP.GE.U32.AND P2, PT, R0, 0x7fffff04, PT ;  /* 0x7fffff040000780c */ /* 0x000fe20003f46070 */
[----:B--2---:R-:W-:Y:S02]  /*6210*/  VIADD R0, R8, 0xfffffffe ;  /* 0xfffffffe08007836 */ /* 0x004fe40000000000 */
[----:B------:R-:W-:Y:S01]  /*6220*/  LDGSTS.E [R6+0xc800], desc[UR8][R228.64], !P1 ;  /* 0x0c800000e4067fae */ /* 0x000fe2000c921848 */
[----:B------:R-:W-:Y:S02]  /*6230*/  IMAD.WIDE R206, R200, 0x4, R130 ;  /* 0x00000004c8ce7825 */ /* 0x000fe400078e0282 */
[----:B------:R-:W2:Y:S01]  /*6240*/  LDC R8, c[0x0][0x230] ;  /* 0x00008c00ff087b82 */ /* 0x000ea20000000800 */
[----:B------:R-:W-:Y:S01]  /*6250*/  LDGSTS.E [R6+0xc900], desc[UR8][R196.64], !P1 ;  /* 0x0c900000c4067fae */ /* 0x000fe2000c921848 */
[----:B------:R-:W-:Y:S01]  /*6260*/  ISETP.GE.U32.AND P1, PT, R0, 0x7fffff7f, PT ;  /* 0x7fffff7f0000780c */ /* 0x000fe20003f26070 */
[----:B------:R-:W-:Y:S01]  /*6270*/  IMAD.WIDE R200, R200, 0x4, R2 ;  /* 0x00000004c8c87825 */ /* 0x000fe200078e0202 */
[----:B---3--:R-:W-:Y:S01]  /*6280*/  IADD3 R0, R9, -0x6, RZ ;  /* 0xfffffffa09007810 */ /* 0x008fe20007ffe0ff */
[----:B------:R-:W-:Y:S02]  /*6290*/  STL.64 [R1+0xf98], R110 ;  /* 0x000f986e01007387 */ /* 0x000fe40000100a00 */
[C---:B------:R-:W-:Y:S01]  /*62a0*/  IMAD.WIDE R232, R204.reuse, 0x4, R130 ;  /* 0x00000004cce87825 */ /* 0x040fe200078e0282 */
[----:B------:R-:W3:Y:S01]  /*62b0*/  LDC R9, c[0x0][0x230] ;  /* 0x00008c00ff097b82 */ /* 0x000ee20000000800 */
[----:B------:R-:W-:Y:S02]  /*62c0*/  STL.64 [R1+0xfa0], R138 ;  /* 0x000fa08a01007387 */ /* 0x000fe40000100a00 */
[----:B------:R-:W-:-:S02]  /*62d0*/  IMAD.WIDE R204, R204, 0x4, R2 ;  /* 0x00000004cccc7825 */ /* 0x000fc400078e0202 */
[----:B------:R-:W-:Y:S02]  /*62e0*/  STL.64 [R1+0xfa8], R112 ;  /* 0x000fa87001007387 */ /* 0x000fe40000100a00 */
[C---:B------:R-:W-:Y:S01]  /*62f0*/  IMAD.WIDE R214, R208.reuse, 0x4, R130 ;  /* 0x00000004d0d67825 */ /* 0x040fe200078e0282 */
[----:B------:R-:W3:Y:S01]  /*6300*/  LDC R11, c[0x0][0x230] ;  /* 0x00008c00ff0b7b82 */ /* 0x000ee20000000800 */
[----:B------:R-:W-:Y:S02]  /*6310*/  STL.64 [R1+0xfb0], R120 ;  /* 0x000fb07801007387 */ /* 0x000fe40000100a00 */
[----:B------:R-:W-:Y:S02]  /*6320*/  IMAD.WIDE R208, R208, 0x4, R2 ;  /* 0x00000004d0d07825 */ /* 0x000fe400078e0202 */
[----:B------:R-:W-:Y:S02]  /*6330*/  LDGSTS.E [R6+0xd000], desc[UR8][R206.64], !P5 ;  /* 0x0d000000ce067fae */ /* 0x000fe4000e921848 */
[----:B------:R-:W-:-:S02]  /*6340*/  IMAD.WIDE R234, R212, 0x4, R130 ;  /* 0x00000004d4ea7825 */ /* 0x000fc400078e0282 */
[----:B------:R1:W-:Y:S02]  /*6350*/  STL.64 [R1+0xfb8], R116 ;  /* 0x000fb87401007387 */ /* 0x0003e40000100a00 */
[----:B------:R-:W-:Y:S02]  /*6360*/  IMAD.WIDE R212, R212, 0x4, R2 ;  /* 0x00000004d4d47825 */ /* 0x000fe400078e0202 */
[----:B------:R-:W-:Y:S01]  /*6370*/  LDGSTS.E [R6+0xd100], desc[UR8][R200.64], !P5 ;  /* 0x0d100000c8067fae */ /* 0x000fe2000e921848 */
[----:B------:R-:W-:Y:S01]  /*6380*/  ISETP.GE.U32.AND P5, PT, R0, 0x7fffff7b, PT ;  /* 0x7fffff7b0000780c */ /* 0x000fe20003fa6070 */
[----:B----4-:R-:W-:Y:S02]  /*6390*/  VIADD R0, R4, 0xfffffff6 ;  /* 0xfffffff604007836 */ /* 0x010fe40000000000 */
[----:B------:R-:W-:Y:S01]  /*63a0*/  STL.64 [R1+0xfc0], R146 ;  /* 0x000fc09201007387 */ /* 0x000fe20000100a00 */
[----:B------:R-:W4:Y:S01]  /*63b0*/  LDC R4, c[0x0][0x230] ;  /* 0x00008c00ff047b82 */ /* 0x000f220000000800 */
[----:B------:R-:W-:-:S02]  /*63c0*/  IMAD.WIDE R224, R216, 0x4, R130 ;  /* 0x00000004d8e07825 */ /* 0x000fc400078e0282 */
[----:B------:R-:W-:Y:S01]  /*63d0*/  STL.64 [R1+0xfc8], R118 ;  /* 0x000fc87601007387 */ /* 0x000fe20000100a00 */
[----:B-1----:R-:W-:Y:S01]  /*63e0*/  MOV R116, R92 ;  /* 0x0000005c00747202 */ /* 0x002fe20000000f00 */
[----:B------:R-:W-:Y:S02]  /*63f0*/  IMAD.WIDE R216, R216, 0x4, R2 ;  /* 0x00000004d8d87825 */ /* 0x000fe400078e0202 */
[----:B------:R1:W-:Y:S02]  /*6400*/  STL.64 [R1+0xfd0], R126 ;  /* 0x000fd07e01007387 */ /* 0x0003e40000100a00 */
[C---:B------:R-:W-:Y:S02]  /*6410*/  IMAD.WIDE R236, R220.reuse, 0x4, R130 ;  /* 0x00000004dcec7825 */ /* 0x040fe400078e0282 */
[----:B------:R-:W-:Y:S02]  /*6420*/  STL.64 [R1+0xfd8], R122 ;  /* 0x000fd87a01007387 */ /* 0x000fe40000100a00 */
[----:B------:R-:W-:-:S02]  /*6430*/  IMAD.WIDE R220, R220, 0x4, R2 ;  /* 0x00000004dcdc7825 */ /* 0x000fc400078e0202 */
[----:B------:R-:W-:Y:S02]  /*6440*/  STL.64 [R1+0xfe0], R154 ;  /* 0x000fe09a01007387 */ /* 0x000fe40000100a00 */
[----:B------:R-:W-:Y:S02]  /*6450*/  IMAD.MOV.U32 R66, RZ, RZ, R90 ;  /* 0x000000ffff427224 */ /* 0x000fe400078e005a */
[----:B------:R-:W-:Y:S01]  /*6460*/  LDGSTS.E [R6+0xd800], desc[UR8][R232.64], !P4 ;  /* 0x0d800000e8067fae */ /* 0x000fe2000e121848 */
[----:B------:R-:W-:Y:S01]  /*6470*/  IMAD.MOV.U32 R64, RZ, RZ, R86 ;  /* 0x000000ffff407224 */ /* 0x000fe200078e0056 */
[----:B------:R-:W-:Y:S01]  /*6480*/  MOV R86, R226 ;  /* 0x000000e200567202 */ /* 0x000fe20000000f00 */
[----:B------:R-:W-:Y:S01]  /*6490*/  IMAD.MOV.U32 R65, RZ, RZ, R87 ;  /* 0x000000ffff417224 */ /* 0x000fe200078e0057 */
[----:B------:R-:W-:Y:S01]  /*64a0*/  STL.64 [R1+0xfe8], R124 ;  /* 0x000fe87c01007387 */ /* 0x000fe20000100a00 */
[----:B------:R-:W-:Y:S02]  /*64b0*/  IMAD.MOV.U32 R90, RZ, RZ, R230 ;  /* 0x000000ffff5a7224 */ /* 0x000fe400078e00e6 */
[----:B------:R-:W-:Y:S01]  /*64c0*/  IMAD.MOV.U32 R91, RZ, RZ, R231 ;  /* 0x000000ffff5b7224 */ /* 0x000fe200078e00e7 */
[----:B------:R-:W-:Y:S01]  /*64d0*/  LDGSTS.E [R6+0xd900], desc[UR8][R204.64], !P4 ;  /* 0x0d900000cc067fae */ /* 0x000fe2000e121848 */
[----:B------:R-:W-:Y:S01]  /*64e0*/  ISETP.GE.U32.AND P4, PT, R0, 0x7fffff77, PT ;  /* 0x7fffff770000780c */ /* 0x000fe20003f86070 */
[----:B------:R-:W-:Y:S01]  /*64f0*/  VIADD R0, R5, 0xfffffff2 ;  /* 0xfffffff205007836 */ /* 0x000fe20000000000 */
[----:B------:R-:W-:Y:S01]  /*6500*/  MOV R59, R65 ;  /* 0x00000041003b7202 */ /* 0x000fe20000000f00 */
[----:B------:R-:W-:Y:S01]  /*6510*/  STL.64 [R1+0xff0], R134 ;  /* 0x000ff08601007387 */ /* 0x000fe20000100a00 */
[----:B------:R-:W4:Y:S01]  /*6520*/  LDC R5, c[0x0][0x230] ;  /* 0x00008c00ff057b82 */ /* 0x000f220000000800 */
[----:B------:R-:W-:-:S02]  /*6530*/  IMAD.MOV.U32 R87, RZ, RZ, R227 ;  /* 0x000000ffff577224 */ /* 0x000fc400078e00e3 */
[----:B------:R-:W-:Y:S01]  /*6540*/  STL.64 [R1+0xff8], R128 ;  /* 0x000ff88001007387 */ /* 0x000fe20000100a00 */
[----:B------:R-:W-:-:S03]  /*6550*/  IMAD.WIDE R230, R12, 0x4, R130 ;  /* 0x000000040ce67825 */ /* 0x000fc600078e0282 */
[----:B------:R-:W-:Y:S01]  /*6560*/  STL.64 [R1+0x1000], R162 ;  /* 0x001000a201007387 */ /* 0x000fe20000100a00 */
[----:B------:R-:W-:-:S03]  /*6570*/  IMAD.WIDE R226, R12, 0x4, R2 ;  /* 0x000000040ce27825 */ /* 0x000fc600078e0202 */
[----:B------:R2:W-:Y:S01]  /*6580*/  STL.64 [R1+0x1008], R132 ;  /* 0x0010088401007387 */ /* 0x0005e20000100a00 */
[----:B------:R-:W-:Y:S01]  /*6590*/  IMAD.MOV.U32 R63, RZ, RZ, R85 ;  /* 0x000000ffff3f7224 */ /* 0x000fe200078e0055 */
[----:B------:R-:W-:Y:S01]  /*65a0*/  MOV R85, R83 ;  /* 0x0000005300557202 */ /* 0x000fe20000000f00 */
[----:B------:R-:W-:Y:S01]  /*65b0*/  IMAD.MOV.U32 R84, RZ, RZ, R82 ;  /* 0x000000ffff547224 */ /* 0x000fe200078e0052 */
[----:B------:R-:W-:Y:S01]  /*65c0*/  STL.64 [R1+0x1010], R142 ;  /* 0x0010108e01007387 */ /* 0x000fe20000100a00 */
        /* <DEDUP_REMOVED lines=8> */
[C---:B------:R-:W-:Y:S01]  /*6650*/  IMAD R34, R12.reuse, 0x9, RZ ;  /* 0x000000090c227824 */ /* 0x040fe200078e02ff */
[----:B-1----:R-:W-:Y:S01]  /*6660*/  MOV R126, R82 ;  /* 0x00000052007e7202 */ /* 0x002fe20000000f00 */
[----:B------:R-:W-:Y:S01]  /*6670*/  IMAD R38, R12, 0xd, RZ ;  /* 0x0000000d0c267824 */ /* 0x000fe200078e02ff */
[----:B------:R-:W-:Y:S01]  /*6680*/  LDGSTS.E [R6+0xe000], desc[UR8][R214.64], !P3 ;  /* 0x0e000000d6067fae */ /* 0x000fe2000d921848 */
[----:B------:R-:W-:Y:S01]  /*6690*/  IMAD.WIDE R32, R34, 0x4, R130 ;  /* 0x0000000422207825 */ /* 0x000fe200078e0282 */
[----:B------:R-:W-:-:S02]  /*66a0*/  MOV R139, R97 ;  /* 0x00000061008b7202 */ /* 0x000fc40000000f00 */
[----:B------:R-:W-:Y:S01]  /*66b0*/  STL.64 [R1+0x1028], R140 ;  /* 0x0010288c01007387 */ /* 0x000fe20000100a00 */
[----:B------:R-:W-:Y:S01]  /*66c0*/  IMAD.WIDE R34, R34, 0x4, R2 ;  /* 0x0000000422227825 */ /* 0x000fe200078e0202 */
[----:B--2---:R-:W-:Y:S02]  /*66d0*/  MOV R133, R105 ;  /* 0x0000006900857202 */ /* 0x004fe40000000f00 */
[----:B------:R-:W-:Y:S01]  /*66e0*/  LDGSTS.E [R6+0xe100], desc[UR8][R208.64], !P3 ;  /* 0x0e100000d0067fae */ /* 0x000fe2000d921848 */
[----:B------:R-:W-:Y:S01]  /*66f0*/  ISETP.GE.U32.AND P3, PT, R0, 0x7fffff73, PT ;  /* 0x7fffff730000780c */ /* 0x000fe20003f66070 */
[----:B------:R-:W-:Y:S01]  /*6700*/  IMAD.WIDE R36, R38, 0x4, R130 ;  /* 0x0000000426247825 */ /* 0x000fe200078e0282 */
[----:B------:R-:W-:Y:S01]  /*6710*/  IADD3 R0, R8, -0x12, RZ ;  /* 0xffffffee08007810 */ /* 0x000fe20007ffe0ff */
[----:B------:R-:W-:Y:S02]  /*6720*/  STL.64 [R1+0x1030], R150 ;  /* 0x0010309601007387 */ /* 0x000fe40000100a00 */
[----:B------:R-:W-:-:S02]  /*6730*/  IMAD.WIDE R38, R38, 0x4, R2 ;  /* 0x0000000426267825 */ /* 0x000fc400078e0202 */
[----:B------:R-:W-:Y:S02]  /*6740*/  STL.64 [R1+0x1038], R144 ;  /* 0x0010389001007387 */ /* 0x000fe40000100a00 */
[C---:B------:R-:W-:Y:S02]  /*6750*/  IMAD R42, R12.reuse, 0x11, RZ ;  /* 0x000000110c2a7824 */ /* 0x040fe400078e02ff */
[----:B------:R-:W-:Y:S01]  /*6760*/  STL.64 [R1+0x1040], R178 ;  /* 0x001040b201007387 */ /* 0x000fe20000100a00 */
[----:B------:R-:W-:Y:S02]  /*6770*/  IMAD R46, R12, 0x15, RZ ;  /* 0x000000150c2e7824 */ /* 0x000fe400078e02ff */
[C---:B------:R-:W-:Y:S01]  /*6780*/  IMAD.WIDE R40, R42.reuse, 0x4, R130 ;  /* 0x000000042a287825 */ /* 0x040fe200078e0282 */
[----:B------:R-:W-:Y:S03]  /*6790*/  STL.64 [R1+0x1048], R148 ;  /* 0x0010489401007387 */ /* 0x000fe60000100a00 */
[----:B------:R-:W-:Y:S01]  /*67a0*/  IMAD.WIDE R42, R42, 0x4, R2 ;  /* 0x000000042a2a7825 */ /* 0x000fe200078e0202 */
[----:B------:R-:W-:Y:S03]  /*67b0*/  LDGSTS.E [R6+0xe800], desc[UR8][R234.64], !P0 ;  /* 0x0e800000ea067fae */ /* 0x000fe6000c121848 */
[C---:B------:R-:W-:Y:S01]  /*67c0*/  IMAD.WIDE R44, R46.reuse, 0x4, R130 ;  /* 0x000000042e2c7825 */ /* 0x040fe200078e0282 */
[----:B------:R-:W-:Y:S03]  /*67d0*/  STL.64 [R1+0x1050], R158 ;  /* 0x0010509e01007387 */ /* 0x000fe60000100a00 */
[----:B------:R-:W-:Y:S01]  /*67e0*/  IMAD.WIDE R46, R46, 0x4, R2 ;  /* 0x000000042e2e7825 */ /* 0x000fe200078e0202 */
[----:B------:R-:W-:Y:S01]  /*67f0*/  LDGSTS.E [R6+0xe900], desc[UR8][R212.64], !P0 ;  /* 0x0e900000d4067fae */ /* 0x000fe2000c121848 */
[----:B------:R-:W-:-:S02]  /*6800*/  ISETP.GE.U32.AND P0, PT, R0, 0x7fffff6f, PT ;  /* 0x7fffff6f0000780c */ /* 0x000fc40003f06070 */
[----:B---3--:R-:W-:Y:S01]  /*6810*/  VIADD R0, R9, 0xffffffea ;  /* 0xffffffea09007836 */ /* 0x008fe20000000000 */
[----:B------:R1:W-:Y:S01]  /*6820*/  STL.64 [R1+0x1058], R152 ;  /* 0x0010589801007387 */ /* 0x0003e20000100a00 */
[----:B------:R-:W2:Y:S01]  /*6830*/  LDC R9, c[0x0][0x230] ;  /* 0x00008c00ff097b82 */ /* 0x000ea20000000800 */
[----:B------:R-:W-:Y:S02]  /*6840*/  IMAD.MOV.U32 R62, RZ, RZ, R66 ;  /* 0x000000ffff3e7224 */ /* 0x000fe400078e0042 */
[----:B------:R-:W-:Y:S01]  /*6850*/  LDGSTS.E [R6+0xf000], desc[UR8][R224.64], !P6 ;  /* 0x0f000000e0067fae */ /* 0x000fe2000f121848 */
[----:B------:R-:W-:Y:S01]  /*6860*/  IMAD.MOV.U32 R66, RZ, RZ, R70 ;  /* 0x000000ffff427224 */ /* 0x000fe200078e0046 */
[----:B------:R-:W-:Y:S01]  /*6870*/  MOV R70, R74 ;  /* 0x0000004a00467202 */ /* 0x000fe20000000f00 */
[----:B------:R-:W-:Y:S01]  /*6880*/  IMAD.MOV.U32 R74, RZ, RZ, R78 ;  /* 0x000000ffff4a7224 */ /* 0x000fe200078e004e */
[----:B------:R-:W-:Y:S01]  /*6890*/  LDGSTS.E [R6+0xf100], desc[UR8][R216.64], !P6 ;  /* 0x0f100000d8067fae */ /* 0x000fe2000f121848 */
[----:B------:R-:W-:Y:S01]  /*68a0*/  ISETP.GE.U32.AND P6, PT, R0, 0x7fffff6b, PT ;  /* 0x7fffff6b0000780c */ /* 0x000fe20003fc6070 */
[----:B------:R-:W-:Y:S01]  /*68b0*/  IMAD.MOV.U32 R57, RZ, RZ, R63 ;  /* 0x000000ffff397224 */ /* 0x000fe200078e003f */
[----:B----4-:R-:W-:Y:S01]  /*68c0*/  IADD3 R0, R4, -0x1a, RZ ;  /* 0xffffffe604007810 */ /* 0x010fe20007ffe0ff */
[----:B-1----:R-:W-:Y:S01]  /*68d0*/  IMAD.SHL.U32 R153, R250, 0x4, RZ ;  /* 0x00000004fa997824 */ /* 0x002fe200078e00ff */
[----:B------:R-:W-:Y:S01]  /*68e0*/  LDGSTS.E [R6+0xf800], desc[UR8][R236.64], !P2 ;  /* 0x0f800000ec067fae */ /* 0x000fe2000d121848 */
[----:B------:R-:W-:Y:S01]  /*68f0*/  IMAD R4, R12, 0x5, RZ ;  /* 0x000000050c047824 */ /* 0x000fe200078e02ff */
[----:B------:R-:W-:Y:S01]  /*6900*/  MOV R144, R66 ;  /* 0x0000004200907202 */ /* 0x000fe20000000f00 */
[----:B------:R-:W-:Y:S01]  /*6910*/  IMAD.MOV.U32 R78, RZ, RZ, R94 ;  /* 0x000000ffff4e7224 */ /* 0x000fe200078e005e */
[----:B------:R-:W-:Y:S01]  /*6920*/  LOP3.LUT R13, R153, 0x20, RZ, 0x3c, !PT ;  /* 0x00000020990d7812 */ /* 0x000fe200078e3cff */
[----:B------:R-:W-:Y:S01]  /*6930*/  LDGSTS.E [R6+0xf900], desc[UR8][R220.64], !P2 ;  /* 0x0f900000dc067fae */ /* 0x000fe2000d121848 */
[----:B------:R-:W-:Y:S01]  /*6940*/  ISETP.GE.U32.AND P2, PT, R0, 0x7fffff67, PT ;  /* 0x7fffff670000780c */ /* 0x000fe20003f46070 */
[----:B------:R-:W-:Y:S01]  /*6950*/  VIADD R0, R5, 0xffffffe2 ;  /* 0xffffffe205007836 */ /* 0x000fe20000000000 */
[----:B------:R-:W-:Y:S01]  /*6960*/  MOV R94, R86 ;  /* 0x00000056005e7202 */ /* 0x000fe20000000f00 */
[----:B------:R-:W-:Y:S01]  /*6970*/  VIADD R8, R13, UR4 ;  /* 0x000000040d087c36 */ /* 0x000fe20008000000 */
[----:B------:R-:W-:Y:S01]  /*6980*/  STL.64 [R1+0x1060], R186 ;  /* 0x001060ba01007387 */ /* 0x000fe20000100a00 */
[----:B------:R-:W1:Y:S01]  /*6990*/  LDC R13, c[0x0][0x230] ;  /* 0x00008c00ff0d7b82 */ /* 0x000e620000000800 */
[C---:B------:R-:W-:Y:S01]  /*69a0*/  IMAD.WIDE R238, R4.reuse, 0x4, R130 ;  /* 0x0000000404ee7825 */ /* 0x040fe200078e0282 */
[----:B------:R-:W-:Y:S01]  /*69b0*/  MOV R134, R78 ;  /* 0x0000004e00867202 */ /* 0x000fe20000000f00 */
[----:B------:R-:W-:Y:S01]  /*69c0*/  LDGSTS.E [R8+0x200], desc[UR8][R230.64], !P1 ;  /* 0x00200000e6087fae */ /* 0x000fe2000c921848 */
[----:B------:R-:W-:Y:S01]  /*69d0*/  LOP3.LUT R152, R153, 0x40, RZ, 0x3c, !PT ;  /* 0x0000004099987812 */ /* 0x000fe200078e3cff */
[----:B------:R-:W-:-:S02]  /*69e0*/  IMAD.WIDE R4, R4, 0x4, R2 ;  /* 0x0000000404047825 */ /* 0x000fc400078e0202 */
[----:B------:R-:W-:Y:S01]  /*69f0*/  LDGSTS.E [R8+0x300], desc[UR8][R226.64], !P1 ;  /* 0x00300000e2087fae */ /* 0x000fe2000c921848 */
[----:B------:R-:W-:Y:S01]  /*6a00*/  ISETP.GE.U32.AND P1, PT, R0, 0x7fffff63, PT ;  /* 0x7fffff630000780c */ /* 0x000fe20003f26070 */
[----:B------:R-:W-:Y:S01]  /*6a10*/  IMAD.MOV.U32 R63, RZ, RZ, R67 ;  /* 0x000000ffff3f7224 */ /* 0x000fe200078e0043 */
[----:B------:R-:W-:Y:S01]  /*6a20*/  IADD3 R0, R10, -0x22, RZ ;  /* 0xffffffde0a007810 */ /* 0x000fe20007ffe0ff */
[----:B------:R-:W-:Y:S01]  /*6a30*/  LDGSTS.E [R8+0xa00], desc[UR8][R238.64], !P5 ;  /* 0x00a00000ee087fae */ /* 0x000fe2000e921848 */
[----:B------:R-:W3:Y:S01]  /*6a40*/  LDC R10, c[0x0][0x230] ;  /* 0x00008c00ff0a7b82 */ /* 0x000ee20000000800 */
[----:B------:R-:W-:Y:S01]  /*6a50*/  IMAD.MOV.U32 R58, RZ, RZ, R64 ;  /* 0x000000ffff3a7224 */ /* 0x000fe200078e0040 */
[----:B------:R-:W-:Y:S01]  /*6a60*/  MOV R67, R71 ;  /* 0x0000004700437202 */ /* 0x000fe20000000f00 */
[----:B------:R-:W-:Y:S01]  /*6a70*/  LDGSTS.E [R8+0xb00], desc[UR8][R4.64], !P5 ;  /* 0x00b0000004087fae */ /* 0x000fe2000e921848 */
[----:B------:R-:W-:Y:S01]  /*6a80*/  ISETP.GE.U32.AND P5, PT, R0, 0x7fffff5f, PT ;  /* 0x7fffff5f0000780c */ /* 0x000fe20003fa6070 */
[----:B--2---:R-:W-:Y:S01]  /*6a90*/  VIADD R0, R9, 0xffffffda ;  /* 0xffffffda09007836 */ /* 0x004fe20000000000 */
[----:B------:R-:W-:Y:S01]  /*6aa0*/  MOV R64, R68 ;  /* 0x0000004400407202 */ /* 0x000fe20000000f00 */
[----:B------:R-:W-:Y:S01]  /*6ab0*/  LDGSTS.E [R8+0x1200], desc[UR8][R32.64], !P4 ;  /* 0x0120000020087fae */ /* 0x000fe2000e121848 */
[----:B------:R-:W-:Y:S01]  /*6ac0*/  IMAD.MOV.U32 R86, RZ, RZ, R246 ;  /* 0x000000ffff567224 */ /* 0x000fe200078e00f6 */
[----:B------:R-:W-:Y:S01]  /*6ad0*/  MOV R128, R58 ;  /* 0x0000003a00807202 */ /* 0x000fe20000000f00 */
[----:B------:R-:W-:Y:S01]  /*6ae0*/  IMAD.MOV.U32 R71, RZ, RZ, R75 ;  /* 0x000000ffff477224 */ /* 0x000fe200078e004b */
[----:B------:R-:W-:Y:S01]  /*6af0*/  LDGSTS.E [R8+0x1300], desc[UR8][R34.64], !P4 ;  /* 0x0130000022087fae */ /* 0x000fe2000e121848 */
[----:B------:R-:W-:Y:S01]  /*6b00*/  ISETP.GE.U32.AND P4, PT, R0, 0x7fffff5b, PT ;  /* 0x7fffff5b0000780c */ /* 0x000fe20003f86070 */
[----:B------:R-:W-:Y:S01]  /*6b10*/  VIADD R0, R11, 0xffffffd6 ;  /* 0xffffffd60b007836 */ /* 0x000fe20000000000 */
[----:B------:R-:W-:Y:S01]  /*6b20*/  MOV R171, R63 ;  /* 0x0000003f00ab7202 */ /* 0x000fe20000000f00 */
[----:B------:R-:W2:Y:S01]  /*6b30*/  LDC R11, c[0x0][0x230] ;  /* 0x00008c00ff0b7b82 */ /* 0x000ea20000000800 */
[----:B------:R-:W-:Y:S01]  /*6b40*/  LDGSTS.E [R8+0x1a00], desc[UR8][R36.64], !P3 ;  /* 0x01a0000024087fae */ /* 0x000fe2000d921848 */
[----:B------:R-:W-:-:S02]  /*6b50*/  IMAD R246, R12, 0x2d, RZ ;  /* 0x0000002d0cf67824 */ /* 0x000fc400078e02ff */
[----:B------:R-:W-:Y:S01]  /*6b60*/  IMAD.MOV.U32 R68, RZ, RZ, R72 ;  /* 0x000000ffff447224 */ /* 0x000fe200078e0048 */
[----:B------:R-:W-:Y:S01]  /*6b70*/  LDGSTS.E [R8+0x1b00], desc[UR8][R38.64], !P3 ;  /* 0x01b0000026087fae */ /* 0x000fe2000d921848 */
[----:B------:R-:W-:Y:S01]  /*6b80*/  ISETP.GE.U32.AND P3, PT, R0, 0x7fffff57, PT ;  /* 0x7fffff570000780c */ /* 0x000fe20003f66070 */
[----:B------:R-:W-:Y:S01]  /*6b90*/  IMAD.MOV.U32 R75, RZ, RZ, R79 ;  /* 0x000000ffff4b7224 */ /* 0x000fe200078e004f */
[----:B-1----:R-:W-:Y:S01]  /*6ba0*/  IADD3 R0, R13, -0x2e, RZ ;  /* 0xffffffd20d007810 */ /* 0x002fe20007ffe0ff */
[----:B------:R-:W-:Y:S01]  /*6bb0*/  LDGSTS.E [R8+0x2200], desc[UR8][R40.64], !P0 ;  /* 0x0220000028087fae */ /* 0x000fe2000c121848 */
[----:B------:R-:W1:Y:S01]  /*6bc0*/  LDC R13, c[0x0][0x230] ;  /* 0x00008c00ff0d7b82 */ /* 0x000e620000000800 */
[----:B---3--:R-:W-:Y:S01]  /*6bd0*/  VIADD R9, R10, 0xffffffce ;  /* 0xffffffce0a097836 */ /* 0x008fe20000000000 */
[----:B------:R-:W-:Y:S01]  /*6be0*/  MOV R79, R95 ;  /* 0x0000005f004f7202 */ /* 0x000fe20000000f00 */
[----:B------:R-:W-:Y:S01]  /*6bf0*/  LDGSTS.E [R8+0x2300], desc[UR8][R42.64], !P0 ;  /* 0x023000002a087fae */ /* 0x000fe2000c121848 */
[----:B------:R-:W-:Y:S01]  /*6c00*/  ISETP.GE.U32.AND P0, PT, R0, 0x7fffff53, PT ;  /* 0x7fffff530000780c */ /* 0x000fe20003f06070 */
[----:B------:R-:W-:Y:S01]  /*6c10*/  IMAD R0, R12, 0x19, RZ ;  /* 0x000000190c007824 */ /* 0x000fe200078e02ff */
[----:B------:R-:W-:Y:S01]  /*6c20*/  MOV R125, R75 ;  /* 0x0000004b007d7202 */ /* 0x000fe20000000f00 */
[----:B------:R-:W-:Y:S01]  /*6c30*/  LDGSTS.E [R8+0x2a00], desc[UR8][R44.64], !P6 ;  /* 0x02a000002c087fae */ /* 0x000fe2000f121848 */
[----:B------:R-:W3:Y:S01]  /*6c40*/  LDC R10, c[0x0][0x230] ;  /* 0x00008c00ff0a7b82 */ /* 0x000ee20000000800 */
[----:B------:R-:W-:-:S02]  /*6c50*/  IMAD.WIDE R18, R0, 0x4, R130 ;  /* 0x0000000400127825 */ /* 0x000fc400078e0282 */
[----:B------:R-:W-:Y:S01]  /*6c60*/  LDGSTS.E [R8+0x2b00], desc[UR8][R46.64], !P6 ;  /* 0x02b000002e087fae */ /* 0x000fe2000f121848 */
[----:B------:R-:W-:Y:S01]  /*6c70*/  ISETP.GE.U32.AND P6, PT, R9, 0x7fffff4f, PT ;  /* 0x7fffff4f0900780c */ /* 0x000fe20003fc6070 */
[----:B------:R-:W-:Y:S02]  /*6c80*/  IMAD.WIDE R16, R0, 0x4, R2 ;  /* 0x0000000400107825 */ /* 0x000fe400078e0202 */
[----:B------:R-:W-:Y:S02]  /*6c90*/  STL.64 [R1+0x1068], R156 ;  /* 0x0010689c01007387 */ /* 0x000fe40000100a00 */
[----:B------:R-:W-:Y:S02]  /*6ca0*/  IMAD R0, R12, 0x1d, RZ ;  /* 0x0000001d0c007824 */ /* 0x000fe400078e02ff */
[----:B------:R-:W-:Y:S01]  /*6cb0*/  STL.64 [R1+0x1070], R166 ;  /* 0x001070a601007387 */ /* 0x000fe20000100a00 */
[----:B------:R-:W-:Y:S02]  /*6cc0*/  VIADD R9, R14, 0xffffffca ;  /* 0xffffffca0e097836 */ /* 0x000fe40000000000 */
[----:B------:R-:W4:Y:S01]  /*6cd0*/  LDC R14, c[0x0][0x230] ;  /* 0x00008c00ff0e7b82 */ /* 0x000f220000000800 */
[----:B------:R-:W-:Y:S01]  /*6ce0*/  STL.64 [R1+0x1078], R160 ;  /* 0x001078a001007387 */ /* 0x000fe20000100a00 */
[----:B------:R-:W-:Y:S01]  /*6cf0*/  IMAD.MOV.U32 R72, RZ, RZ, R76 ;  /* 0x000000ffff487224 */ /* 0x000fe200078e004c */
[----:B------:R-:W-:Y:S01]  /*6d00*/  MOV R76, R80 ;  /* 0x00000050004c7202 */ /* 0x000fe20000000f00 */
[----:B------:R-:W-:Y:S01]  /*6d10*/  IMAD.MOV.U32 R95, RZ, RZ, R87 ;  /* 0x000000ffff5f7224 */ /* 0x000fe200078e0057 */
[----:B------:R1:W-:Y:S01]  /*6d20*/  STL.64 [R1+0x58], R18 ;  /* 0x0000581201007387 */ /* 0x0003e20000100a00 */
[----:B------:R-:W-:Y:S01]  /*6d30*/  IMAD.MOV.U32 R80, RZ, RZ, R90 ;  /* 0x000000ffff507224 */ /* 0x000fe200078e005a */
[----:B------:R-:W-:Y:S01]  /*6d40*/  MOV R146, R72 ;  /* 0x0000004800927202 */ /* 0x000fe20000000f00 */
[----:B------:R-:W-:Y:S01]  /*6d50*/  IMAD.MOV.U32 R87, RZ, RZ, R247 ;  /* 0x000000ffff577224 */ /* 0x000fe200078e00f7 */
[----:B------:R1:W-:Y:S01]  /*6d60*/  LDGSTS.E [R8+0x3200], desc[UR8][R18.64], !P2 ;  /* 0x0320000012087fae */ /* 0x0003e2000d121848 */
[----:B------:R-:W-:-:S02]  /*6d70*/  IMAD.MOV.U32 R65, RZ, RZ, R69 ;  /* 0x000000ffff417224 */ /* 0x000fc400078e0045 */
[----:B------:R-:W-:Y:S01]  /*6d80*/  IMAD.MOV.U32 R90, RZ, RZ, R60 ;  /* 0x000000ffff5a7224 */ /* 0x000fe200078e003c */
[----:B------:R1:W-:Y:S01]  /*6d90*/  STL.64 [R1+0x50], R16 ;  /* 0x0000501001007387 */ /* 0x0003e20000100a00 */
[----:B------:R-:W-:Y:S01]  /*6da0*/  IMAD.MOV.U32 R69, RZ, RZ, R73 ;  /* 0x000000ffff457224 */ /* 0x000fe200078e0049 */
[----:B------:R-:W-:Y:S01]  /*6db0*/  MOV R73, R77 ;  /* 0x0000004d00497202 */ /* 0x000fe20000000f00 */
[----:B------:R-:W-:Y:S01]  /*6dc0*/  IMAD.MOV.U32 R60, RZ, RZ, R242 ;  /* 0x000000ffff3c7224 */ /* 0x000fe200078e00f2 */
[----:B------:R3:W-:Y:S01]  /*6dd0*/  LDGSTS.E [R8+0x3300], desc[UR8][R16.64], !P2 ;  /* 0x0330000010087fae */ /* 0x0007e2000d121848 */
[----:B------:R-:W-:Y:S01]  /*6de0*/  ISETP.GE.U32.AND P2, PT, R9, 0x7fffff4b, PT ;  /* 0x7fffff4b0900780c */ /* 0x000fe20003f46070 */
[----:B------:R-:W-:Y:S01]  /*6df0*/  IMAD R242, R12, 0x31, RZ ;  /* 0x000000310cf27824 */ /* 0x000fe200078e02ff */
[----:B--2---:R-:W-:Y:S01]  /*6e00*/  IADD3 R9, R11, -0x3a, RZ ;  /* 0xffffffc60b097810 */ /* 0x004fe20007ffe0ff */
[----:B-1----:R-:W-:Y:S01]  /*6e10*/  IMAD.WIDE R18, R0, 0x4, R130 ;  /* 0x0000000400127825 */ /* 0x002fe200078e0282 */
[----:B------:R-:W1:Y:S01]  /*6e20*/  LDC R11, c[0x0][0x230] ;  /* 0x00008c00ff0b7b82 */ /* 0x000e620000000800 */
[----:B------:R-:W-:-:S02]  /*6e30*/  MOV R148, R60 ;  /* 0x0000003c00947202 */ /* 0x000fc40000000f00 */
[----:B------:R-:W-:Y:S01]  /*6e40*/  IMAD.MOV.U32 R77, RZ, RZ, R81 ;  /* 0x000000ffff4d7224 */ /* 0x000fe200078e0051 */
[----:B------:R2:W-:Y:S01]  /*6e50*/  STL.64 [R1+0x48], R18 ;  /* 0x0000481201007387 */ /* 0x0005e20000100a00 */
[----:B------:R-:W-:Y:S01]  /*6e60*/  IMAD.MOV.U32 R81, RZ, RZ, R91 ;  /* 0x000000ffff517224 */ /* 0x000fe200078e005b */
[----:B------:R-:W-:Y:S01]  /*6e70*/  MOV R91, R61 ;  /* 0x0000003d005b7202 */ /* 0x000fe20000000f00 */
[----:B---3--:R-:W-:Y:S01]  /*6e80*/  IMAD.WIDE R16, R0, 0x4, R2 ;  /* 0x0000000400107825 */ /* 0x008fe200078e0202 */
[----:B------:R2:W-:Y:S01]  /*6e90*/  LDGSTS.E [R8+0x3a00], desc[UR8][R18.64], !P1 ;  /* 0x03a0000012087fae */ /* 0x0005e2000c921848 */
[----:B------:R-:W-:Y:S02]  /*6ea0*/  MOV R143, R69 ;  /* 0x00000045008f7202 */ /* 0x000fe40000000f00 */
[----:B------:R-:W-:Y:S01]  /*6eb0*/  IMAD R0, R12, 0x21, RZ ;  /* 0x000000210c007824 */ /* 0x000fe200078e02ff */
[----:B------:R3:W-:Y:S01]  /*6ec0*/  STL.64 [R1+0x40], R16 ;  /* 0x0000401001007387 */ /* 0x0007e20000100a00 */
[----:B------:R-:W-:Y:S01]  /*6ed0*/  IMAD.MOV.U32 R106, RZ, RZ, R244 ;  /* 0x000000ffff6a7224 */ /* 0x000fe200078e00f4 */
[----:B------:R-:W-:Y:S01]  /*6ee0*/  MOV R121, R81 ;  /* 0x0000005100797202 */ /* 0x000fe20000000f00 */
[----:B------:R-:W-:Y:S01]  /*6ef0*/  IMAD.MOV.U32 R61, RZ, RZ, R243 ;  /* 0x000000ffff3d7224 */ /* 0x000fe200078e00f3 */
[----:B------:R3:W-:Y:S01]  /*6f00*/  LDGSTS.E [R8+0x3b00], desc[UR8][R16.64], !P1 ;  /* 0x03b0000010087fae */ /* 0x0007e2000c921848 */
[----:B------:R-:W-:Y:S01]  /*6f10*/  ISETP.GE.U32.AND P1, PT, R9, 0x7fffff47, PT ;  /* 0x7fffff470900780c */ /* 0x000fe20003f26070 */
[----:B------:R-:W-:Y:S01]  /*6f20*/  VIADD R9, R13, 0xffffffc2 ;  /* 0xffffffc20d097836 */ /* 0x000fe20000000000 */
[----:B------:R-:W-:Y:S01]  /*6f30*/  MOV R155, R87 ;  /* 0x00000057009b7202 */ /* 0x000fe20000000f00 */
[----:B--2---:R-:W-:Y:S01]  /*6f40*/  IMAD.WIDE R18, R0, 0x4, R130 ;  /* 0x0000000400127825 */ /* 0x004fe200078e0282 */
[----:B------:R-:W2:Y:S01]  /*6f50*/  LDC R13, c[0x0][0x230] ;  /* 0x00008c00ff0d7b82 */ /* 0x000ea20000000800 */
[----:B------:R-:W-:-:S02]  /*6f60*/  MOV R112, R90 ;  /* 0x0000005a00707202 */ /* 0x000fc40000000f00 */
[----:B------:R-:W-:Y:S01]  /*6f70*/  IMAD.WIDE R244, R242, 0x4, R130 ;  /* 0x00000004f2f47825 */ /* 0x000fe200078e0282 */
[----:B------:R4:W-:Y:S03]  /*6f80*/  STL.64 [R1+0x38], R18 ;  /* 0x0000381201007387 */ /* 0x0009e60000100a00 */
[--C-:B---3--:R-:W-:Y:S01]  /*6f90*/  IMAD.WIDE R16, R0, 0x4, R2.reuse ;  /* 0x0000000400107825 */ /* 0x108fe200078e0202 */
[----:B------:R4:W-:Y:S03]  /*6fa0*/  LDGSTS.E [R8+0x4200], desc[UR8][R18.64], !P5 ;  /* 0x0420000012087fae */ /* 0x0009e6000e921848 */
[----:B------:R-:W-:Y:S01]  /*6fb0*/  IMAD R0, R12, 0x25, RZ ;  /* 0x000000250c007824 */ /* 0x000fe200078e02ff */
[----:B------:R3:W-:Y:S01]  /*6fc0*/  STL.64 [R1+0x30], R16 ;  /* 0x0000301001007387 */ /* 0x0007e20000100a00 */
[----:B------:R-:W-:-:S03]  /*6fd0*/  IMAD.WIDE R242, R242, 0x4, R2 ;  /* 0x00000004f2f27825 */ /* 0x000fc600078e0202 */
[----:B------:R3:W-:Y:S01]  /*6fe0*/  LDGSTS.E [R8+0x4300], desc[UR8][R16.64], !P5 ;  /* 0x0430000010087fae */ /* 0x0007e2000e921848 */
[----:B------:R-:W-:Y:S01]  /*6ff0*/  ISETP.GE.U32.AND P5, PT, R9, 0x7fffff43, PT ;  /* 0x7fffff430900780c */ /* 0x000fe20003fa6070 */
[----:B------:R-:W-:Y:S02]  /*7000*/  VIADD R9, R10, 0xffffffbe ;  /* 0xffffffbe0a097836 */ /* 0x000fe40000000000 */
[----:B----4-:R-:W-:Y:S01]  /*7010*/  IMAD.WIDE R18, R0, 0x4, R130 ;  /* 0x0000000400127825 */ /* 0x010fe200078e0282 */
[----:B------:R-:W4:Y:S03]  /*7020*/  LDC R10, c[0x0][0x230] ;  /* 0x00008c00ff0a7b82 */ /* 0x000f260000000800 */
[----:B------:R-:W-:Y:S01]  /*7030*/  IMAD.MOV.U32 R115, RZ, RZ, R241 ;  /* 0x000000ffff737224 */ /* 0x000fe200078e00f1 */
[----:B------:R1:W-:Y:S01]  /*7040*/  LDGSTS.E [R8+0x4a00], desc[UR8][R18.64], !P4 ;  /* 0x04a0000012087fae */ /* 0x0003e2000e121848 */
[----:B------:R-:W-:-:S02]  /*7050*/  IMAD R24, R12, 0x3d, RZ ;  /* 0x0000003d0c187824 */ /* 0x000fc400078e02ff */
[----:B---3--:R-:W-:Y:S01]  /*7060*/  IMAD.WIDE R16, R0, 0x4, R2 ;  /* 0x0000000400107825 */ /* 0x008fe200078e0202 */
[----:B------:R1:W-:Y:S03]  /*7070*/  STL.64 [R1+0x28], R18 ;  /* 0x0000281201007387 */ /* 0x0003e60000100a00 */
[----:B------:R-:W-:Y:S01]  /*7080*/  IMAD R0, R12, 0x29, RZ ;  /* 0x000000290c007824 */ /* 0x000fe200078e02ff */
[----:B------:R3:W-:Y:S01]  /*7090*/  LDGSTS.E [R8+0x4b00], desc[UR8][R16.64], !P4 ;  /* 0x04b0000010087fae */ /* 0x0007e2000e121848 */
[----:B------:R-:W-:Y:S01]  /*70a0*/  ISETP.GE.U32.AND P4, PT, R9, 0x7fffff3f, PT ;  /* 0x7fffff3f0900780c */ /* 0x000fe20003f86070 */
[C---:B------:R-:W-:Y:S01]  /*70b0*/  IMAD.WIDE R22, R24.reuse, 0x4, R130 ;  /* 0x0000000418167825 */ /* 0x040fe200078e0282 */
[----:B------:R-:W4:Y:S01]  /*70c0*/  LDC R9, c[0x0][0x230] ;  /* 0x00008c00ff097b82 */ /* 0x000f220000000800 */
[----:B------:R3:W-:Y:S02]  /*70d0*/  STL.64 [R1+0x20], R16 ;  /* 0x0000201001007387 */ /* 0x0007e40000100a00 */
[----:B------:R-:W-:-:S04]  /*70e0*/  IMAD.WIDE R24, R24, 0x4, R2 ;  /* 0x0000000418187825 */ /* 0x000fc800078e0202 */
[----:B-1----:R-:W-:-:S04]  /*70f0*/  IMAD.WIDE R18, R0, 0x4, R130 ;  /* 0x0000000400127825 */ /* 0x002fc800078e0282 */
[----:B------:R-:W-:Y:S01]  /*7100*/  IMAD R28, R12, 0x41, RZ ;  /* 0x000000410c1c7824 */ /* 0x000fe200078e02ff */
[----:B------:R1:W-:Y:S01]  /*7110*/  LDGSTS.E [R8+0x5200], desc[UR8][R18.64], !P3 ;  /* 0x0520000012087fae */ /* 0x0003e2000d921848 */
[----:B---3--:R-:W-:Y:S01]  /*7120*/  IMAD.WIDE R16, R0, 0x4, R2 ;  /* 0x0000000400107825 */ /* 0x008fe200078e0202 */
[----:B------:R-:W-:Y:S02]  /*7130*/  IADD3 R0, R14, -0x46, RZ ;  /* 0xffffffba0e007810 */ /* 0x000fe40007ffe0ff */
[----:B------:R1:W-:Y:S01]  /*7140*/  STL.64 [R1+0x18], R18 ;  /* 0x0000181201007387 */ /* 0x0003e20000100a00 */
[----:B------:R-:W-:-:S03]  /*7150*/  IMAD.WIDE R14, R246, 0x4, R130 ;  /* 0x00000004f60e7825 */ /* 0x000fc600078e0282 */
[----:B------:R3:W-:Y:S01]  /*7160*/  LDGSTS.E [R8+0x5300], desc[UR8][R16.64], !P3 ;  /* 0x0530000010087fae */ /* 0x0007e2000d921848 */
[----:B------:R-:W-:Y:S01]  /*7170*/  ISETP.GE.U32.AND P3, PT, R0, 0x7fffff3b, PT ;  /* 0x7fffff3b0000780c */ /* 0x000fe20003f66070 */
[----:B------:R-:W-:Y:S01]  /*7180*/  IMAD.WIDE R246, R246, 0x4, R2 ;  /* 0x00000004f6f67825 */ /* 0x000fe200078e0202 */
[----:B------:R-:W-:Y:S01]  /*7190*/  IADD3 R0, R11, -0x4a, RZ ;  /* 0xffffffb60b007810 */ /* 0x000fe20007ffe0ff */
[----:B------:R3:W-:Y:S01]  /*71a0*/  LDGSTS.E [R8+0x5a00], desc[UR8][R14.64], !P0 ;  /* 0x05a000000e087fae */ /* 0x0007e2000c121848 */
[----:B------:R-:W3:Y:S01]  /*71b0*/  LDC R11, c[0x0][0x230] ;  /* 0x00008c00ff0b7b82 */ /* 0x000ee20000000800 */
[----:B------:R-:W-:Y:S02]  /*71c0*/  IMAD.WIDE R26, R28, 0x4, R130 ;  /* 0x000000041c1a7825 */ /* 0x000fe400078e0282 */
[----:B------:R-:W-:Y:S01]  /*71d0*/  LDGSTS.E [R8+0x5b00], desc[UR8][R246.64], !P0 ;  /* 0x05b00000f6087fae */ /* 0x000fe2000c121848 */
[----:B------:R-:W-:Y:S01]  /*71e0*/  ISETP.GE.U32.AND P0, PT, R0, 0x7fffff37, PT ;  /* 0x7fffff370000780c */ /* 0x000fe20003f06070 */
[----:B--2---:R-:W-:-:S02]  /*71f0*/  VIADD R0, R13, 0xffffffb2 ;  /* 0xffffffb20d007836 */ /* 0x004fc40000000000 */
[----:B------:R3:W-:Y:S01]  /*7200*/  STL.64 [R1+0x10], R16 ;  /* 0x0000101001007387 */ /* 0x0007e20000100a00 */
[----:B------:R-:W2:Y:S01]  /*7210*/  LDC R13, c[0x0][0x230] ;  /* 0x00008c00ff0d7b82 */ /* 0x000ea20000000800 */
[C---:B-1----:R-:W-:Y:S02]  /*7220*/  IMAD.WIDE R18, R20.reuse, 0x4, R130 ;  /* 0x0000000414127825 */ /* 0x042fe400078e0282 */
[----:B------:R-:W-:Y:S02]  /*7230*/  LDGSTS.E [R8+0x6200], desc[UR8][R244.64], !P6 ;  /* 0x06200000f4087fae */ /* 0x000fe4000f121848 */
[----:B------:R-:W-:Y:S02]  /*7240*/  IMAD.WIDE R20, R20, 0x4, R2 ;  /* 0x0000000414147825 */ /* 0x000fe400078e0202 */
[----:B------:R-:W-:Y:S01]  /*7250*/  LDGSTS.E [R8+0x6300], desc[UR8][R242.64], !P6 ;  /* 0x06300000f2087fae */ /* 0x000fe2000f121848 */
[----:B------:R-:W-:Y:S01]  /*7260*/  ISETP.GE.U32.AND P6, PT, R0, 0x7fffff33, PT ;  /* 0x7fffff330000780c */ /* 0x000fe20003fc6070 */
[----:B----4-:R-:W-:-:S02]  /*7270*/  VIADD R0, R9, 0xffffffae ;  /* 0xffffffae09007836 */ /* 0x010fc40000000000 */
[----:B---3--:R-:W-:Y:S01]  /*7280*/  IMAD R16, R12, 0x35, RZ ;  /* 0x000000350c107824 */ /* 0x008fe200078e02ff */
[----:B------:R-:W1:Y:S01]  /*7290*/  LDC R9, c[0x0][0x230] ;  /* 0x00008c00ff097b82 */ /* 0x000e620000000800 */
[----:B------:R-:W-:Y:S01]  /*72a0*/  IMAD.WIDE R28, R28, 0x4, R2 ;  /* 0x000000041c1c7825 */ /* 0x000fe200078e0202 */
[----:B------:R3:W-:Y:S03]  /*72b0*/  STL.64 [R1+0x8], R14 ;  /* 0x0000080e01007387 */ /* 0x0007e60000100a00 */
[----:B------:R-:W-:-:S04]  /*72c0*/  IMAD.WIDE R240, R16, 0x4, R130 ;  /* 0x0000000410f07825 */ /* 0x000fc800078e0282 */
[----:B------:R-:W-:Y:S01]  /*72d0*/  IMAD.WIDE R16, R16, 0x4, R2 ;  /* 0x0000000410107825 */ /* 0x000fe200078e0202 */
[----:B------:R-:W-:Y:S03]  /*72e0*/  LDGSTS.E [R8+0x6a00], desc[UR8][R240.64], !P2 ;  /* 0x06a00000f0087fae */ /* 0x000fe6000d121848 */
[----:B------:R-:W-:Y:S01]  /*72f0*/  IMAD R48, R12, 0x45, RZ ;  /* 0x000000450c307824 */ /* 0x000fe200078e02ff */
[----:B------:R-:W-:Y:S01]  /*7300*/  LDGSTS.E [R8+0x6b00], desc[UR8][R16.64], !P2 ;  /* 0x06b0000010087fae */ /* 0x000fe2000d121848 */
[----:B------:R-:W-:Y:S01]  /*7310*/  ISETP.GE.U32.AND P2, PT, R0, 0x7fffff2f, PT ;  /* 0x7fffff2f0000780c */ /* 0x000fe20003f46070 */
[----:B------:R-:W-:Y:S01]  /*7320*/  IMAD R52, R12, 0x49, RZ ;  /* 0x000000490c347824 */ /* 0x000fe200078e02ff */
[----:B------:R-:W-:Y:S01]  /*7330*/  IADD3 R0, R10, -0x56, RZ ;  /* 0xffffffaa0a007810 */ /* 0x000fe20007ffe0ff */
[----:B------:R-:W-:Y:S01]  /*7340*/  LDGSTS.E [R8+0x7200], desc[UR8][R18.64], !P1 ;  /* 0x0720000012087fae */ /* 0x000fe2000c921848 */
[----:B------:R-:W4:Y:S01]  /*7350*/  LDC R10, c[0x0][0x230] ;  /* 0x00008c00ff0a7b82 */ /* 0x000f220000000800 */
[----:B------:R-:W-:-:S02]  /*7360*/  IMAD.WIDE R30, R48, 0x4, R130 ;  /* 0x00000004301e7825 */ /* 0x000fc400078e0282 */
[----:B------:R-:W-:Y:S01]  /*7370*/  LDGSTS.E [R8+0x7300], desc[UR8][R20.64], !P1 ;  /* 0x0730000014087fae */ /* 0x000fe2000c921848 */
[----:B------:R-:W-:Y:S01]  /*7380*/  ISETP.GE.U32.AND P1, PT, R0, 0x7fffff2b, PT ;  /* 0x7fffff2b0000780c */ /* 0x000fe20003f26070 */
[----:B------:R-:W-:Y:S02]  /*7390*/  VIADD R0, R11, 0xffffffa6 ;  /* 0xffffffa60b007836 */ /* 0x000fe40000000000 */
[----:B------:R-:W-:Y:S01]  /*73a0*/  LDGSTS.E [R8+0x7a00], desc[UR8][R22.64], !P5 ;  /* 0x07a0000016087fae */ /* 0x000fe2000e921848 */
[----:B------:R-:W3:Y:S01]  /*73b0*/  LDC R11, c[0x0][0x230] ;  /* 0x00008c00ff0b7b82 */ /* 0x000ee20000000800 */
[----:B------:R-:W-:Y:S02]  /*73c0*/  IMAD.WIDE R48, R48, 0x4, R2 ;  /* 0x0000000430307825 */ /* 0x000fe400078e0202 */
[----:B------:R-:W-:Y:S01]  /*73d0*/  LDGSTS.E [R8+0x7b00], desc[UR8][R24.64], !P5 ;  /* 0x07b0000018087fae */ /* 0x000fe2000e921848 */
[----:B------:R-:W-:Y:S01]  /*73e0*/  ISETP.GE.U32.AND P5, PT, R0, 0x7fffff27, PT ;  /* 0x7fffff270000780c */ /* 0x000fe20003fa6070 */
[----:B--2---:R-:W-:-:S02]  /*73f0*/  VIADD R0, R13, 0xffffffa2 ;  /* 0xffffffa20d007836 */ /* 0x004fc40000000000 */
[----:B------:R-:W-:Y:S01]  /*7400*/  LDGSTS.E [R8+0x8200], desc[UR8][R26.64], !P4 ;  /* 0x082000001a087fae */ /* 0x000fe2000e121848 */
[----:B------:R-:W2:Y:S01]  /*7410*/  LDC R13, c[0x0][0x230] ;  /* 0x00008c00ff0d7b82 */ /* 0x000ea20000000800 */
[----:B------:R-:W-:Y:S02]  /*7420*/  IMAD.WIDE R50, R52, 0x4, R130 ;  /* 0x0000000434327825 */ /* 0x000fe400078e0282 */
[----:B------:R-:W-:Y:S01]  /*7430*/  LDGSTS.E [R8+0x8300], desc[UR8][R28.64], !P4 ;  /* 0x083000001c087fae */ /* 0x000fe2000e121848 */
[----:B------:R-:W-:Y:S01]  /*7440*/  ISETP.GE.U32.AND P4, PT, R0, 0x7fffff23, PT ;  /* 0x7fffff230000780c */ /* 0x000fe20003f86070 */
[----:B------:R-:W-:Y:S01]  /*7450*/  IMAD.MOV.U32 R222, RZ, RZ, R56 ;  /* 0x000000ffffde7224 */ /* 0x000fe200078e0038 */
[----:B-1----:R-:W-:Y:S01]  /*7460*/  IADD3 R0, R9, -0x62, RZ ;  /* 0xffffff9e09007810 */ /* 0x002fe20007ffe0ff */
[----:B------:R-:W-:Y:S01]  /*7470*/  LDGSTS.E [R8+0x8a00], desc[UR8][R30.64], !P3 ;  /* 0x08a000001e087fae */ /* 0x000fe2000d921848 */
[----:B------:R-:W1:Y:S01]  /*7480*/  LDC R9, c[0x0][0x230] ;  /* 0x00008c00ff097b82 */ /* 0x000e620000000800 */
[----:B------:R-:W-:-:S02]  /*7490*/  IMAD.WIDE R52, R52, 0x4, R2 ;  /* 0x0000000434347825 */ /* 0x000fc400078e0202 */
[----:B------:R-:W-:Y:S01]  /*74a0*/  LDGSTS.E [R8+0x8b00], desc[UR8][R48.64], !P3 ;  /* 0x08b0000030087fae */ /* 0x000fe2000d921848 */
[----:B------:R-:W-:Y:S01]  /*74b0*/  ISETP.GE.U32.AND P3, PT, R0, 0x7fffff1f, PT ;  /* 0x7fffff1f0000780c */ /* 0x000fe20003f66070 */
[----:B----4-:R-:W-:Y:S02]  /*74c0*/  VIADD R0, R10, 0xffffff9a ;  /* 0xffffff9a0a007836 */ /* 0x010fe40000000000 */
[----:B------:R-:W-:Y:S01]  /*74d0*/  IMAD R56, R12, 0x4d, RZ ;  /* 0x0000004d0c387824 */ /* 0x000fe200078e02ff */
[----:B------:R-:W4:Y:S01]  /*74e0*/  LDC R10, c[0x0][0x230] ;  /* 0x00008c00ff0a7b82 */ /* 0x000f220000000800 */
[----:B------:R-:W-:Y:S01]  /*74f0*/  LDGSTS.E [R8+0x9200], desc[UR8][R50.64], !P0 ;  /* 0x0920000032087fae */ /* 0x000fe2000c121848 */
[----:B------:R-:W-:Y:S02]  /*7500*/  IMAD.MOV.U32 R223, RZ, RZ, R57 ;  /* 0x000000ffffdf7224 */ /* 0x000fe400078e0039 */
[----:B------:R-:W-:Y:S01]  /*7510*/  IMAD.WIDE R54, R56, 0x4, R130 ;  /* 0x0000000438367825 */ /* 0x000fe200078e0282 */
[----:B------:R-:W-:Y:S01]  /*7520*/  LDGSTS.E [R8+0x9300], desc[UR8][R52.64], !P0 ;  /* 0x0930000034087fae */ /* 0x000fe2000c121848 */
[----:B------:R-:W-:-:S02]  /*7530*/  ISETP.GE.U32.AND P0, PT, R0, 0x7fffff1b, PT ;  /* 0x7fffff1b0000780c */ /* 0x000fc40003f06070 */
[----:B------:R-:W-:Y:S01]  /*7540*/  IMAD.WIDE R56, R56, 0x4, R2 ;  /* 0x0000000438387825 */ /* 0x000fe200078e0202 */
[----:B------:R-:W-:Y:S01]  /*7550*/  LDGSTS.E [R8+0x9a00], desc[UR8][R54.64], !P6 ;  /* 0x09a0000036087fae */ /* 0x000fe2000f121848 */
[----:B---3--:R-:W3:Y:S02]  /*7560*/  LDC R14, c[0x0][0x230] ;  /* 0x00008c00ff0e7b82 */ /* 0x008ee40000000800 */
[----:B------:R-:W-:Y:S01]  /*7570*/  VIADD R0, R11, 0xffffff96 ;  /* 0xffffff960b007836 */ /* 0x000fe20000000000 */
[----:B------:R-:W-:Y:S01]  /*7580*/  LDGSTS.E [R8+0x9b00], desc[UR8][R56.64], !P6 ;  /* 0x09b0000038087fae */ /* 0x000fe2000f121848 */
[----:B------:R-:W-:Y:S02]  /*7590*/  IMAD R60, R12, 0x51, RZ ;  /* 0x000000510c3c7824 */ /* 0x000fe400078e02ff */
[----:B------:R-:W-:Y:S01]  /*75a0*/  IMAD.MOV.U32 R129, RZ, RZ, R59 ;  /* 0x000000ffff817224 */ /* 0x000fe200078e003b */
[----:B------:R-:W-:Y:S01]  /*75b0*/  ISETP.GE.U32.AND P6, PT, R0, 0x7fffff17, PT ;  /* 0x7fffff170000780c */ /* 0x000fe20003fc6070 */
[----:B------:R-:W3:Y:S01]  /*75c0*/  LDC R11, c[0x0][0x230] ;  /* 0x00008c00ff0b7b82 */ /* 0x000ee20000000800 */
[----:B------:R-:W-:Y:S01]  /*75d0*/  IMAD.MOV.U32 R149, RZ, RZ, R61 ;  /* 0x000000ffff957224 */ /* 0x000fe200078e003d */
[----:B--2---:R-:W-:Y:S01]  /*75e0*/  IADD3 R0, R13, -0x6e, RZ ;  /* 0xffffff920d007810 */ /* 0x004fe20007ffe0ff */
[----:B------:R-:W-:-:S04]  /*75f0*/  IMAD.WIDE R58, R60, 0x4, R130 ;  /* 0x000000043c3a7825 */ /* 0x000fc800078e0282 */
[----:B------:R-:W-:Y:S01]  /*7600*/  IMAD.MOV.U32 R140, RZ, RZ, R64 ;  /* 0x000000ffff8c7224 */ /* 0x000fe200078e0040 */
[----:B------:R-:W2:Y:S01]  /*7610*/  LDC R13, c[0x0][0x230] ;  /* 0x00008c00ff0d7b82 */ /* 0x000ea20000000800 */
[----:B------:R-:W-:Y:S01]  /*7620*/  IMAD.WIDE R60, R60, 0x4, R2 ;  /* 0x000000043c3c7825 */ /* 0x000fe200078e0202 */
[----:B------:R-:W-:Y:S03]  /*7630*/  LDGSTS.E [R8+0xa200], desc[UR8][R58.64], !P2 ;  /* 0x0a2000003a087fae */ /* 0x000fe6000d121848 */
[----:B------:R-:W-:Y:S01]  /*7640*/  IMAD R64, R12, 0x55, RZ ;  /* 0x000000550c407824 */ /* 0x000fe200078e02ff */
[----:B------:R-:W-:Y:S01]  /*7650*/  LDGSTS.E [R8+0xa300], desc[UR8][R60.64], !P2 ;  /* 0x0a3000003c087fae */ /* 0x000fe2000d121848 */
[----:B------:R-:W-:Y:S01]  /*7660*/  IMAD.MOV.U32 R170, RZ, RZ, R62 ;  /* 0x000000ffffaa7224 */ /* 0x000fe200078e003e */
[----:B------:R-:W-:Y:S01]  /*7670*/  ISETP.GE.U32.AND P2, PT, R0, 0x7fffff13, PT ;  /* 0x7fffff130000780c */ /* 0x000fe20003f46070 */
[----:B------:R-:W-:Y:S01]  /*7680*/  IMAD.MOV.U32 R141, RZ, RZ, R65 ;  /* 0x000000ffff8d7224 */ /* 0x000fe200078e0041 */
[----:B------:R-:W2:Y:S01]  /*7690*/  LDC R15, c[0x0][0x230] ;  /* 0x00008c00ff0f7b82 */ /* 0x000ea20000000800 */
[----:B------:R-:W-:-:S04]  /*76a0*/  IMAD.WIDE R62, R64, 0x4, R130 ;  /* 0x00000004403e7825 */ /* 0x000fc800078e0282 */
[----:B------:R-:W-:Y:S01]  /*76b0*/  IMAD.MOV.U32 R142, RZ, RZ, R68 ;  /* 0x000000ffff8e7224 */ /* 0x000fe200078e0044 */
[----:B------:R-:W-:Y:S01]  /*76c0*/  LDGSTS.E [R8+0xaa00], desc[UR8][R62.64], !P1 ;  /* 0x0aa000003e087fae */ /* 0x000fe2000c921848 */
[----:B------:R-:W-:-:S04]  /*76d0*/  IMAD.WIDE R64, R64, 0x4, R2 ;  /* 0x0000000440407825 */ /* 0x000fc800078e0202 */
[----:B-1----:R-:W-:Y:S01]  /*76e0*/  VIADD R0, R9, 0xffffff8e ;  /* 0xffffff8e09007836 */ /* 0x002fe20000000000 */
[----:B------:R-:W-:Y:S01]  /*76f0*/  LDGSTS.E [R8+0xab00], desc[UR8][R64.64], !P1 ;  /* 0x0ab0000040087fae */ /* 0x000fe2000c921848 */
[----:B------:R-:W-:Y:S01]  /*7700*/  IMAD R68, R12, 0x59, RZ ;  /* 0x000000590c447824 */ /* 0x000fe200078e02ff */
[----:B------:R-:W1:Y:S01]  /*7710*/  LDC R9, c[0x0][0x230] ;  /* 0x00008c00ff097b82 */ /* 0x000e620000000800 */
[----:B------:R-:W-:Y:S01]  /*7720*/  IMAD.MOV.U32 R145, RZ, RZ, R67 ;  /* 0x000000ffff917224 */ /* 0x000fe200078e0043 */
[----:B------:R-:W-:Y:S01]  /*7730*/  ISETP.GE.U32.AND P1, PT, R0, 0x7fffff0f, PT ;  /* 0x7fffff0f0000780c */ /* 0x000fe20003f26070 */
[----:B------:R-:W-:-:S04]  /*7740*/  IMAD.WIDE R66, R68, 0x4, R130 ;  /* 0x0000000444427825 */ /* 0x000fc800078e0282 */
[----:B------:R-:W-:Y:S01]  /*7750*/  IMAD.WIDE R68, R68, 0x4, R2 ;  /* 0x0000000444447825 */ /* 0x000fe200078e0202 */
[----:B------:R-:W-:Y:S03]  /*7760*/  LDGSTS.E [R8+0xb200], desc[UR8][R66.64], !P5 ;  /* 0x0b20000042087fae */ /* 0x000fe6000e921848 */
[----:B----4-:R-:W-:Y:S01]  /*7770*/  VIADD R0, R10, 0xffffff8a ;  /* 0xffffff8a0a007836 */ /* 0x010fe20000000000 */
[----:B------:R-:W-:Y:S01]  /*7780*/  LDGSTS.E [R8+0xb300], desc[UR8][R68.64], !P5 ;  /* 0x0b30000044087fae */ /* 0x000fe2000e921848 */
[----:B------:R-:W-:Y:S01]  /*7790*/  IMAD R72, R12, 0x5d, RZ ;  /* 0x0000005d0c487824 */ /* 0x000fe200078e02ff */
[----:B------:R-:W4:Y:S01]  /*77a0*/  LDC R10, c[0x0][0x230] ;  /* 0x00008c00ff0a7b82 */ /* 0x000f220000000800 */
[----:B------:R-:W-:Y:S01]  /*77b0*/  IMAD.MOV.U32 R136, RZ, RZ, R70 ;  /* 0x000000ffff887224 */ /* 0x000fe200078e0046 */
[----:B------:R-:W-:Y:S01]  /*77c0*/  ISETP.GE.U32.AND P5, PT, R0, 0x7fffff0b, PT ;  /* 0x7fffff0b0000780c */ /* 0x000fe20003fa6070 */
[----:B------:R-:W-:Y:S01]  /*77d0*/  IMAD.MOV.U32 R137, RZ, RZ, R71 ;  /* 0x000000ffff897224 */ /* 0x000fe200078e0047 */
[----:B---3--:R-:W-:Y:S01]  /*77e0*/  IADD3 R0, R11, -0x7a, RZ ;  /* 0xffffff860b007810 */ /* 0x008fe20007ffe0ff */
[----:B------:R-:W-:-:S02]  /*77f0*/  IMAD.MOV.U32 R147, RZ, RZ, R73 ;  /* 0x000000ffff937224 */ /* 0x000fc400078e0049 */
[C---:B------:R-:W-:Y:S01]  /*7800*/  IMAD.WIDE R70, R72.reuse, 0x4, R130 ;  /* 0x0000000448467825 */ /* 0x040fe200078e0282 */
[----:B------:R-:W3:Y:S03]  /*7810*/  LDC R11, c[0x0][0x230] ;  /* 0x00008c00ff0b7b82 */ /* 0x000ee60000000800 */
[----:B------:R-:W-:Y:S01]  /*7820*/  IMAD.WIDE R72, R72, 0x4, R2 ;  /* 0x0000000448487825 */ /* 0x000fe200078e0202 */
[----:B------:R-:W-:Y:S03]  /*7830*/  LDGSTS.E [R8+0xba00], desc[UR8][R70.64], !P4 ;  /* 0x0ba0000046087fae */ /* 0x000fe6000e121848 */
[----:B------:R-:W-:Y:S01]  /*7840*/  IMAD.MOV.U32 R178, RZ, RZ, R76 ;  /* 0x000000ffffb27224 */ /* 0x000fe200078e004c */
[----:B------:R-:W-:Y:S01]  /*7850*/  LDGSTS.E [R8+0xbb00], desc[UR8][R72.64], !P4 ;  /* 0x0bb0000048087fae */ /* 0x000fe2000e121848 */
[----:B------:R-:W-:Y:S01]  /*7860*/  IMAD R76, R12, 0x61, RZ ;  /* 0x000000610c4c7824 */ /* 0x000fe200078e02ff */
[----:B------:R-:W-:Y:S01]  /*7870*/  ISETP.GE.U32.AND P4, PT, R0, 0x7fffff07, PT ;  /* 0x7fffff070000780c */ /* 0x000fe20003f86070 */
[----:B------:R-:W-:-:S02]  /*7880*/  IMAD.MOV.U32 R124, RZ, RZ, R74 ;  /* 0x000000ffff7c7224 */ /* 0x000fc400078e004a */
[----:B------:R-:W-:Y:S02]  /*7890*/  IMAD.MOV.U32 R179, RZ, RZ, R77 ;  /* 0x000000ffffb37224 */ /* 0x000fe400078e004d */
[----:B------:R-:W-:-:S04]  /*78a0*/  IMAD.WIDE R74, R76, 0x4, R130 ;  /* 0x000000044c4a7825 */ /* 0x000fc800078e0282 */
[----:B--2---:R-:W-:Y:S01]  /*78b0*/  VIADD R0, R13, 0xffffff82 ;  /* 0xffffff820d007836 */ /* 0x004fe20000000000 */
[----:B------:R-:W-:Y:S01]  /*78c0*/  LDGSTS.E [R8+0xc200], desc[UR8][R74.64], !P3 ;  /* 0x0c2000004a087fae */ /* 0x000fe2000d921848 */
[----:B------:R-:W-:Y:S01]  /*78d0*/  IMAD.MOV.U32 R120, RZ, RZ, R80 ;  /* 0x000000ffff787224 */ /* 0x000fe200078e0050 */
[----:B------:R-:W2:Y:S01]  /*78e0*/  LDC R13, c[0x0][0x230] ;  /* 0x00008c00ff0d7b82 */ /* 0x000ea20000000800 */
[----:B------:R-:W-:-:S04]  /*78f0*/  IMAD.WIDE R76, R76, 0x4, R2 ;  /* 0x000000044c4c7825 */ /* 0x000fc800078e0202 */
[----:B------:R-:W-:Y:S01]  /*7900*/  IMAD R80, R12, 0x65, RZ ;  /* 0x000000650c507824 */ /* 0x000fe200078e02ff */
[----:B------:R-:W-:Y:S01]  /*7910*/  LDGSTS.E [R8+0xc300], desc[UR8][R76.64], !P3 ;  /* 0x0c3000004c087fae */ /* 0x000fe2000d921848 */
[----:B------:R-:W-:Y:S01]  /*7920*/  IMAD.MOV.U32 R135, RZ, RZ, R79 ;  /* 0x000000ffff877224 */ /* 0x000fe200078e004f */
[----:B------:R-:W-:Y:S01]  /*7930*/  ISETP.GE.U32.AND P3, PT, R0, 0x7fffff03, PT ;  /* 0x7fffff030000780c */ /* 0x000fe20003f66070 */
[----:B------:R-:W-:Y:S02]  /*7940*/  IMAD.MOV.U32 R162, RZ, RZ, R84 ;  /* 0x000000ffffa27224 */ /* 0x000fe400078e0054 */
[----:B------:R-:W-:-:S04]  /*7950*/  IMAD.WIDE R78, R80, 0x4, R130 ;  /* 0x00000004504e7825 */ /* 0x000fc800078e0282 */
[----:B------:R-:W-:Y:S01]  /*7960*/  IMAD.WIDE R80, R80, 0x4, R2 ;  /* 0x0000000450507825 */ /* 0x000fe200078e0202 */
[----:B------:R-:W-:Y:S03]  /*7970*/  LDGSTS.E [R8+0xca00], desc[UR8][R78.64], !P0 ;  /* 0x0ca000004e087fae */ /* 0x000fe6000c121848 */
[----:B------:R-:W-:Y:S01]  /*7980*/  IMAD R84, R12, 0x69, RZ ;  /* 0x000000690c547824 */ /* 0x000fe200078e02ff */
[----:B------:R-:W-:Y:S01]  /*7990*/  LDGSTS.E [R8+0xcb00], desc[UR8][R80.64], !P0 ;  /* 0x0cb0000050087fae */ /* 0x000fe2000c121848 */
[----:B-1----:R-:W-:Y:S02]  /*79a0*/  VIADD R0, R9, 0xfffffffd ;  /* 0xfffffffd09007836 */ /* 0x002fe40000000000 */
[----:B------:R-:W-:Y:S01]  /*79b0*/  IMAD.MOV.U32 R127, RZ, RZ, R83 ;  /* 0x000000ffff7f7224 */ /* 0x000fe200078e0053 */
[----:B------:R-:W1:Y:S01]  /*79c0*/  LDC R9, c[0x0][0x230] ;  /* 0x00008c00ff097b82 */ /* 0x000e620000000800 */
[----:B------:R-:W-:Y:S01]  /*79d0*/  IMAD.MOV.U32 R163, RZ, RZ, R85 ;  /* 0x000000ffffa37224 */ /* 0x000fe200078e0055 */
[----:B------:R-:W-:Y:S01]  /*79e0*/  ISETP.GE.U32.AND P0, PT, R0, 0x7fffff7e, PT ;  /* 0x7fffff7e0000780c */ /* 0x000fe20003f06070 */
[----:B------:R-:W-:Y:S01]  /*79f0*/  IMAD.WIDE R82, R84, 0x4, R130 ;  /* 0x0000000454527825 */ /* 0x000fe200078e0282 */
[----:B----4-:R-:W-:-:S03]  /*7a00*/  IADD3 R0, R10, -0x7, RZ ;  /* 0xfffffff90a007810 */ /* 0x010fc60007ffe0ff */
[----:B------:R-:W-:Y:S01]  /*7a10*/  IMAD.MOV.U32 R118, RZ, RZ, R88 ;  /* 0x000000ffff767224 */ /* 0x000fe200078e0058 */
[----:B------:R-:W4:Y:S01]  /*7a20*/  LDC R10, c[0x0][0x230] ;  /* 0x00008c00ff0a7b82 */ /* 0x000f220000000800 */
[----:B------:R-:W-:Y:S01]  /*7a30*/  IMAD.WIDE R84, R84, 0x4, R2 ;  /* 0x0000000454547825 */ /* 0x000fe200078e0202 */
[----:B------:R-:W-:Y:S03]  /*7a40*/  LDGSTS.E [R8+0xd200], desc[UR8][R82.64], !P6 ;  /* 0x0d20000052087fae */ /* 0x000fe6000f121848 */
[----:B------:R-:W-:Y:S01]  /*7a50*/  IMAD R88, R12, 0x6d, RZ ;  /* 0x0000006d0c587824 */ /* 0x000fe200078e02ff */
[----:B------:R-:W-:Y:S01]  /*7a60*/  LDGSTS.E [R8+0xd300], desc[UR8][R84.64], !P6 ;  /* 0x0d30000054087fae */ /* 0x000fe2000f121848 */
[----:B------:R-:W-:Y:S01]  /*7a70*/  IMAD.MOV.U32 R154, RZ, RZ, R86 ;  /* 0x000000ffff9a7224 */ /* 0x000fe200078e0056 */
[----:B------:R-:W-:Y:S01]  /*7a80*/  ISETP.GE.U32.AND P6, PT, R0, 0x7fffff7a, PT ;  /* 0x7fffff7a0000780c */ /* 0x000fe20003fc6070 */
[----:B------:R-:W-:-:S02]  /*7a90*/  IMAD.MOV.U32 R119, RZ, RZ, R89 ;  /* 0x000000ffff777224 */ /* 0x000fc400078e0059 */
[----:B------:R-:W-:-:S04]  /*7aa0*/  IMAD.WIDE R86, R88, 0x4, R130 ;  /* 0x0000000458567825 */ /* 0x000fc800078e0282 */
[----:B------:R-:W-:Y:S01]  /*7ab0*/  IMAD.WIDE R88, R88, 0x4, R2 ;  /* 0x0000000458587825 */ /* 0x000fe200078e0202 */
[----:B------:R-:W-:Y:S03]  /*7ac0*/  LDGSTS.E [R8+0xda00], desc[UR8][R86.64], !P2 ;  /* 0x0da0000056087fae */ /* 0x000fe6000d121848 */
[----:B---3--:R-:W-:Y:S01]  /*7ad0*/  VIADD R0, R11, 0xfffffff5 ;  /* 0xfffffff50b007836 */ /* 0x008fe20000000000 */
[----:B------:R-:W-:Y:S01]  /*7ae0*/  LDGSTS.E [R8+0xdb00], desc[UR8][R88.64], !P2 ;  /* 0x0db0000058087fae */ /* 0x000fe2000d121848 */
[----:B------:R-:W3:Y:S01]  /*7af0*/  LDC R11, c[0x0][0x230] ;  /* 0x00008c00ff0b7b82 */ /* 0x000ee20000000800 */
[----:B------:R-:W-:Y:S02]  /*7b00*/  IMAD R92, R12, 0x71, RZ ;  /* 0x000000710c5c7824 */ /* 0x000fe400078e02ff */
[----:B------:R-:W-:Y:S01]  /*7b10*/  ISETP.GE.U32.AND P2, PT, R0, 0x7fffff76, PT ;  /* 0x7fffff760000780c */ /* 0x000fe20003f46070 */
[----:B------:R-:W-:-:S02]  /*7b20*/  IMAD.MOV.U32 R113, RZ, RZ, R91 ;  /* 0x000000ffff717224 */ /* 0x000fc400078e005b */
[----:B--2---:R-:W-:Y:S02]  /*7b30*/  VIADD R0, R13, 0xfffffff1 ;  /* 0xfffffff10d007836 */ /* 0x004fe40000000000 */
[----:B------:R-:W-:Y:S01]  /*7b40*/  IMAD.MOV.U32 R138, RZ, RZ, R96 ;  /* 0x000000ffff8a7224 */ /* 0x000fe200078e0060 */
[----:B------:R-:W2:Y:S01]  /*7b50*/  LDC R13, c[0x0][0x230] ;  /* 0x00008c00ff0d7b82 */ /* 0x000ea20000000800 */
[----:B------:R-:W-:Y:S02]  /*7b60*/  IMAD.MOV.U32 R117, RZ, RZ, R93 ;  /* 0x000000ffff757224 */ /* 0x000fe400078e005d */
[----:B------:R-:W-:-:S04]  /*7b70*/  IMAD.WIDE R90, R92, 0x4, R130 ;  /* 0x000000045c5a7825 */ /* 0x000fc800078e0282 */
[----:B------:R-:W-:Y:S01]  /*7b80*/  IMAD.WIDE R92, R92, 0x4, R2 ;  /* 0x000000045c5c7825 */ /* 0x000fe200078e0202 */
[----:B------:R-:W-:Y:S03]  /*7b90*/  LDGSTS.E [R8+0xe200], desc[UR8][R90.64], !P1 ;  /* 0x0e2000005a087fae */ /* 0x000fe6000c921848 */
[----:B------:R-:W-:Y:S01]  /*7ba0*/  IMAD R96, R12, 0x75, RZ ;  /* 0x000000750c607824 */ /* 0x000fe200078e02ff */
[----:B------:R-:W-:Y:S01]  /*7bb0*/  LDGSTS.E [R8+0xe300], desc[UR8][R92.64], !P1 ;  /* 0x0e3000005c087fae */ /* 0x000fe2000c921848 */
[----:B------:R-:W-:Y:S01]  /*7bc0*/  IMAD.MOV.U32 R150, RZ, RZ, R94 ;  /* 0x000000ffff967224 */ /* 0x000fe200078e005e */
[----:B------:R-:W-:Y:S01]  /*7bd0*/  ISETP.GE.U32.AND P1, PT, R0, 0x7fffff72, PT ;  /* 0x7fffff720000780c */ /* 0x000fe20003f26070 */
[----:B------:R-:W-:Y:S01]  /*7be0*/  IMAD.MOV.U32 R151, RZ, RZ, R95 ;  /* 0x000000ffff977224 */ /* 0x000fe200078e005f */
[----:B-1----:R-:W-:Y:S01]  /*7bf0*/  IADD3 R0, R9, -0x13, RZ ;  /* 0xffffffed09007810 */ /* 0x002fe20007ffe0ff */
[----:B------:R-:W-:Y:S01]  /*7c00*/  IMAD.WIDE R94, R96, 0x4, R130 ;  /* 0x00000004605e7825 */ /* 0x000fe200078e0282 */
[----:B---3--:R-:W-:-:S02]  /*7c10*/  IADD3 R9, R11, -0x1b, RZ ;  /* 0xffffffe50b097810 */ /* 0x008fc40007ffe0ff */
[----:B------:R-:W1:Y:S01]  /*7c20*/  LDC R11, c[0x0][0x230] ;  /* 0x00008c00ff0b7b82 */ /* 0x000e620000000800 */
[----:B------:R-:W-:Y:S01]  /*7c30*/  IMAD.MOV.U32 R122, RZ, RZ, R100 ;  /* 0x000000ffff7a7224 */ /* 0x000fe200078e0064 */
[----:B------:R-:W-:Y:S01]  /*7c40*/  LDGSTS.E [R8+0xea00], desc[UR8][R94.64], !P5 ;  /* 0x0ea000005e087fae */ /* 0x000fe2000e921848 */
[----:B------:R-:W-:-:S04]  /*7c50*/  IMAD.WIDE R96, R96, 0x4, R2 ;  /* 0x0000000460607825 */ /* 0x000fc800078e0202 */
[----:B------:R-:W-:Y:S01]  /*7c60*/  IMAD R100, R12, 0x79, RZ ;  /* 0x000000790c647824 */ /* 0x000fe200078e02ff */
[----:B------:R-:W-:Y:S01]  /*7c70*/  LDGSTS.E [R8+0xeb00], desc[UR8][R96.64], !P5 ;  /* 0x0eb0000060087fae */ /* 0x000fe2000e921848 */
[----:B------:R-:W-:Y:S01]  /*7c80*/  IMAD.MOV.U32 R132, RZ, RZ, R104 ;  /* 0x000000ffff847224 */ /* 0x000fe200078e0068 */
[----:B------:R-:W-:Y:S01]  /*7c90*/  ISETP.GE.U32.AND P5, PT, R0, 0x7fffff6e, PT ;  /* 0x7fffff6e0000780c */ /* 0x000fe20003fa6070 */
[----:B------:R-:W-:Y:S02]  /*7ca0*/  IMAD.MOV.U32 R110, RZ, RZ, R98 ;  /* 0x000000ffff6e7224 */ /* 0x000fe400078e0062 */
[----:B------:R-:W-:Y:S02]  /*7cb0*/  IMAD.MOV.U32 R111, RZ, RZ, R99 ;  /* 0x000000ffff6f7224 */ /* 0x000fe400078e0063 */
[----:B------:R-:W-:Y:S02]  /*7cc0*/  IMAD.MOV.U32 R123, RZ, RZ, R101 ;  /* 0x000000ffff7b7224 */ /* 0x000fe400078e0065 */
[----:B------:R-:W-:-:S04]  /*7cd0*/  IMAD.WIDE R98, R100, 0x4, R130 ;  /* 0x0000000464627825 */ /* 0x000fc800078e0282 */
[----:B------:R-:W-:Y:S01]  /*7ce0*/  IMAD R104, R12, 0x7d, RZ ;  /* 0x0000007d0c687824 */ /* 0x000fe200078e02ff */
[----:B------:R-:W-:Y:S01]  /*7cf0*/  LDGSTS.E [R8+0xf200], desc[UR8][R98.64], !P4 ;  /* 0x0f20000062087fae */ /* 0x000fe2000e121848 */
[----:B------:R-:W-:-:S04]  /*7d00*/  IMAD.WIDE R100, R100, 0x4, R2 ;  /* 0x0000000464647825 */ /* 0x000fc800078e0202 */
[----:B----4-:R-:W-:Y:S01]  /*7d10*/  VIADD R0, R10, 0xffffffe9 ;  /* 0xffffffe90a007836 */ /* 0x010fe20000000000 */
[----:B------:R-:W-:Y:S01]  /*7d20*/  LDGSTS.E [R8+0xf300], desc[UR8][R100.64], !P4 ;  /* 0x0f30000064087fae */ /* 0x000fe2000e121848 */
[----:B------:R-:W-:Y:S02]  /*7d30*/  IMAD.MOV.U32 R108, RZ, RZ, R102 ;  /* 0x000000ffff6c7224 */ /* 0x000fe400078e0066 */
[----:B------:R-:W-:Y:S01]  /*7d40*/  IMAD.WIDE R102, R104, 0x4, R130 ;  /* 0x0000000468667825 */ /* 0x000fe200078e0282 */
[----:B------:R-:W-:-:S03]  /*7d50*/  ISETP.GE.U32.AND P4, PT, R0, 0x7fffff6a, PT ;  /* 0x7fffff6a0000780c */ /* 0x000fc60003f86070 */
[----:B------:R-:W-:Y:S01]  /*7d60*/  IMAD.WIDE R104, R104, 0x4, R2 ;  /* 0x0000000468687825 */ /* 0x000fe200078e0202 */
[----:B------:R-:W-:Y:S03]  /*7d70*/  LDGSTS.E [R8+0xfa00], desc[UR8][R102.64], !P3 ;  /* 0x0fa0000066087fae */ /* 0x000fe6000d921848 */
[----:B------:R-:W-:Y:S01]  /*7d80*/  IMAD.SHL.U32 R0, R12, 0x2, RZ ;  /* 0x000000020c007824 */ /* 0x000fe200078e00ff */
[----:B------:R-:W-:Y:S01]  /*7d90*/  LDGSTS.E [R8+0xfb00], desc[UR8][R104.64], !P3 ;  /* 0x0fb0000068087fae */ /* 0x000fe2000d921848 */
[----:B------:R-:W-:Y:S01]  /*7da0*/  ISETP.GE.U32.AND P3, PT, R9, 0x7fffff66, PT ;  /* 0x7fffff660900780c */ /* 0x000fe20003f66070 */
[----:B------:R-:W-:Y:S02]  /*7db0*/  VIADD R9, R152, UR4 ;  /* 0x0000000498097c36 */ /* 0x000fe40008000000 */
[----:B------:R-:W-:-:S04]  /*7dc0*/  IMAD.WIDE R158, R0, 0x4, R130 ;  /* 0x00000004009e7825 */ /* 0x000fc800078e0282 */
[----:B------:R-:W-:Y:S01]  /*7dd0*/  IMAD.WIDE R156, R0, 0x4, R2 ;  /* 0x00000004009c7825 */ /* 0x000fe200078e0202 */
[----:B------:R3:W-:Y:S03]  /*7de0*/  STL.64 [R1+0x60], R158 ;  /* 0x0000609e01007387 */ /* 0x0007e60000100a00 */
[----:B--2---:R-:W-:Y:S01]  /*7df0*/  VIADD R10, R13, 0xffffffe1 ;  /* 0xffffffe10d0a7836 */ /* 0x004fe20000000000 */
[----:B------:R3:W-:Y:S01]  /*7e00*/  LDGSTS.E [R9+0x400], desc[UR8][R158.64], !P0 ;  /* 0x004000009e097fae */ /* 0x0007e2000c121848 */
[----:B------:R-:W-:Y:S01]  /*7e10*/  IMAD R0, R12, 0x6, RZ ;  /* 0x000000060c007824 */ /* 0x000fe200078e02ff */
[----:B------:R-:W2:Y:S02]  /*7e20*/  LDC R13, c[0x0][0x230] ;  /* 0x00008c00ff0d7b82 */ /* 0x000ea40000000800 */
[----:B------:R4:W-:Y:S04]  /*7e30*/  STL.64 [R1+0x68], R156 ;  /* 0x0000689c01007387 */ /* 0x0009e80000100a00 */
[----:B------:R4:W-:Y:S01]  /*7e40*/  LDGSTS.E [R9+0x500], desc[UR8][R156.64], !P0 ;  /* 0x005000009c097fae */ /* 0x0009e2000c121848 */
[----:B------:R-:W-:-:S02]  /*7e50*/  ISETP.GE.U32.AND P0, PT, R10, 0x7fffff62, PT ;  /* 0x7fffff620a00780c */ /* 0x000fc40003f06070 */
[----:B------:R-:W-:Y:S01]  /*7e60*/  IADD3 R10, R14, -0x23, RZ ;  /* 0xffffffdd0e0a7810 */ /* 0x000fe20007ffe0ff */
[C---:B---3--:R-:W-:Y:S01]  /*7e70*/  IMAD.WIDE R158, R0.reuse, 0x4, R130 ;  /* 0x00000004009e7825 */ /* 0x048fe200078e0282 */
[----:B------:R-:W3:Y:S04]  /*7e80*/  LDC R14, c[0x0][0x230] ;  /* 0x00008c00ff0e7b82 */ /* 0x000ee80000000800 */
[----:B------:R1:W-:Y:S01]  /*7e90*/  STL.64 [R1+0x70], R158 ;  /* 0x0000709e01007387 */ /* 0x0003e20000100a00 */
[----:B----4-:R-:W-:-:S03]  /*7ea0*/  IMAD.WIDE R156, R0, 0x4, R2 ;  /* 0x00000004009c7825 */ /* 0x010fc600078e0202 */
[----:B------:R1:W-:Y:S01]  /*7eb0*/  LDGSTS.E [R9+0xc00], desc[UR8][R158.64], !P6 ;  /* 0x00c000009e097fae */ /* 0x0003e2000f121848 */
[----:B------:R-:W-:-:S03]  /*7ec0*/  IMAD R0, R12, 0xa, RZ ;  /* 0x0000000a0c007824 */ /* 0x000fc600078e02ff */
[----:B------:R4:W-:Y:S04]  /*7ed0*/  STL.64 [R1+0x78], R156 ;  /* 0x0000789c01007387 */ /* 0x0009e80000100a00 */
[----:B------:R4:W-:Y:S01]  /*7ee0*/  LDGSTS.E [R9+0xd00], desc[UR8][R156.64], !P6 ;  /* 0x00d000009c097fae */ /* 0x0009e2000f121848 */
[----:B------:R-:W-:Y:S01]  /*7ef0*/  ISETP.GE.U32.AND P6, PT, R10, 0x7fffff5e, PT ;  /* 0x7fffff5e0a00780c */ /* 0x000fe20003fc6070 */
[----:B------:R-:W-:Y:S02]  /*7f00*/  VIADD R10, R15, 0xffffffd9 ;  /* 0xffffffd90f0a7836 */ /* 0x000fe40000000000 */
[C---:B-1----:R-:W-:Y:S01]  /*7f10*/  IMAD.WIDE R158, R0.reuse, 0x4, R130 ;  /* 0x00000004009e7825 */ /* 0x042fe200078e0282 */
[----:B------:R-:W1:Y:S04]  /*7f20*/  LDC R15, c[0x0][0x230] ;  /* 0x00008c00ff0f7b82 */ /* 0x000e680000000800 */
        /* <DEDUP_REMOVED lines=8> */
[C---:B--2---:R-:W-:Y:S01]  /*7fb0*/  IMAD.WIDE R158, R0.reuse, 0x4, R130 ;  /* 0x00000004009e7825 */ /* 0x044fe200078e0282 */
[----:B------:R-:W2:Y:S04]  /*7fc0*/  LDC R11, c[0x0][0x230] ;  /* 0x00008c00ff0b7b82 */ /* 0x000ea80000000800 */
[----:B------:R3:W-:Y:S01]  /*7fd0*/  LDGSTS.E [R9+0x1c00], desc[UR8][R158.64], !P1 ;  /* 0x01c000009e097fae */ /* 0x0007e2000c921848 */
[----:B----4-:R-:W-:-:S03]  /*7fe0*/  IMAD.WIDE R156, R0, 0x4, R2 ;  /* 0x00000004009c7825 */ /* 0x010fc600078e0202 */
[----:B------:R3:W-:Y:S01]  /*7ff0*/  STL.64 [R1+0x90], R158 ;  /* 0x0000909e01007387 */ /* 0x0007e20000100a00 */
[----:B------:R-:W-:-:S03]  /*8000*/  IMAD R0, R12, 0x12, RZ ;  /* 0x000000120c007824 */ /* 0x000fc600078e02ff */
[----:B------:R4:W-:Y:S01]  /*8010*/  LDGSTS.E [R9+0x1d00], desc[UR8][R156.64], !P1 ;  /* 0x01d000009c097fae */ /* 0x0009e2000c921848 */
[----:B------:R-:W-:Y:S02]  /*8020*/  ISETP.GE.U32.AND P1, PT, R10, 0x7fffff56, PT ;  /* 0x7fffff560a00780c */ /* 0x000fe40003f26070 */
[----:B------:R-:W-:Y:S01]  /*8030*/  IADD3 R10, R13, -0x2f, RZ ;  /* 0xffffffd10d0a7810 */ /* 0x000fe20007ffe0ff */
[----:B------:R4:W-:Y:S01]  /*8040*/  STL.64 [R1+0x98], R156 ;  /* 0x0000989c01007387 */ /* 0x0009e20000100a00 */
[----:B------:R-:W2:Y:S01]  /*8050*/  LDC R13, c[0x0][0x230] ;  /* 0x00008c00ff0d7b82 */ /* 0x000ea20000000800 */
[----:B---3--:R-:W-:-:S05]  /*8060*/  IMAD.WIDE R158, R0, 0x4, R130 ;  /* 0x00000004009e7825 */ /* 0x008fca00078e0282 */
        /* <DEDUP_REMOVED lines=17> */
[----:B-1----:R-:W-:Y:S02]  /*8180*/  VIADD R10, R15, 0xffffffc9 ;  /* 0xffffffc90f0a7836 */ /* 0x002fe40000000000 */
[C---:B----4-:R-:W-:Y:S01]  /*8190*/  IMAD.WIDE R158, R0.reuse, 0x4, R130 ;  /* 0x00000004009e7825 */ /* 0x050fe200078e0282 */
[----:B------:R-:W1:Y:S04]  /*81a0*/  LDC R15, c[0x0][0x230] ;  /* 0x00008c00ff0f7b82 */ /* 0x000e680000000800 */
[----:B------:R4:W-:Y:S01]  /*81b0*/  STL.64 [R1+0xc0], R158 ;  /* 0x0000c09e01007387 */ /* 0x0009e20000100a00 */
[----:B--2---:R-:W-:-:S03]  /*81c0*/  IMAD.WIDE R156, R0, 0x4, R2 ;  /* 0x00000004009c7825 */ /* 0x004fc600078e0202 */
[----:B------:R4:W-:Y:S01]  /*81d0*/  LDGSTS.E [R9+0x3400], desc[UR8][R158.64], !P3 ;  /* 0x034000009e097fae */ /* 0x0009e2000d921848 */
[----:B------:R-:W-:-:S03]  /*81e0*/  IMAD R0, R12, 0x1e, RZ ;  /* 0x0000001e0c007824 */ /* 0x000fc600078e02ff */
[----:B------:R2:W-:Y:S04]  /*81f0*/  STL.64 [R1+0xc8], R156 ;  /* 0x0000c89c01007387 */ /* 0x0005e80000100a00 */
[----:B------:R2:W-:Y:S01]  /*8200*/  LDGSTS.E [R9+0x3500], desc[UR8][R156.64], !P3 ;  /* 0x035000009c097fae */ /* 0x0005e2000d921848 */
[----:B------:R-:W-:Y:S02]  /*8210*/  ISETP.GE.U32.AND P3, PT, R10, 0x7fffff4a, PT ;  /* 0x7fffff4a0a00780c */ /* 0x000fe40003f66070 */
[----:B------:R-:W-:Y:S01]  /*8220*/  IADD3 R10, R11, -0x3b, RZ ;  /* 0xffffffc50b0a7810 */ /* 0x000fe20007ffe0ff */
[C---:B----4-:R-:W-:Y:S01]  /*8230*/  IMAD.WIDE R158, R0.reuse, 0x4, R130 ;  /* 0x00000004009e7825 */ /* 0x050fe200078e0282 */
[----:B------:R-:W4:Y:S04]  /*8240*/  LDC R11, c[0x0][0x230] ;  /* 0x00008c00ff0b7b82 */ /* 0x000f280000000800 */
[----:B------:R3:W-:Y:S01]  /*8250*/  LDGSTS.E [R9+0x3c00], desc[UR8][R158.64], !P0 ;  /* 0x03c000009e097fae */ /* 0x0007e2000c121848 */
[----:B--2---:R-:W-:-:S03]  /*8260*/  IMAD.WIDE R156, R0, 0x4, R2 ;  /* 0x00000004009c7825 */ /* 0x004fc600078e0202 */
[----:B------:R3:W-:Y:S01]  /*8270*/  STL.64 [R1+0xd0], R158 ;  /* 0x0000d09e01007387 */ /* 0x0007e20000100a00 */
[----:B------:R-:W-:-:S03]  /*8280*/  IMAD R0, R12, 0x22, RZ ;  /* 0x000000220c007824 */ /* 0x000fc600078e02ff */
[----:B------:R2:W-:Y:S01]  /*8290*/  LDGSTS.E [R9+0x3d00], desc[UR8][R156.64], !P0 ;  /* 0x03d000009c097fae */ /* 0x0005e2000c121848 */
[----:B------:R-:W-:Y:S01]  /*82a0*/  ISETP.GE.U32.AND P0, PT, R10, 0x7fffff46, PT ;  /* 0x7fffff460a00780c */ /* 0x000fe20003f06070 */
[----:B------:R-:W-:Y:S02]  /*82b0*/  VIADD R10, R13, 0xffffffc1 ;  /* 0xffffffc10d0a7836 */ /* 0x000fe40000000000 */
[----:B------:R2:W-:Y:S01]  /*82c0*/  STL.64 [R1+0xd8], R156 ;  /* 0x0000d89c01007387 */ /* 0x0005e20000100a00 */
[----:B------:R-:W4:Y:S01]  /*82d0*/  LDC R13, c[0x0][0x230] ;  /* 0x00008c00ff0d7b82 */ /* 0x000f220000000800 */
[----:B---3--:R-:W-:-:S05]  /*82e0*/  IMAD.WIDE R158, R0, 0x4, R130 ;  /* 0x00000004009e7825 */ /* 0x008fca00078e0282 */
[----:B------:R3:W-:Y:S01]  /*82f0*/  STL.64 [R1+0xe0], R158 ;  /* 0x0000e09e01007387 */ /* 0x0007e20000100a00 */
[----:B--2---:R-:W-:-:S03]  /*8300*/  IMAD.WIDE R156, R0, 0x4, R2 ;  /* 0x00000004009c7825 */ /* 0x004fc600078e0202 */
        /* <DEDUP_REMOVED lines=9> */
[----:B--2---:R-:W-:-:S03]  /*83a0*/  IMAD.WIDE R156, R0, 0x4, R2 ;  /* 0x00000004009c7825 */ /* 0x004fc600078e0202 */
[----:B------:R2:W-:Y:S01]  /*83b0*/  LDGSTS.E [R9+0x4c00], desc[UR8][R158.64], !P2 ;  /* 0x04c000009e097fae */ /* 0x0005e2000d121848 */
[----:B------:R-:W-:-:S03]  /*83c0*/  IMAD R0, R12, 0x2a, RZ ;  /* 0x0000002a0c007824 */ /* 0x000fc600078e02ff */
[----:B------:R4:W-:Y:S04]  /*83d0*/  STL.64 [R1+0xf8], R156 ;  /* 0x0000f89c01007387 */ /* 0x0009e80000100a00 */
[----:B------:R4:W-:Y:S01]  /*83e0*/  LDGSTS.E [R9+0x4d00], desc[UR8][R156.64], !P2 ;  /* 0x04d000009c097fae */ /* 0x0009e2000d121848 */
[----:B------:R-:W-:Y:S02]  /*83f0*/  ISETP.GE.U32.AND P2, PT, R10, 0x7fffff3e, PT ;  /* 0x7fffff3e0a00780c */ /* 0x000fe40003f46070 */
[----:B-1----:R-:W-:Y:S01]  /*8400*/  IADD3 R10, R15, -0x47, RZ ;  /* 0xffffffb90f0a7810 */ /* 0x002fe20007ffe0ff */
[C---:B--2---:R-:W-:Y:S01]  /*8410*/  IMAD.WIDE R158, R0.reuse, 0x4, R130 ;  /* 0x00000004009e7825 */ /* 0x044fe200078e0282 */
        /* <DEDUP_REMOVED lines=27> */
[----:B------:R-:W-:Y:S02]  /*85d0*/  ISETP.GE.U32.AND P4, PT, R10, 0x7fffff32, PT ;  /* 0x7fffff320a00780c */ /* 0x000fe40003f86070 */
[----:B------:R-:W-:Y:S01]  /*85e0*/  IADD3 R10, R14, -0x53, RZ ;  /* 0xffffffad0e0a7810 */ /* 0x000fe20007ffe0ff */
        /* <DEDUP_REMOVED lines=150> */
[----:B-1----:R-:W-:Y:S01]  /*8f50*/  IMAD.WIDE R158, R0, 0x4, R130 ;  /* 0x00000004009e7825 */ /* 0x002fe200078e0282 */
[----:B------:R-:W1:Y:S01]  /*8f60*/  LDC R13, c[0x0][0x230] ;  /* 0x00008c00ff0d7b82 */ /* 0x000e620000000800 */
[----:B---3--:R-:W-:-:S03]  /*8f70*/  IADD3 R11, R11, -0x1c, RZ ;  /* 0xffffffe40b0b7810 */ /* 0x008fc60007ffe0ff */
        /* <DEDUP_REMOVED lines=17> */
[----:B--2---:R-:W-:Y:S02]  /*9090*/  VIADD R10, R15, 0xffffffe8 ;  /* 0xffffffe80f0a7836 */ /* 0x004fe40000000000 */
        /* <DEDUP_REMOVED lines=8> */
[----:B------:R-:W-:Y:S02]  /*9120*/  ISETP.GE.U32.AND P2, PT, R10, 0x7fffff69, PT ;  /* 0x7fffff690a00780c */ /* 0x000fe40003f46070 */
[----:B------:R-:W-:Y:S01]  /*9130*/  LOP3.LUT R10, R153, 0x60, RZ, 0x3c, !PT ;  /* 0x00000060990a7812 */ /* 0x000fe200078e3cff */
[----:B--2---:R-:W-:-:S04]  /*9140*/  IMAD.WIDE R158, R0, 0x4, R130 ;  /* 0x00000004009e7825 */ /* 0x004fc800078e0282 */
[----:B------:R-:W-:Y:S01]  /*9150*/  VIADD R10, R10, UR4 ;  /* 0x000000040a0a7c36 */ /* 0x000fe20008000000 */
[----:B------:R2:W-:Y:S01]  /*9160*/  STL.64 [R1+0x108], R158 ;  /* 0x0001089e01007387 */ /* 0x0005e20000100a00 */
[----:B----4-:R-:W-:-:S03]  /*9170*/  IMAD.WIDE R156, R0, 0x4, R2 ;  /* 0x00000004009c7825 */ /* 0x010fc600078e0202 */
[----:B------:R2:W-:Y:S01]  /*9180*/  LDGSTS.E [R9+0xfc00], desc[UR8][R158.64], !P1 ;  /* 0x0fc000009e097fae */ /* 0x0005e2000c921848 */
[----:B------:R-:W-:-:S03]  /*9190*/  IMAD R0, R12, 0x3, RZ ;  /* 0x000000030c007824 */ /* 0x000fc600078e02ff */
[----:B------:R4:W-:Y:S01]  /*91a0*/  LDGSTS.E [R9+0xfd00], desc[UR8][R156.64], !P1 ;  /* 0x0fd000009c097fae */ /* 0x0009e2000c921848 */
[----:B------:R-:W-:Y:S01]  /*91b0*/  ISETP.GE.U32.AND P1, PT, R11, 0x7fffff65, PT ;  /* 0x7fffff650b00780c */ /* 0x000fe20003f26070 */
[----:B------:R-:W-:Y:S02]  /*91c0*/  IMAD.WIDE R160, R0, 0x4, R130 ;  /* 0x0000000400a07825 */ /* 0x000fe400078e0282 */
[----:B------:R4:W-:Y:S01]  /*91d0*/  STL.64 [R1+0x100], R156 ;  /* 0x0001009c01007387 */ /* 0x0009e20000100a00 */
[----:B------:R-:W-:Y:S02]  /*91e0*/  IADD3 R11, R13, -0x20, RZ ;  /* 0xffffffe00d0b7810 */ /* 0x000fe40007ffe0ff */
[----:B------:R-:W1:Y:S01]  /*91f0*/  LDC R13, c[0x0][0x230] ;  /* 0x00008c00ff0d7b82 */ /* 0x000e620000000800 */
[----:B--2---:R-:W-:Y:S01]  /*9200*/  IMAD.MOV.U32 R158, RZ, RZ, R132 ;  /* 0x000000ffff9e7224 */ /* 0x004fe200078e0084 */
[----:B------:R-:W-:Y:S01]  /*9210*/  MOV R132, R248 ;  /* 0x000000f800847202 */ /* 0x000fe20000000f00 */
[----:B------:R2:W-:Y:S01]  /*9220*/  STL.64 [R1+0x260], R160 ;  /* 0x000260a001007387 */ /* 0x0005e20000100a00 */
[----:B------:R-:W-:-:S02]  /*9230*/  IMAD.MOV.U32 R159, RZ, RZ, R133 ;  /* 0x000000ffff9f7224 */ /* 0x000fc400078e0085 */
[----:B------:R-:W-:Y:S01]  /*9240*/  IMAD.MOV.U32 R133, RZ, RZ, R249 ;  /* 0x000000ffff857224 */ /* 0x000fe200078e00f9 */
[----:B------:R2:W-:Y:S01]  /*9250*/  LDGSTS.E [R10+0x600], desc[UR8][R160.64], !P5 ;  /* 0x00600000a00a7fae */ /* 0x0005e2000e921848 */
[----:B------:R-:W1:Y:S01]  /*9260*/  LDC R248, c[0x0][0x230] ;  /* 0x00008c00fff87b82 */ /* 0x000e620000000800 */
[----:B----4-:R-:W-:-:S04]  /*9270*/  IMAD.WIDE R156, R0, 0x4, R2 ;  /* 0x00000004009c7825 */ /* 0x010fc800078e0202 */
[----:B------:R-:W-:Y:S01]  /*9280*/  IMAD R0, R12, 0x7, RZ ;  /* 0x000000070c007824 */ /* 0x000fe200078e02ff */
[----:B------:R4:W-:Y:S02]  /*9290*/  STL.64 [R1+0x268], R156 ;  /* 0x0002689c01007387 */ /* 0x0009e40000100a00 */
[----:B------:R-:W1:Y:S02]  /*92a0*/  LDC R249, c[0x0][0x230] ;  /* 0x00008c00fff97b82 */ /* 0x000e640000000800 */
[----:B------:R4:W-:Y:S01]  /*92b0*/  LDGSTS.E [R10+0x700], desc[UR8][R156.64], !P5 ;  /* 0x007000009c0a7fae */ /* 0x0009e2000e921848 */
[----:B--2---:R-:W-:Y:S01]  /*92c0*/  IMAD.WIDE R160, R0, 0x4, R130 ;  /* 0x0000000400a07825 */ /* 0x004fe200078e0282 */
[----:B------:R-:W-:-:S03]  /*92d0*/  ISETP.GE.U32.AND P5, PT, R11, 0x7fffff61, PT ;  /* 0x7fffff610b00780c */ /* 0x000fc60003fa6070 */
[----:B---3--:R-:W-:Y:S01]  /*92e0*/  VIADD R11, R14, 0xffffffdc ;  /* 0xffffffdc0e0b7836 */ /* 0x008fe20000000000 */
[----:B------:R2:W-:Y:S01]  /*92f0*/  STL.64 [R1+0x270], R160 ;  /* 0x000270a001007387 */ /* 0x0005e20000100a00 */
[----:B------:R-:W3:Y:S03]  /*9300*/  LDC R14, c[0x0][0x230] ;  /* 0x00008c00ff0e7b82 */ /* 0x000ee60000000800 */
[----:B------:R2:W-:Y:S01]  /*9310*/  LDGSTS.E [R10+0xe00], desc[UR8][R160.64], !P4 ;  /* 0x00e00000a00a7fae */ /* 0x0005e2000e121848 */
[----:B----4-:R-:W-:-:S04]  /*9320*/  IMAD.WIDE R156, R0, 0x4, R2 ;  /* 0x00000004009c7825 */ /* 0x010fc800078e0202 */
[----:B------:R-:W-:Y:S01]  /*9330*/  IMAD R0, R12, 0xb, RZ ;  /* 0x0000000b0c007824 */ /* 0x000fe200078e02ff */
[----:B------:R4:W-:Y:S04]  /*9340*/  STL.64 [R1+0x278], R156 ;  /* 0x0002789c01007387 */ /* 0x0009e80000100a00 */
[----:B------:R4:W-:Y:S01]  /*9350*/  LDGSTS.E [R10+0xf00], desc[UR8][R156.64], !P4 ;  /* 0x00f000009c0a7fae */ /* 0x0009e2000e121848 */
[----:B--2---:R-:W-:Y:S01]  /*9360*/  IMAD.WIDE R160, R0, 0x4, R130 ;  /* 0x0000000400a07825 */ /* 0x004fe200078e0282 */
[----:B------:R-:W-:-:S03]  /*9370*/  ISETP.GE.U32.AND P4, PT, R11, 0x7fffff5d, PT ;  /* 0x7fffff5d0b00780c */ /* 0x000fc60003f86070 */
[----:B-1----:R-:W-:Y:S01]  /*9380*/  VIADD R11, R15, 0xffffffd8 ;  /* 0xffffffd80f0b7836 */ /* 0x002fe20000000000 */
[----:B------:R1:W-:Y:S01]  /*9390*/  STL.64 [R1+0x280], R160 ;  /* 0x000280a001007387 */ /* 0x0003e20000100a00 */
[----:B------:R-:W2:Y:S03]  /*93a0*/  LDC R15, c[0x0][0x230] ;  /* 0x00008c00ff0f7b82 */ /* 0x000ea60000000800 */
[----:B------:R1:W-:Y:S01]  /*93b0*/  LDGSTS.E [R10+0x1600], desc[UR8][R160.64], !P3 ;  /* 0x01600000a00a7fae */ /* 0x0003e2000d921848 */
[----:B----4-:R-:W-:-:S04]  /*93c0*/  IMAD.WIDE R156, R0, 0x4, R2 ;  /* 0x00000004009c7825 */ /* 0x010fc800078e0202 */
[----:B------:R-:W-:Y:S01]  /*93d0*/  IMAD R0, R12, 0xf, RZ ;  /* 0x0000000f0c007824 */ /* 0x000fe200078e02ff */
[----:B------:R4:W-:Y:S04]  /*93e0*/  STL.64 [R1+0x288], R156 ;  /* 0x0002889c01007387 */ /* 0x0009e80000100a00 */
[----:B------:R4:W-:Y:S01]  /*93f0*/  LDGSTS.E [R10+0x1700], desc[UR8][R156.64], !P3 ;  /* 0x017000009c0a7fae */ /* 0x0009e2000d921848 */
[----:B-1----:R-:W-:Y:S01]  /*9400*/  IMAD.WIDE R160, R0, 0x4, R130 ;  /* 0x0000000400a07825 */ /* 0x002fe200078e0282 */
[----:B------:R-:W-:Y:S02]  /*9410*/  ISETP.GE.U32.AND P3, PT, R11, 0x7fffff59, PT ;  /* 0x7fffff590b00780c */ /* 0x000fe40003f66070 */
[----:B------:R-:W-:Y:S02]  /*9420*/  IADD3 R11, R248, -0x2c, RZ ;  /* 0xffffffd4f80b7810 */ /* 0x000fe40007ffe0ff */
[----:B------:R-:W1:Y:S01]  /*9430*/  LDC R248, c[0x0][0x230] ;  /* 0x00008c00fff87b82 */ /* 0x000e620000000800 */
[----:B------:R3:W-:Y:S04]  /*9440*/  LDGSTS.E [R10+0x1e00], desc[UR8][R160.64], !P0 ;  /* 0x01e00000a00a7fae */ /* 0x0007e8000c121848 */
[----:B------:R3:W-:Y:S01]  /*9450*/  STL.64 [R1+0x298], R160 ;  /* 0x000298a001007387 */ /* 0x0007e20000100a00 */
[----:B----4-:R-:W-:-:S04]  /*9460*/  IMAD.WIDE R156, R0, 0x4, R2 ;  /* 0x00000004009c7825 */ /* 0x010fc800078e0202 */
[----:B------:R-:W-:Y:S01]  /*9470*/  IMAD R0, R12, 0x13, RZ ;  /* 0x000000130c007824 */ /* 0x000fe200078e02ff */
[----:B------:R4:W-:Y:S01]  /*9480*/  LDGSTS.E [R10+0x1f00], desc[UR8][R156.64], !P0 ;  /* 0x01f000009c0a7fae */ /* 0x0009e2000c121848 */
[----:B------:R-:W-:Y:S01]  /*9490*/  ISETP.GE.U32.AND P0, PT, R11, 0x7fffff55, PT ;  /* 0x7fffff550b00780c */ /* 0x000fe20003f06070 */
[----:B------:R-:W-:Y:S02]  /*94a0*/  VIADD R11, R13, 0xffffffd0 ;  /* 0xffffffd00d0b7836 */ /* 0x000fe40000000000 */
[----:B------:R4:W-:Y:S01]  /*94b0*/  STL.64 [R1+0x2a0], R156 ;  /* 0x0002a09c01007387 */ /* 0x0009e20000100a00 */
[----:B------:R-:W1:Y:S01]  /*94c0*/  LDC R13, c[0x0][0x230] ;  /* 0x00008c00ff0d7b82 */ /* 0x000e620000000800 */
[----:B---3--:R-:W-:-:S05]  /*94d0*/  IMAD.WIDE R160, R0, 0x4, R130 ;  /* 0x0000000400a07825 */ /* 0x008fca00078e0282 */
[----:B------:R3:W-:Y:S04]  /*94e0*/  STL.64 [R1+0x2a8], R160 ;  /* 0x0002a8a001007387 */ /* 0x0007e80000100a00 */
[----:B------:R3:W-:Y:S01]  /*94f0*/  LDGSTS.E [R10+0x2600], desc[UR8][R160.64], !P6 ;  /* 0x02600000a00a7fae */ /* 0x0007e2000f121848 */
[----:B----4-:R-:W-:-:S04]  /*9500*/  IMAD.WIDE R156, R0, 0x4, R2 ;  /* 0x00000004009c7825 */ /* 0x010fc800078e0202 */
[----:B------:R-:W-:Y:S01]  /*9510*/  IMAD R0, R12, 0x17, RZ ;  /* 0x000000170c007824 */ /* 0x000fe200078e02ff */
[----:B------:R4:W-:Y:S04]  /*9520*/  STL.64 [R1+0x2b0], R156 ;  /* 0x0002b09c01007387 */ /* 0x0009e80000100a00 */
[----:B------:R4:W-:Y:S01]  /*9530*/  LDGSTS.E [R10+0x2700], desc[UR8][R156.64], !P6 ;  /* 0x027000009c0a7fae */ /* 0x0009e2000f121848 */
[----:B------:R-:W-:Y:S01]  /*9540*/  ISETP.GE.U32.AND P6, PT, R11, 0x7fffff51, PT ;  /* 0x7fffff510b00780c */ /* 0x000fe20003fc6070 */
[----:B---3--:R-:W-:-:S04]  /*9550*/  IMAD.WIDE R160, R0, 0x4, R130 ;  /* 0x0000000400a07825 */ /* 0x008fc800078e0282 */
[----:B------:R-:W-:Y:S01]  /*9560*/  VIADD R11, R14, 0xffffffcc ;  /* 0xffffffcc0e0b7836 */ /* 0x000fe20000000000 */
[----:B------:R3:W-:Y:S01]  /*9570*/  STL.64 [R1+0x2b8], R160 ;  /* 0x0002b8a001007387 */ /* 0x0007e20000100a00 */
[----:B------:R-:W1:Y:S03]  /*9580*/  LDC R14, c[0x0][0x230] ;  /* 0x00008c00ff0e7b82 */ /* 0x000e660000000800 */
[----:B------:R3:W-:Y:S01]  /*9590*/  LDGSTS.E [R10+0x2e00], desc[UR8][R160.64], !P2 ;  /* 0x02e00000a00a7fae */ /* 0x0007e2000d121848 */
[----:B----4-:R-:W-:-:S04]  /*95a0*/  IMAD.WIDE R156, R0, 0x4, R2 ;  /* 0x00000004009c7825 */ /* 0x010fc800078e0202 */
[----:B------:R-:W-:Y:S01]  /*95b0*/  IMAD R0, R12, 0x1b, RZ ;  /* 0x0000001b0c007824 */ /* 0x000fe200078e02ff */
[----:B------:R4:W-:Y:S04]  /*95c0*/  STL.64 [R1+0x2c0], R156 ;  /* 0x0002c09c01007387 */ /* 0x0009e80000100a00 */
[----:B------:R4:W-:Y:S01]  /*95d0*/  LDGSTS.E [R10+0x2f00], desc[UR8][R156.64], !P2 ;  /* 0x02f000009c0a7fae */ /* 0x0009e2000d121848 */
[----:B------:R-:W-:Y:S01]  /*95e0*/  ISETP.GE.U32.AND P2, PT, R11, 0x7fffff4d, PT ;  /* 0x7fffff4d0b00780c */ /* 0x000fe20003f46070 */
[C---:B---3--:R-:W-:Y:S01]  /*95f0*/  IMAD.WIDE R160, R0.reuse, 0x4, R130 ;  /* 0x0000000400a07825 */ /* 0x048fe200078e0282 */
[----:B--2---:R-:W-:Y:S02]  /*9600*/  IADD3 R11, R15, -0x38, RZ ;  /* 0xffffffc80f0b7810 */ /* 0x004fe40007ffe0ff */
[----:B------:R-:W2:Y:S02]  /*9610*/  LDC R15, c[0x0][0x230] ;  /* 0x00008c00ff0f7b82 */ /* 0x000ea40000000800 */
        /* <DEDUP_REMOVED lines=8> */
[----:B-1----:R-:W-:Y:S01]  /*96a0*/  VIADD R11, R248, 0xffffffc4 ;  /* 0xffffffc4f80b7836 */ /* 0x002fe20000000000 */
[----:B------:R1:W-:Y:S01]  /*96b0*/  LDGSTS.E [R10+0x3e00], desc[UR8][R160.64], !P5 ;  /* 0x03e00000a00a7fae */ /* 0x0003e2000e921848 */
[----:B------:R-:W3:Y:S03]  /*96c0*/  LDC R248, c[0x0][0x230] ;  /* 0x00008c00fff87b82 */ /* 0x000ee60000000800 */
[----:B------:R1:W-:Y:S01]  /*96d0*/  STL.64 [R1+0x2d8], R160 ;  /* 0x0002d8a001007387 */ /* 0x0003e20000100a00 */
[----:B----4-:R-:W-:-:S04]  /*96e0*/  IMAD.WIDE R156, R0, 0x4, R2 ;  /* 0x00000004009c7825 */ /* 0x010fc800078e0202 */
[----:B------:R-:W-:Y:S01]  /*96f0*/  IMAD R0, R12, 0x23, RZ ;  /* 0x000000230c007824 */ /* 0x000fe200078e02ff */
[----:B------:R4:W-:Y:S01]  /*9700*/  LDGSTS.E [R10+0x3f00], desc[UR8][R156.64], !P5 ;  /* 0x03f000009c0a7fae */ /* 0x0009e2000e921848 */
[----:B------:R-:W-:Y:S01]  /*9710*/  ISETP.GE.U32.AND P5, PT, R11, 0x7fffff45, PT ;  /* 0x7fffff450b00780c */ /* 0x000fe20003fa6070 */
[----:B------:R-:W-:Y:S02]  /*9720*/  VIADD R11, R13, 0xffffffc0 ;  /* 0xffffffc00d0b7836 */ /* 0x000fe40000000000 */
[----:B------:R4:W-:Y:S01]  /*9730*/  STL.64 [R1+0x2e0], R156 ;  /* 0x0002e09c01007387 */ /* 0x0009e20000100a00 */
[----:B------:R-:W3:Y:S01]  /*9740*/  LDC R13, c[0x0][0x230] ;  /* 0x00008c00ff0d7b82 */ /* 0x000ee20000000800 */
[----:B-1----:R-:W-:-:S05]  /*9750*/  IMAD.WIDE R160, R0, 0x4, R130 ;  /* 0x0000000400a07825 */ /* 0x002fca00078e0282 */
[----:B------:R1:W-:Y:S04]  /*9760*/  STL.64 [R1+0x2f0], R160 ;  /* 0x0002f0a001007387 */ /* 0x0003e80000100a00 */
[----:B------:R1:W-:Y:S01]  /*9770*/  LDGSTS.E [R10+0x4600], desc[UR8][R160.64], !P4 ;  /* 0x04600000a00a7fae */ /* 0x0003e2000e121848 */
[----:B----4-:R-:W-:-:S04]  /*9780*/  IMAD.WIDE R156, R0, 0x4, R2 ;  /* 0x00000004009c7825 */ /* 0x010fc800078e0202 */
[----:B------:R-:W-:Y:S01]  /*9790*/  IMAD R0, R12, 0x27, RZ ;  /* 0x000000270c007824 */ /* 0x000fe200078e02ff */
[----:B------:R4:W-:Y:S04]  /*97a0*/  STL.64 [R1+0x2f8], R156 ;  /* 0x0002f89c01007387 */ /* 0x0009e80000100a00 */
[----:B------:R4:W-:Y:S01]  /*97b0*/  LDGSTS.E [R10+0x4700], desc[UR8][R156.64], !P4 ;  /* 0x047000009c0a7fae */ /* 0x0009e2000e121848 */
[----:B------:R-:W-:Y:S01]  /*97c0*/  ISETP.GE.U32.AND P4, PT, R11, 0x7fffff41, PT ;  /* 0x7fffff410b00780c */ /* 0x000fe20003f86070 */
[----:B-1----:R-:W-:Y:S01]  /*97d0*/  IMAD.WIDE R160, R0, 0x4, R130 ;  /* 0x0000000400a07825 */ /* 0x002fe200078e0282 */
[----:B------:R-:W-:Y:S02]  /*97e0*/  IADD3 R11, R14, -0x44, RZ ;  /* 0xffffffbc0e0b7810 */ /* 0x000fe40007ffe0ff */
[----:B------:R-:W1:Y:S02]  /*97f0*/  LDC R14, c[0x0][0x230] ;  /* 0x00008c00ff0e7b82 */ /* 0x000e640000000800 */
[----:B------:R2:W-:Y:S04]  /*9800*/  STL.64 [R1+0x300], R160 ;  /* 0x000300a001007387 */ /* 0x0005e80000100a00 */
[----:B------:R2:W-:Y:S01]  /*9810*/  LDGSTS.E [R10+0x4e00], desc[UR8][R160.64], !P3 ;  /* 0x04e00000a00a7fae */ /* 0x0005e2000d921848 */
[----:B----4-:R-:W-:-:S04]  /*9820*/  IMAD.WIDE R156, R0, 0x4, R2 ;  /* 0x00000004009c7825 */ /* 0x010fc800078e0202 */
[----:B------:R-:W-:Y:S01]  /*9830*/  IMAD R0, R12, 0x2b, RZ ;  /* 0x0000002b0c007824 */ /* 0x000fe200078e02ff */
[----:B------:R4:W-:Y:S04]  /*9840*/  STL.64 [R1+0x308], R156 ;  /* 0x0003089c01007387 */ /* 0x0009e80000100a00 */
[----:B------:R4:W-:Y:S01]  /*9850*/  LDGSTS.E [R10+0x4f00], desc[UR8][R156.64], !P3 ;  /* 0x04f000009c0a7fae */ /* 0x0009e2000d921848 */
[----:B------:R-:W-:Y:S01]  /*9860*/  ISETP.GE.U32.AND P3, PT, R11, 0x7fffff3d, PT ;  /* 0x7fffff3d0b00780c */ /* 0x000fe20003f66070 */
[----:B--2---:R-:W-:-:S04]  /*9870*/  IMAD.WIDE R160, R0, 0x4, R130 ;  /* 0x0000000400a07825 */ /* 0x004fc800078e0282 */
        /* <DEDUP_REMOVED lines=9> */
[----:B--2---:R-:W-:-:S04]  /*9910*/  IMAD.WIDE R160, R0, 0x4, R130 ;  /* 0x0000000400a07825 */ /* 0x004fc800078e0282 */
[----:B---3--:R-:W-:Y:S01]  /*9920*/  VIADD R11, R248, 0xffffffb4 ;  /* 0xffffffb4f80b7836 */ /* 0x008fe20000000000 */
[----:B------:R2:W-:Y:S01]  /*9930*/  LDGSTS.E [R10+0x5e00], desc[UR8][R160.64], !P6 ;  /* 0x05e00000a00a7fae */ /* 0x0005e2000f121848 */
[----:B------:R-:W3:Y:S03]  /*9940*/  LDC R248, c[0x0][0x230] ;  /* 0x00008c00fff87b82 */ /* 0x000ee60000000800 */
[----:B------:R2:W-:Y:S01]  /*9950*/  STL.64 [R1+0x320], R160 ;  /* 0x000320a001007387 */ /* 0x0005e20000100a00 */
[----:B----4-:R-:W-:-:S04]  /*9960*/  IMAD.WIDE R156, R0, 0x4, R2 ;  /* 0x00000004009c7825 */ /* 0x010fc800078e0202 */
[----:B------:R-:W-:Y:S01]  /*9970*/  IMAD R0, R12, 0x33, RZ ;  /* 0x000000330c007824 */ /* 0x000fe200078e02ff */
[----:B------:R4:W-:Y:S01]  /*9980*/  LDGSTS.E [R10+0x5f00], desc[UR8][R156.64], !P6 ;  /* 0x05f000009c0a7fae */ /* 0x0009e2000f121848 */
[----:B------:R-:W-:Y:S02]  /*9990*/  ISETP.GE.U32.AND P6, PT, R11, 0x7fffff35, PT ;  /* 0x7fffff350b00780c */ /* 0x000fe40003fc6070 */
[----:B------:R-:W-:Y:S01]  /*99a0*/  IADD3 R11, R13, -0x50, RZ ;  /* 0xffffffb00d0b7810 */ /* 0x000fe20007ffe0ff */
[----:B------:R4:W-:Y:S01]  /*99b0*/  STL.64 [R1+0x328], R156 ;  /* 0x0003289c01007387 */ /* 0x0009e20000100a00 */
[----:B------:R-:W3:Y:S01]  /*99c0*/  LDC R13, c[0x0][0x230] ;  /* 0x00008c00ff0d7b82 */ /* 0x000ee20000000800 */
[----:B--2---:R-:W-:-:S05]  /*99d0*/  IMAD.WIDE R160, R0, 0x4, R130 ;  /* 0x0000000400a07825 */ /* 0x004fca00078e0282 */
        /* <DEDUP_REMOVED lines=16> */
[----:B------:R-:W-:Y:S01]  /*9ae0*/  ISETP.GE.U32.AND P1, PT, R11, 0x7fffff2d, PT ;  /* 0x7fffff2d0b00780c */ /* 0x000fe20003f26070 */
[----:B-1----:R-:W-:-:S04]  /*9af0*/  IMAD.WIDE R160, R0, 0x4, R130 ;  /* 0x0000000400a07825 */ /* 0x002fc800078e0282 */
[----:B------:R-:W-:Y:S01]  /*9b00*/  VIADD R11, R15, 0xffffffa8 ;  /* 0xffffffa80f0b7836 */ /* 0x000fe20000000000 */
[----:B------:R1:W-:Y:S01]  /*9b10*/  LDGSTS.E [R10+0x7600], desc[UR8][R160.64], !P5 ;  /* 0x07600000a00a7fae */ /* 0x0003e2000e921848 */
[----:B------:R-:W2:Y:S03]  /*9b20*/  LDC R15, c[0x0][0x230] ;  /* 0x00008c00ff0f7b82 */ /* 0x000ea60000000800 */
[----:B------:R1:W-:Y:S01]  /*9b30*/  STL.64 [R1+0x360], R160 ;  /* 0x000360a001007387 */ /* 0x0003e20000100a00 */
[----:B----4-:R-:W-:-:S04]  /*9b40*/  IMAD.WIDE R156, R0, 0x4, R2 ;  /* 0x00000004009c7825 */ /* 0x010fc800078e0202 */
[C---:B------:R-:W-:Y:S01]  /*9b50*/  IMAD R0, R12.reuse, 0x3f, RZ ;  /* 0x0000003f0c007824 */ /* 0x040fe200078e02ff */
[----:B------:R4:W-:Y:S01]  /*9b60*/  LDGSTS.E [R10+0x7700], desc[UR8][R156.64], !P5 ;  /* 0x077000009c0a7fae */ /* 0x0009e2000e921848 */
[----:B------:R-:W-:Y:S01]  /*9b70*/  ISETP.GE.U32.AND P5, PT, R11, 0x7fffff29, PT ;  /* 0x7fffff290b00780c */ /* 0x000fe20003fa6070 */
[----:B------:R-:W-:Y:S02]  /*9b80*/  IMAD R11, R12, 0x43, RZ ;  /* 0x000000430c0b7824 */ /* 0x000fe400078e02ff */
[C---:B------:R-:W-:Y:S01]  /*9b90*/  IMAD.WIDE R186, R0.reuse, 0x4, R130 ;  /* 0x0000000400ba7825 */ /* 0x040fe200078e0282 */
[----:B------:R4:W-:Y:S03]  /*9ba0*/  STL.64 [R1+0x368], R156 ;  /* 0x0003689c01007387 */ /* 0x0009e60000100a00 */
[----:B------:R-:W-:Y:S01]  /*9bb0*/  IMAD.WIDE R166, R0, 0x4, R2 ;  /* 0x0000000400a67825 */ /* 0x000fe200078e0202 */
[----:B---3--:R-:W-:Y:S01]  /*9bc0*/  IADD3 R0, R248, -0x5c, RZ ;  /* 0xffffffa4f8007810 */ /* 0x008fe20007ffe0ff */
[----:B------:R3:W-:Y:S01]  /*9bd0*/  LDGSTS.E [R10+0x7e00], desc[UR8][R186.64], !P4 ;  /* 0x07e00000ba0a7fae */ /* 0x0007e2000e121848 */
[----:B------:R-:W2:Y:S01]  /*9be0*/  LDC R248, c[0x0][0x230] ;  /* 0x00008c00fff87b82 */ /* 0x000ea20000000800 */
[----:B-1----:R-:W-:-:S02]  /*9bf0*/  IMAD.WIDE R160, R11, 0x4, R130 ;  /* 0x000000040ba07825 */ /* 0x002fc400078e0282 */
[----:B------:R1:W-:Y:S01]  /*9c00*/  LDGSTS.E [R10+0x7f00], desc[UR8][R166.64], !P4 ;  /* 0x07f00000a60a7fae */ /* 0x0003e2000e121848 */
[----:B------:R-:W-:Y:S01]  /*9c10*/  ISETP.GE.U32.AND P4, PT, R0, 0x7fffff25, PT ;  /* 0x7fffff250000780c */ /* 0x000fe20003f86070 */
[----:B------:R-:W-:Y:S02]  /*9c20*/  VIADD R0, R13, 0xffffffa0 ;  /* 0xffffffa00d007836 */ /* 0x000fe40000000000 */
[----:B----4-:R-:W-:Y:S01]  /*9c30*/  IMAD.WIDE R156, R11, 0x4, R2 ;  /* 0x000000040b9c7825 */ /* 0x010fe200078e0202 */
[----:B------:R-:W4:Y:S01]  /*9c40*/  LDC R13, c[0x0][0x230] ;  /* 0x00008c00ff0d7b82 */ /* 0x000f220000000800 */
[----:B------:R2:W-:Y:S02]  /*9c50*/  LDGSTS.E [R10+0x8600], desc[UR8][R160.64], !P3 ;  /* 0x08600000a00a7fae */ /* 0x0005e4000d921848 */
[----:B------:R-:W-:Y:S02]  /*9c60*/  IMAD R11, R12, 0x4b, RZ ;  /* 0x0000004b0c0b7824 */ /* 0x000fe400078e02ff */
[----:B------:R2:W-:Y:S01]  /*9c70*/  LDGSTS.E [R10+0x8700], desc[UR8][R156.64], !P3 ;  /* 0x087000009c0a7fae */ /* 0x0005e2000d921848 */
[----:B------:R-:W-:Y:S01]  /*9c80*/  ISETP.GE.U32.AND P3, PT, R0, 0x7fffff21, PT ;  /* 0x7fffff210000780c */ /* 0x000fe20003f66070 */
[----:B------:R-:W-:-:S02]  /*9c90*/  IMAD R0, R12, 0x47, RZ ;  /* 0x000000470c007824 */ /* 0x000fc400078e02ff */
[----:B------:R3:W-:Y:S04]  /*9ca0*/  STL.64 [R1+0x370], R186 ;  /* 0x000370ba01007387 */ /* 0x0007e80000100a00 */
[----:B------:R1:W-:Y:S04]  /*9cb0*/  STL.64 [R1+0x388], R166 ;  /* 0x000388a601007387 */ /* 0x0003e80000100a00 */
[----:B------:R2:W-:Y:S01]  /*9cc0*/  STL.64 [R1+0x3c0], R160 ;  /* 0x0003c0a001007387 */ /* 0x0005e20000100a00 */
[----:B---3--:R-:W-:-:S03]  /*9cd0*/  IMAD.WIDE R186, R0, 0x4, R130 ;  /* 0x0000000400ba7825 */ /* 0x008fc600078e0282 */
[----:B------:R3:W-:Y:S01]  /*9ce0*/  STL.64 [R1+0x3d8], R156 ;  /* 0x0003d89c01007387 */ /* 0x0007e20000100a00 */
[----:B-1----:R-:W-:-:S03]  /*9cf0*/  IMAD.WIDE R166, R0, 0x4, R2 ;  /* 0x0000000400a67825 */ /* 0x002fc600078e0202 */
[----:B------:R-:W-:Y:S01]  /*9d00*/  LDGSTS.E [R10+0x8e00], desc[UR8][R186.64], !P0 ;  /* 0x08e00000ba0a7fae */ /* 0x000fe2000c121848 */
[----:B--2---:R-:W-:-:S03]  /*9d10*/  VIADD R0, R14, 0xffffff9c ;  /* 0xffffff9c0e007836 */ /* 0x004fc60000000000 */
[----:B------:R-:W-:Y:S01]  /*9d20*/  LDGSTS.E [R10+0x8f00], desc[UR8][R166.64], !P0 ;  /* 0x08f00000a60a7fae */ /* 0x000fe2000c121848 */
[C---:B------:R-:W-:Y:S01]  /*9d30*/  IMAD.WIDE R160, R11.reuse, 0x4, R130 ;  /* 0x000000040ba07825 */ /* 0x040fe200078e0282 */
[----:B------:R-:W1:Y:S01]  /*9d40*/  LDC R14, c[0x0][0x230] ;  /* 0x00008c00ff0e7b82 */ /* 0x000e620000000800 */
[----:B------:R-:W-:Y:S02]  /*9d50*/  ISETP.GE.U32.AND P0, PT, R0, 0x7fffff1d, PT ;  /* 0x7fffff1d0000780c */ /* 0x000fe40003f06070 */
[----:B---3--:R-:W-:Y:S01]  /*9d60*/  IMAD.WIDE R156, R11, 0x4, R2 ;  /* 0x000000040b9c7825 */ /* 0x008fe200078e0202 */
[----:B------:R-:W-:Y:S01]  /*9d70*/  STL.64 [R1+0x438], R186 ;  /* 0x000438ba01007387 */ /* 0x000fe20000100a00 */
[----:B------:R-:W-:Y:S02]  /*9d80*/  IADD3 R11, R15, -0x68, RZ ;  /* 0xffffff980f0b7810 */ /* 0x000fe40007ffe0ff */
[----:B------:R-:W-:Y:S01]  /*9d90*/  IMAD R0, R12, 0x4f, RZ ;  /* 0x0000004f0c007824 */ /* 0x000fe200078e02ff */
[----:B------:R-:W-:Y:S01]  /*9da0*/  STL.64 [R1+0x430], R166 ;  /* 0x000430a601007387 */ /* 0x000fe20000100a00 */
[----:B------:R-:W2:Y:S03]  /*9db0*/  LDC R15, c[0x0][0x230] ;  /* 0x00008c00ff0f7b82 */ /* 0x000ea60000000800 */
[----:B------:R3:W-:Y:S04]  /*9dc0*/  STL.64 [R1+0x428], R160 ;  /* 0x000428a001007387 */ /* 0x0007e80000100a00 */
[----:B------:R3:W-:Y:S04]  /*9dd0*/  LDGSTS.E [R10+0x9600], desc[UR8][R160.64], !P6 ;  /* 0x09600000a00a7fae */ /* 0x0007e8000f121848 */
[----:B------:R3:W-:Y:S04]  /*9de0*/  STL.64 [R1+0x420], R156 ;  /* 0x0004209c01007387 */ /* 0x0007e80000100a00 */
[----:B------:R3:W-:Y:S01]  /*9df0*/  LDGSTS.E [R10+0x9700], desc[UR8][R156.64], !P6 ;  /* 0x097000009c0a7fae */ /* 0x0007e2000f121848 */
[----:B------:R-:W-:Y:S01]  /*9e00*/  ISETP.GE.U32.AND P6, PT, R11, 0x7fffff19, PT ;  /* 0x7fffff190b00780c */ /* 0x000fe20003fc6070 */
[----:B----4-:R-:W-:-:S02]  /*9e10*/  VIADD R11, R13, 0xffffff94 ;  /* 0xffffff940d0b7836 */ /* 0x010fc40000000000 */
[----:B---3--:R-:W-:-:S04]  /*9e20*/  IMAD.WIDE R160, R0, 0x4, R130 ;  /* 0x0000000400a07825 */ /* 0x008fc800078e0282 */
[----:B------:R-:W-:Y:S01]  /*9e30*/  VIADD R13, R248, 0xffffff90 ;  /* 0xffffff90f80d7836 */ /* 0x000fe20000000000 */
[----:B------:R3:W-:Y:S01]  /*9e40*/  LDGSTS.E [R10+0x9e00], desc[UR8][R160.64], !P2 ;  /* 0x09e00000a00a7fae */ /* 0x0007e2000d121848 */
[----:B------:R-:W4:Y:S01]  /*9e50*/  LDC R248, c[0x0][0x230] ;  /* 0x00008c00fff87b82 */ /* 0x000f220000000800 */
[----:B------:R-:W-:Y:S02]  /*9e60*/  IMAD.WIDE R156, R0, 0x4, R2 ;  /* 0x00000004009c7825 */ /* 0x000fe400078e0202 */
[----:B------:R3:W-:Y:S02]  /*9e70*/  STL.64 [R1+0x418], R160 ;  /* 0x000418a001007387 */ /* 0x0007e40000100a00 */
[C---:B------:R-:W-:Y:S02]  /*9e80*/  IMAD R0, R12.reuse, 0x53, RZ ;  /* 0x000000530c007824 */ /* 0x040fe400078e02ff */
[----:B------:R4:W-:Y:S01]  /*9e90*/  LDGSTS.E [R10+0x9f00], desc[UR8][R156.64], !P2 ;  /* 0x09f000009c0a7fae */ /* 0x0009e2000d121848 */
[----:B------:R-:W-:Y:S01]  /*9ea0*/  ISETP.GE.U32.AND P2, PT, R11, 0x7fffff15, PT ;  /* 0x7fffff150b00780c */ /* 0x000fe20003f46070 */
[----:B------:R-:W-:-:S02]  /*9eb0*/  IMAD R11, R12, 0x57, RZ ;  /* 0x000000570c0b7824 */ /* 0x000fc400078e02ff */
[C---:B------:R-:W-:Y:S01]  /*9ec0*/  IMAD.WIDE R186, R0.reuse, 0x4, R130 ;  /* 0x0000000400ba7825 */ /* 0x040fe200078e0282 */
[----:B------:R2:W-:Y:S03]  /*9ed0*/  STL.64 [R1+0x410], R156 ;  /* 0x0004109c01007387 */ /* 0x0005e60000100a00 */
[----:B------:R-:W-:Y:S01]  /*9ee0*/  IMAD.WIDE R166, R0, 0x4, R2 ;  /* 0x0000000400a67825 */ /* 0x000fe200078e0202 */
[----:B------:R-:W-:Y:S01]  /*9ef0*/  IADD3 R0, R249, -0x74, RZ ;  /* 0xffffff8cf9007810 */ /* 0x000fe20007ffe0ff */
[----:B------:R2:W-:Y:S01]  /*9f00*/  LDGSTS.E [R10+0xa600], desc[UR8][R186.64], !P1 ;  /* 0x0a600000ba0a7fae */ /* 0x0005e2000c921848 */
[----:B------:R-:W2:Y:S01]  /*9f10*/  LDC R249, c[0x0][0x230] ;  /* 0x00008c00fff97b82 */ /* 0x000ea20000000800 */
[----:B---3--:R-:W-:Y:S02]  /*9f20*/  IMAD.WIDE R160, R11, 0x4, R130 ;  /* 0x000000040ba07825 */ /* 0x008fe400078e0282 */
[----:B------:R3:W-:Y:S01]  /*9f30*/  LDGSTS.E [R10+0xa700], desc[UR8][R166.64], !P1 ;  /* 0x0a700000a60a7fae */ /* 0x0007e2000c921848 */
[----:B------:R-:W-:Y:S01]  /*9f40*/  ISETP.GE.U32.AND P1, PT, R13, 0x7fffff11, PT ;  /* 0x7fffff110d00780c */ /* 0x000fe20003f26070 */
[----:B-1----:R-:W-:Y:S01]  /*9f50*/  VIADD R13, R14, 0xffffff88 ;  /* 0xffffff880e0d7836 */ /* 0x002fe20000000000 */
[----:B----4-:R-:W-:Y:S01]  /*9f60*/  IADD3 R248, R248, -0x80, RZ ;  /* 0xffffff80f8f87810 */ /* 0x010fe20007ffe0ff */
[----:B--2---:R-:W-:Y:S01]  /*9f70*/  IMAD.WIDE R156, R11, 0x4, R2 ;  /* 0x000000040b9c7825 */ /* 0x004fe200078e0202 */
[----:B------:R1:W-:Y:S03]  /*9f80*/  LDGSTS.E [R10+0xae00], desc[UR8][R160.64], !P5 ;  /* 0x0ae00000a00a7fae */ /* 0x0003e6000e921848 */
[----:B------:R-:W-:Y:S01]  /*9f90*/  IMAD R11, R12, 0x5f, RZ ;  /* 0x0000005f0c0b7824 */ /* 0x000fe200078e02ff */
[----:B------:R2:W-:Y:S01]  /*9fa0*/  LDGSTS.E [R10+0xaf00], desc[UR8][R156.64], !P5 ;  /* 0x0af000009c0a7fae */ /* 0x0005e2000e921848 */
[----:B------:R-:W-:Y:S01]  /*9fb0*/  ISETP.GE.U32.AND P5, PT, R0, 0x7fffff0d, PT ;  /* 0x7fffff0d0000780c */ /* 0x000fe20003fa6070 */
[----:B------:R-:W-:-:S02]  /*9fc0*/  IMAD R0, R12, 0x5b, RZ ;  /* 0x0000005b0c007824 */ /* 0x000fc400078e02ff */
[----:B------:R4:W-:Y:S01]  /*9fd0*/  STL.64 [R1+0x408], R186 ;  /* 0x000408ba01007387 */ /* 0x0009e20000100a00 */
[----:B------:R-:W-:-:S03]  /*9fe0*/  IMAD R14, R12, 0x6f, RZ ;  /* 0x0000006f0c0e7824 */ /* 0x000fc600078e02ff */
[----:B------:R3:W-:Y:S04]  /*9ff0*/  STL.64 [R1+0x400], R166 ;  /* 0x000400a601007387 */ /* 0x0007e80000100a00 */
[----:B------:R1:W-:Y:S01]  /*a000*/  STL.64 [R1+0x3f8], R160 ;  /* 0x0003f8a001007387 */ /* 0x0003e20000100a00 */
[----:B------:R-:W-:Y:S02]  /*a010*/  VIADD R152, R249, 0x7f ;  /* 0x0000007ff9987836 */ /* 0x000fe40000000000 */
[C---:B----4-:R-:W-:Y:S01]  /*a020*/  IMAD.WIDE R186, R0.reuse, 0x4, R130 ;  /* 0x0000000400ba7825 */ /* 0x050fe200078e0282 */
[----:B------:R2:W-:Y:S03]  /*a030*/  STL.64 [R1+0x3f0], R156 ;  /* 0x0003f09c01007387 */ /* 0x0005e60000100a00 */
[----:B---3--:R-:W-:Y:S01]  /*a040*/  IMAD.WIDE R166, R0, 0x4, R2 ;  /* 0x0000000400a67825 */ /* 0x008fe200078e0202 */
[----:B------:R3:W-:Y:S03]  /*a050*/  LDGSTS.E [R10+0xb600], desc[UR8][R186.64], !P4 ;  /* 0x0b600000ba0a7fae */ /* 0x0007e6000e121848 */
[----:B-1----:R-:W-:Y:S01]  /*a060*/  IMAD.WIDE R160, R11, 0x4, R130 ;  /* 0x000000040ba07825 */ /* 0x002fe200078e0282 */
[----:B------:R1:W-:Y:S01]  /*a070*/  LDGSTS.E [R10+0xb700], desc[UR8][R166.64], !P4 ;  /* 0x0b700000a60a7fae */ /* 0x0003e2000e121848 */
[----:B------:R-:W-:-:S02]  /*a080*/  ISETP.GE.U32.AND P4, PT, R13, 0x7fffff09, PT ;  /* 0x7fffff090d00780c */ /* 0x000fc40003f86070 */
[----:B------:R-:W-:Y:S01]  /*a090*/  VIADD R0, R15, 0xffffff84 ;  /* 0xffffff840f007836 */ /* 0x000fe20000000000 */
[----:B------:R4:W-:Y:S01]  /*a0a0*/  LDGSTS.E [R10+0xbe00], desc[UR8][R160.64], !P3 ;  /* 0x0be00000a00a7fae */ /* 0x0009e2000d921848 */
[----:B--2---:R-:W-:Y:S01]  /*a0b0*/  IMAD.WIDE R156, R11, 0x4, R2 ;  /* 0x000000040b9c7825 */ /* 0x004fe200078e0202 */
[----:B------:R-:W-:Y:S02]  /*a0c0*/  LOP3.LUT R15, R250, 0x40, RZ, 0xfc, !PT ;  /* 0x00000040fa0f7812 */ /* 0x000fe400078efcff */
[----:B------:R3:W-:Y:S01]  /*a0d0*/  STL.64 [R1+0x3e8], R186 ;  /* 0x0003e8ba01007387 */ /* 0x0007e20000100a00 */
[C---:B------:R-:W-:Y:S02]  /*a0e0*/  IMAD R11, R12.reuse, 0x67, RZ ;  /* 0x000000670c0b7824 */ /* 0x040fe400078e02ff */
[----:B------:R-:W-:Y:S01]  /*a0f0*/  IMAD R13, R12, 0x6b, RZ ;  /* 0x0000006b0c0d7824 */ /* 0x000fe200078e02ff */
[----:B------:R2:W-:Y:S01]  /*a100*/  LDGSTS.E [R10+0xbf00], desc[UR8][R156.64], !P3 ;  /* 0x0bf000009c0a7fae */ /* 0x0005e2000d921848 */
[----:B------:R-:W-:Y:S01]  /*a110*/  ISETP.GE.U32.AND P3, PT, R0, 0x7fffff05, PT ;  /* 0x7fffff050000780c */ /* 0x000fe20003f66070 */
[----:B------:R-:W-:-:S02]  /*a120*/  IMAD R0, R12, 0x63, RZ ;  /* 0x000000630c007824 */ /* 0x000fc400078e02ff */
[----:B------:R1:W-:Y:S04]  /*a130*/  STL.64 [R1+0x3e0], R166 ;  /* 0x0003e0a601007387 */ /* 0x0003e80000100a00 */
[----:B------:R4:W-:Y:S01]  /*a140*/  STL.64 [R1+0x3d0], R160 ;  /* 0x0003d0a001007387 */ /* 0x0009e20000100a00 */
[----:B---3--:R-:W-:-:S03]  /*a150*/  IMAD.WIDE R186, R13, 0x4, R130 ;  /* 0x000000040dba7825 */ /* 0x008fc600078e0282 */
[----:B------:R2:W-:Y:S01]  /*a160*/  STL.64 [R1+0x3c8], R156 ;  /* 0x0003c89c01007387 */ /* 0x0005e20000100a00 */
[----:B-1----:R-:W-:-:S04]  /*a170*/  IMAD.WIDE R166, R11, 0x4, R2 ;  /* 0x000000040ba67825 */ /* 0x002fc800078e0202 */
[----:B----4-:R-:W-:-:S04]  /*a180*/  IMAD.WIDE R160, R0, 0x4, R130 ;  /* 0x0000000400a07825 */ /* 0x010fc800078e0282 */
[----:B--2---:R-:W-:Y:S01]  /*a190*/  IMAD.WIDE R156, R0, 0x4, R2 ;  /* 0x00000004009c7825 */ /* 0x004fe200078e0202 */
[----:B------:R1:W-:Y:S04]  /*a1a0*/  STL.64 [R1+0x3b0], R160 ;  /* 0x0003b0a001007387 */ /* 0x0003e80000100a00 */
[----:B------:R1:W-:Y:S04]  /*a1b0*/  LDGSTS.E [R10+0xc600], desc[UR8][R160.64], !P0 ;  /* 0x0c600000a00a7fae */ /* 0x0003e8000c121848 */
[----:B------:R2:W-:Y:S01]  /*a1c0*/  LDGSTS.E [R10+0xc700], desc[UR8][R156.64], !P0 ;  /* 0x0c7000009c0a7fae */ /* 0x0005e2000c121848 */
[----:B------:R-:W-:-:S03]  /*a1d0*/  ISETP.GE.AND P0, PT, R250, UR5, PT ;  /* 0x00000005fa007c0c */ /* 0x000fc6000bf06270 */
[----:B------:R2:W-:Y:S01]  /*a1e0*/  STL.64 [R1+0x3a8], R156 ;  /* 0x0003a89c01007387 */ /* 0x0005e20000100a00 */
[----:B-1----:R-:W-:-:S05]  /*a1f0*/  IMAD.WIDE R160, R11, 0x4, R130 ;  /* 0x000000040ba07825 */ /* 0x002fca00078e0282 */
[----:B------:R-:W-:Y:S01]  /*a200*/  LDGSTS.E [R10+0xce00], desc[UR8][R160.64], !P6 ;  /* 0x0ce00000a00a7fae */ /* 0x000fe2000f121848 */
[----:B--2---:R-:W-:-:S03]  /*a210*/  IMAD.WIDE R156, R13, 0x4, R2 ;  /* 0x000000040d9c7825 */ /* 0x004fc600078e0202 */
[----:B------:R-:W-:Y:S01]  /*a220*/  LDGSTS.E [R10+0xcf00], desc[UR8][R166.64], !P6 ;  /* 0x0cf00000a60a7fae */ /* 0x000fe2000f121848 */
[----:B------:R-:W-:-:S03]  /*a230*/  ISETP.GT.AND P6, PT, R152, 0x7f, PT ;  /* 0x0000007f9800780c */ /* 0x000fc60003fc4270 */
[----:B------:R1:W-:Y:S01]  /*a240*/  STL.64 [R1+0x3a0], R160 ;  /* 0x0003a0a001007387 */ /* 0x0003e20000100a00 */
[----:B------:R-:W-:-:S03]  /*a250*/  SEL R0, RZ, 0x4, !P6 ;  /* 0x00000004ff007807 */ /* 0x000fc60007000000 */
[----:B------:R2:W-:Y:S01]  /*a260*/  STL.64 [R1+0x390], R166 ;  /* 0x000390a601007387 */ /* 0x0005e20000100a00 */
[----:B------:R-:W-:-:S03]  /*a270*/  ISETP.GE.AND P6, PT, R15, UR6, PT ;  /* 0x000000060f007c0c */ /* 0x000fc6000bfc6270 */
[----:B------:R3:W-:Y:S04]  /*a280*/  LDGSTS.E [R10+0xd600], desc[UR8][R186.64], !P2 ;  /* 0x0d600000ba0a7fae */ /* 0x0007e8000d121848 */
[----:B-1----:R-:W4:Y:S01]  /*a290*/  LDL.LU.64 R160, [R1+0x1078] ;  /* 0x0010780001a07983 */ /* 0x002f220000300a00 */
[----:B------:R-:W-:-:S03]  /*a2a0*/  SEL R11, R0, RZ, !P0 ;  /* 0x000000ff000b7207 */ /* 0x000fc60004000000 */
[----:B--2---:R-:W2:Y:S01]  /*a2b0*/  LDL.LU.64 R166, [R1+0x1070] ;  /* 0x0010700001a67983 */ /* 0x004ea20000300a00 */
[----:B------:R-:W-:Y:S01]  /*a2c0*/  SEL R0, R0, RZ, !P6 ;  /* 0x000000ff00007207 */ /* 0x000fe20007000000 */
[----:B------:R-:W-:Y:S01]  /*a2d0*/  IMAD R13, R12, 0x73, RZ ;  /* 0x000000730c0d7824 */ /* 0x000fe200078e02ff */
[-C--:B------:R-:W-:Y:S01]  /*a2e0*/  ISETP.GE.AND P6, PT, R15, R248.reuse, PT ;  /* 0x000000f80f00720c */ /* 0x080fe20003fc6270 */
[----:B------:R3:W-:Y:S01]  /*a2f0*/  STL.64 [R1+0x478], R186 ;  /* 0x000478ba01007387 */ /* 0x0007e20000100a00 */
[----:B------:R-:W-:Y:S01]  /*a300*/  ISETP.GE.AND P0, PT, R250, R248, PT ;  /* 0x000000f8fa00720c */ /* 0x000fe20003f06270 */
[----:B------:R-:W1:Y:S02]  /*a310*/  LDC R15, c[0x0][0x230] ;  /* 0x00008c00ff0f7b82 */ /* 0x000e640000000800 */
[----:B------:R3:W-:Y:S04]  /*a320*/  STL.64 [R1+0x470], R156 ;  /* 0x0004709c01007387 */ /* 0x0007e80000100a00 */
[----:B------:R3:W-:Y:S01]  /*a330*/  LDGSTS.E [R10+0xd700], desc[UR8][R156.64], !P2 ;  /* 0x0d7000009c0a7fae */ /* 0x0007e2000d121848 */
[----:B------:R-:W-:Y:S01]  /*a340*/  ISETP.GE.U32.AND P2, PT, R248, 0x7fffff01, PT ;  /* 0x7fffff01f800780c */ /* 0x000fe20003f46070 */
[----:B------:R-:W1:Y:S01]  /*a350*/  LDC R250, c[0x0][0x230] ;  /* 0x00008c00fffa7b82 */ /* 0x000e620000000800 */
[----:B---3--:R-:W-:-:S05]  /*a360*/  IMAD.WIDE R186, R14, 0x4, R130 ;  /* 0x000000040eba7825 */ /* 0x008fca00078e0282 */
[----:B------:R3:W-:Y:S01]  /*a370*/  LDGSTS.E [R10+0xde00], desc[UR8][R186.64], !P1 ;  /* 0x0de00000ba0a7fae */ /* 0x0007e2000c921848 */
[----:B------:R-:W-:-:S03]  /*a380*/  IMAD.WIDE R156, R14, 0x4, R2 ;  /* 0x000000040e9c7825 */ /* 0x000fc600078e0202 */
[----:B------:R3:W-:Y:S01]  /*a390*/  STL.64 [R1+0x4b8], R186 ;  /* 0x0004b8ba01007387 */ /* 0x0007e20000100a00 */
[----:B------:R-:W1:Y:S03]  /*a3a0*/  LDC R14, c[0x0][0x230] ;  /* 0x00008c00ff0e7b82 */ /* 0x000e660000000800 */
[----:B------:R3:W-:Y:S01]  /*a3b0*/  LDGSTS.E [R10+0xdf00], desc[UR8][R156.64], !P1 ;  /* 0x0df000009c0a7fae */ /* 0x0007e2000c921848 */
[----:B------:R-:W-:Y:S02]  /*a3c0*/  ISETP.NE.U32.AND P1, PT, R11, RZ, PT ;  /* 0x000000ff0b00720c */ /* 0x000fe40003f25070 */
[----:B------:R-:W-:Y:S01]  /*a3d0*/  SEL R11, RZ, 0x4, P0 ;  /* 0x00000004ff0b7807 */ /* 0x000fe20000000000 */
[----:B------:R3:W-:Y:S01]  /*a3e0*/  STL.64 [R1+0x4b0], R156 ;  /* 0x0004b09c01007387 */ /* 0x0007e20000100a00 */
[----:B------:R-:W-:Y:S02]  /*a3f0*/  ISETP.NE.U32.AND P0, PT, R0, RZ, PT ;  /* 0x000000ff0000720c */ /* 0x000fe40003f05070 */
[----:B------:R-:W-:Y:S01]  /*a400*/  SEL R0, RZ, 0x4, P6 ;  /* 0x00000004ff007807 */ /* 0x000fe20003000000 */
[----:B---3--:R-:W-:Y:S01]  /*a410*/  IMAD.WIDE R186, R13, 0x4, R130 ;  /* 0x000000040dba7825 */ /* 0x008fe200078e0282 */
[----:B------:R-:W-:-:S03]  /*a420*/  ISETP.GT.AND P6, PT, R152, 0xff, PT ;  /* 0x000000ff9800780c */ /* 0x000fc60003fc4270 */
[----:B------:R-:W-:Y:S01]  /*a430*/  IMAD.MOV.U32 R152, RZ, RZ, R140 ;  /* 0x000000ffff987224 */ /* 0x000fe200078e008c */
[----:B------:R3:W-:Y:S01]  /*a440*/  STL.64 [R1+0x4a0], R186 ;  /* 0x0004a0ba01007387 */ /* 0x0007e20000100a00 */
[----:B------:R-:W-:Y:S01]  /*a450*/  SEL R0, R0, RZ, P6 ;  /* 0x000000ff00007207 */ /* 0x000fe20003000000 */
[----:B------:R-:W-:Y:S01]  /*a460*/  IMAD.MOV.U32 R140, RZ, RZ, R128 ;  /* 0x000000ffff8c7224 */ /* 0x000fe200078e0080 */
[----:B------:R-:W-:Y:S01]  /*a470*/  SEL R11, R11, RZ, P6 ;  /* 0x000000ff0b0b7207 */ /* 0x000fe20003000000 */
[----:B------:R-:W-:Y:S01]  /*a480*/  IMAD.WIDE R156, R13, 0x4, R2 ;  /* 0x000000040d9c7825 */ /* 0x000fe200078e0202 */
[----:B------:R3:W-:Y:S02]  /*a490*/  LDGSTS.E [R10+0xe600], desc[UR8][R186.64], !P5 ;  /* 0x0e600000ba0a7fae */ /* 0x0007e4000e921848 */
[----:B------:R-:W-:Y:S01]  /*a4a0*/  ISETP.NE.U32.AND P6, PT, R11, RZ, PT ;  /* 0x000000ff0b00720c */ /* 0x000fe20003fc5070 */
[----:B------:R-:W-:Y:S01]  /*a4b0*/  IMAD R13, R12, 0x77, RZ ;  /* 0x000000770c0d7824 */ /* 0x000fe200078e02ff */
[----:B------:R3:W-:Y:S01]  /*a4c0*/  STL.64 [R1+0x498], R156 ;  /* 0x0004989c01007387 */ /* 0x0007e20000100a00 */
[----:B------:R-:W-:-:S02]  /*a4d0*/  VIADD R11, R251, 0xffffff7f ;  /* 0xffffff7ffb0b7836 */ /* 0x000fc40000000000 */
[----:B------:R-:W-:Y:S01]  /*a4e0*/  IMAD.MOV.U32 R128, RZ, RZ, R118 ;  /* 0x000000ffff807224 */ /* 0x000fe200078e0076 */
[----:B------:R1:W-:Y:S01]  /*a4f0*/  LDGSTS.E [R10+0xe700], desc[UR8][R156.64], !P5 ;  /* 0x0e7000009c0a7fae */ /* 0x0003e2000e921848 */
[----:B------:R-:W-:Y:S01]  /*a500*/  ISETP.NE.U32.AND P5, PT, R0, RZ, PT ;  /* 0x000000ff0000720c */ /* 0x000fe20003fa5070 */
[----:B------:R-:W-:Y:S01]  /*a510*/  IMAD R0, R12, 0x7b, RZ ;  /* 0x0000007b0c007824 */ /* 0x000fe200078e02ff */
[----:B------:R-:W4:Y:S01]  /*a520*/  LDC R251, c[0x0][0x230] ;  /* 0x00008c00fffb7b82 */ /* 0x000f220000000800 */
[----:B---3--:R-:W-:-:S04]  /*a530*/  IMAD.WIDE R186, R13, 0x4, R130 ;  /* 0x000000040dba7825 */ /* 0x008fc800078e0282 */
[----:B------:R-:W-:Y:S01]  /*a540*/  IMAD R12, R12, 0x7f, RZ ;  /* 0x0000007f0c0c7824 */ /* 0x000fe200078e02ff */
[----:B------:R3:W-:Y:S01]  /*a550*/  STL.64 [R1+0x490], R186 ;  /* 0x000490ba01007387 */ /* 0x0007e20000100a00 */
[----:B------:R-:W-:-:S03]  /*a560*/  IMAD.WIDE R248, R0, 0x4, R2 ;  /* 0x0000000400f87825 */ /* 0x000fc600078e0202 */
[----:B------:R3:W-:Y:S01]  /*a570*/  LDGSTS.E [R10+0xee00], desc[UR8][R186.64], !P4 ;  /* 0x0ee00000ba0a7fae */ /* 0x0007e2000e121848 */
[----:B-1----:R-:W-:Y:S02]  /*a580*/  IMAD.WIDE R156, R13, 0x4, R2 ;  /* 0x000000040d9c7825 */ /* 0x002fe400078e0202 */
[----:B------:R-:W1:Y:S02]  /*a590*/  LDC R13, c[0x0][0x230] ;  /* 0x00008c00ff0d7b82 */ /* 0x000e640000000800 */
[----:B------:R-:W-:Y:S01]  /*a5a0*/  IMAD.MOV.U32 R118, RZ, RZ, R110 ;  /* 0x000000ffff767224 */ /* 0x000fe200078e006e */
[----:B------:R3:W-:Y:S04]  /*a5b0*/  STL.64 [R1+0x480], R156 ;  /* 0x0004809c01007387 */ /* 0x0007e80000100a00 */
[----:B------:R3:W-:Y:S01]  /*a5c0*/  LDGSTS.E [R10+0xef00], desc[UR8][R156.64], !P4 ;  /* 0x0ef000009c0a7fae */ /* 0x0007e2000e121848 */
[----:B------:R-:W-:Y:S01]  /*a5d0*/  ISETP.GE.U32.AND P4, PT, R11, 0x7fffff00, PT ;  /* 0x7fffff000b00780c */ /* 0x000fe20003f86070 */
[----:B---3--:R-:W-:Y:S01]  /*a5e0*/  IMAD.WIDE R186, R12, 0x4, R130 ;  /* 0x000000040cba7825 */ /* 0x008fe200078e0282 */
[----:B------:R-:W-:-:S03]  /*a5f0*/  IADD3 R11, R14, -0x85, RZ ;  /* 0xffffff7b0e0b7810 */ /* 0x000fc60007ffe0ff */
[----:B------:R-:W-:-:S04]  /*a600*/  IMAD.WIDE R156, R0, 0x4, R130 ;  /* 0x00000004009c7825 */ /* 0x000fc800078e0282 */
[----:B------:R-:W-:Y:S01]  /*a610*/  VIADD R0, R15, 0xffffff77 ;  /* 0xffffff770f007836 */ /* 0x000fe20000000000 */
[----:B------:R-:W-:Y:S01]  /*a620*/  MOV R15, R157 ;  /* 0x0000009d000f7202 */ /* 0x000fe20000000f00 */
[----:B------:R-:W-:Y:S01]  /*a630*/  IMAD.MOV.U32 R14, RZ, RZ, R156 ;  /* 0x000000ffff0e7224 */ /* 0x000fe200078e009c */
[----:B------:R3:W-:Y:S04]  /*a640*/  STL.64 [R1+0x468], R156 ;  /* 0x0004689c01007387 */ /* 0x0007e80000100a00 */
[----:B------:R3:W-:Y:S04]  /*a650*/  LDGSTS.E [R10+0xf600], desc[UR8][R14.64], !P3 ;  /* 0x0f6000000e0a7fae */ /* 0x0007e8000d921848 */
[----:B------:R1:W-:Y:S01]  /*a660*/  LDGSTS.E [R10+0xf700], desc[UR8][R248.64], !P3 ;  /* 0x0f700000f80a7fae */ /* 0x0003e2000d921848 */
[----:B------:R-:W-:-:S02]  /*a670*/  ISETP.GE.U32.AND P3, PT, R11, 0x7ffffefc, PT ;  /* 0x7ffffefc0b00780c */ /* 0x000fc40003f66070 */
[C---:B------:R-:W-:Y:S01]  /*a680*/  LOP3.LUT R11, R153.reuse, 0x10, RZ, 0x3c, !PT ;  /* 0x00000010990b7812 */ /* 0x040fe200078e3cff */
[----:B---3--:R-:W-:Y:S01]  /*a690*/  IMAD.WIDE R156, R12, 0x4, R2 ;  /* 0x000000040c9c7825 */ /* 0x008fe200078e0202 */
[----:B------:R3:W-:Y:S01]  /*a6a0*/  LDGSTS.E [R10+0xfe00], desc[UR8][R186.64], !P2 ;  /* 0x0fe00000ba0a7fae */ /* 0x0007e2000d121848 */
[C---:B------:R-:W-:Y:S02]  /*a6b0*/  LOP3.LUT R12, R153.reuse, 0x30, RZ, 0x3c, !PT ;  /* 0x00000030990c7812 */ /* 0x040fe400078e3cff */
[----:B------:R-:W-:Y:S01]  /*a6c0*/  LOP3.LUT R14, R153, 0x70, RZ, 0x3c, !PT ;  /* 0x00000070990e7812 */ /* 0x000fe200078e3cff */
[----:B------:R-:W-:Y:S01]  /*a6d0*/  LDGSTS.E [R10+0xff00], desc[UR8][R156.64], !P2 ;  /* 0x0ff000009c0a7fae */ /* 0x000fe2000d121848 */
[----:B------:R-:W-:Y:S01]  /*a6e0*/  ISETP.GE.U32.AND P2, PT, R0, 0x7ffffef8, PT ;  /* 0x7ffffef80000780c */ /* 0x000fe20003f46070 */
[----:B-1----:R-:W-:Y:S01]  /*a6f0*/  VIADD R0, R13, 0xffffff6f ;  /* 0xffffff6f0d007836 */ /* 0x002fe20000000000 */
[----:B------:R-:W-:Y:S01]  /*a700*/  LOP3.LUT R13, R153, 0x50, RZ, 0x3c, !PT ;  /* 0x00000050990d7812 */ /* 0x000fe200078e3cff */
[----:B------:R1:W-:Y:S01]  /*a710*/  STL.64 [R1+0x458], R248 ;  /* 0x000458f801007387 */ /* 0x0003e20000100a00 */
[----:B------:R-:W-:Y:S01]  /*a720*/  MOV R153, R141 ;  /* 0x0000008d00997202 */ /* 0x000fe20000000f00 */
[----:B------:R-:W-:Y:S01]  /*a730*/  VIADD R12, R12, UR4 ;  /* 0x000000040c0c7c36 */ /* 0x000fe20008000000 */
[----:B------:R-:W-:Y:S01]  /*a740*/  MOV R141, R129 ;  /* 0x00000081008d7202 */ /* 0x000fe20000000f00 */
[----:B------:R3:W-:Y:S01]  /*a750*/  STL.64 [R1+0x448], R186 ;  /* 0x000448ba01007387 */ /* 0x0007e20000100a00 */
[----:B------:R-:W-:Y:S01]  /*a760*/  MOV R129, R119 ;  /* 0x0000007700817202 */ /* 0x000fe20000000f00 */
[----:B------:R-:W-:Y:S01]  /*a770*/  VIADD R13, R13, UR4 ;  /* 0x000000040d0d7c36 */ /* 0x000fe20008000000 */
[----:B------:R-:W-:Y:S01]  /*a780*/  MOV R119, R111 ;  /* 0x0000006f00777202 */ /* 0x000fe20000000f00 */
[----:B------:R-:W0:Y:S01]  /*a790*/  LDGDEPBAR ;  /* 0x00000000000079af */ /* 0x000e220000000000 */
[----:B------:R-:W-:Y:S01]  /*a7a0*/  IADD3 R11, R11, UR4, RZ ;  /* 0x000000040b0b7c10 */ /* 0x000fe2000fffe0ff */
[----:B------:R-:W-:Y:S01]  /*a7b0*/  VIADD R15, R250, 0xffffff73 ;  /* 0xffffff73fa0f7836 */ /* 0x000fe20000000000 */
[----:B------:R-:W-:Y:S01]  /*a7c0*/  IADD3 R14, R14, UR4, RZ ;  /* 0x000000040e0e7c10 */ /* 0x000fe2000fffe0ff */
[----:B------:R3:W-:Y:S01]  /*a7d0*/  LDGSTS.E [R6+0x20000], desc[UR8][R158.64], P1 ;  /* 0x200000009e067fae */ /* 0x0007e20008921848 */
[----:B-1----:R-:W1:Y:S01]  /*a7e0*/  LDC.64 R248, c[0x0][0x238] ;  /* 0x00008e00fff87b82 */ /* 0x002e620000000a00 */
[----:B---3--:R-:W-:Y:S01]  /*a7f0*/  MOV R186, R150 ;  /* 0x0000009600ba7202 */ /* 0x008fe20000000f00 */
[----:B------:R-:W-:Y:S01]  /*a800*/  IMAD.MOV.U32 R187, RZ, RZ, R151 ;  /* 0x000000ffffbb7224 */ /* 0x000fe200078e0097 */
[----:B------:R-:W-:Y:S01]  /*a810*/  MOV R150, R162 ;  /* 0x000000a200967202 */ /* 0x000fe20000000f00 */
[----:B------:R-:W-:Y:S01]  /*a820*/  IMAD.MOV.U32 R151, RZ, RZ, R163 ;  /* 0x000000ffff977224 */ /* 0x000fe200078e00a3 */
[----:B------:R3:W-:Y:S01]  /*a830*/  LDGSTS.E [R6+0x20100], desc[UR8][R148.64], P0 ;  /* 0x2010000094067fae */ /* 0x0007e20008121848 */
[----:B------:R-:W-:Y:S01]  /*a840*/  MOV R162, R126 ;  /* 0x0000007e00a27202 */ /* 0x000fe20000000f00 */
[----:B------:R-:W-:Y:S01]  /*a850*/  IMAD.MOV.U32 R163, RZ, RZ, R127 ;  /* 0x000000ffffa37224 */ /* 0x000fe200078e007f */
[----:B------:R-:W-:Y:S01]  /*a860*/  MOV R126, R138 ;  /* 0x0000008a007e7202 */ /* 0x000fe20000000f00 */
[----:B------:R-:W-:Y:S01]  /*a870*/  IMAD.MOV.U32 R158, RZ, RZ, R170 ;  /* 0x000000ffff9e7224 */ /* 0x000fe200078e00aa */
[----:B------:R3:W-:Y:S01]  /*a880*/  STL.64 [R1+0x440], R156 ;  /* 0x0004409c01007387 */ /* 0x0007e20000100a00 */
[----:B------:R-:W-:Y:S01]  /*a890*/  IMAD.MOV.U32 R159, RZ, RZ, R171 ;  /* 0x000000ffff9f7224 */ /* 0x000fe200078e00ab */
[----:B------:R-:W2:Y:S01]  /*a8a0*/  LDC R250, c[0x0][0x230] ;  /* 0x00008c00fffa7b82 */ /* 0x000ea20000000800 */
[----:B------:R-:W-:Y:S01]  /*a8b0*/  IMAD.MOV.U32 R170, RZ, RZ, R134 ;  /* 0x000000ffffaa7224 */ /* 0x000fe200078e0086 */
[----:B------:R3:W-:Y:S01]  /*a8c0*/  LDGSTS.E [R6+0x21000], desc[UR8][R178.64], P1 ;  /* 0x21000000b2067fae */ /* 0x0007e20008921848 */
[----:B------:R-:W-:Y:S01]  /*a8d0*/  IMAD.MOV.U32 R171, RZ, RZ, R135 ;  /* 0x000000ffffab7224 */ /* 0x000fe200078e0087 */
[----:B---3--:R-:W-:Y:S01]  /*a8e0*/  MOV R148, R136 ;  /* 0x0000008800947202 */ /* 0x008fe20000000f00 */
[----:B------:R-:W-:Y:S01]  /*a8f0*/  IMAD.MOV.U32 R149, RZ, RZ, R137 ;  /* 0x000000ffff957224 */ /* 0x000fe200078e0089 */
[----:B------:R-:W-:Y:S01]  /*a900*/  MOV R136, R124 ;  /* 0x0000007c00887202 */ /* 0x000fe20000000f00 */
[----:B------:R-:W-:Y:S01]  /*a910*/  IMAD.MOV.U32 R127, RZ, RZ, R139 ;  /* 0x000000ffff7f7224 */ /* 0x000fe200078e008b */
[----:B------:R-:W-:Y:S01]  /*a920*/  MOV R124, R116 ;  /* 0x00000074007c7202 */ /* 0x000fe20000000f00 */
[----:B------:R-:W-:Y:S01]  /*a930*/  IMAD.MOV.U32 R156, RZ, RZ, R144 ;  /* 0x000000ffff9c7224 */ /* 0x000fe200078e0090 */
[----:B------:R-:W3:Y:S01]  /*a940*/  LDL.64 R138, [R1+0x878] ;  /* 0x00087800018a7983 */ /* 0x000ee20000100a00 */
[----:B------:R-:W-:Y:S01]  /*a950*/  IMAD.MOV.U32 R157, RZ, RZ, R145 ;  /* 0x000000ffff9d7224 */ /* 0x000fe200078e0091 */
[----:B------:R-:W-:Y:S01]  /*a960*/  MOV R116, R108 ;  /* 0x0000006c00747202 */ /* 0x000fe20000000f00 */
[----:B------:R-:W-:Y:S01]  /*a970*/  IMAD.MOV.U32 R178, RZ, RZ, R142 ;  /* 0x000000ffffb27224 */ /* 0x000fe200078e008e */
[----:B------:R-:W-:Y:S01]  /*a980*/  MOV R179, R143 ;  /* 0x0000008f00b37202 */ /* 0x000fe20000000f00 */
[----:B------:R-:W-:Y:S01]  /*a990*/  IMAD.MOV.U32 R137, RZ, RZ, R125 ;  /* 0x000000ffff897224 */ /* 0x000fe200078e007d */
[----:B------:R-:W-:Y:S01]  /*a9a0*/  MOV R143, R155 ;  /* 0x0000009b008f7202 */ /* 0x000fe20000000f00 */
[----:B------:R-:W-:Y:S01]  /*a9b0*/  IMAD.MOV.U32 R134, RZ, RZ, R146 ;  /* 0x000000ffff867224 */ /* 0x000fe200078e0092 */
[----:B------:R-:W4:Y:S01]  /*a9c0*/  LDL.64 R110, [R1+0x870] ;  /* 0x00087000016e7983 */ /* 0x000f220000100a00 */
[----:B------:R-:W-:Y:S01]  /*a9d0*/  IMAD.MOV.U32 R135, RZ, RZ, R147 ;  /* 0x000000ffff877224 */ /* 0x000fe200078e0093 */
[----:B------:R-:W-:Y:S01]  /*a9e0*/  MOV R155, R121 ;  /* 0x00000079009b7202 */ /* 0x000fe20000000f00 */
[----:B------:R-:W-:Y:S01]  /*a9f0*/  IMAD.MOV.U32 R144, RZ, RZ, R132 ;  /* 0x000000ffff907224 */ /* 0x000fe200078e0084 */
[----:B------:R-:W-:Y:S01]  /*aa00*/  MOV R121, R107 ;  /* 0x0000006b00797202 */ /* 0x000fe20000000f00 */
[----:B------:R-:W-:Y:S01]  /*aa10*/  IMAD.MOV.U32 R145, RZ, RZ, R133 ;  /* 0x000000ffff917224 */ /* 0x000fe200078e0085 */
[----:B------:R-:W-:Y:S01]  /*aa20*/  LDGSTS.E [R6+0x21100], desc[UR8][R156.64], P0 ;  /* 0x211000009c067fae */ /* 0x000fe20008121848 */
[----:B------:R-:W-:-:S02]  /*aa30*/  IMAD.MOV.U32 R142, RZ, RZ, R154 ;  /* 0x000000ffff8e7224 */ /* 0x000fc400078e009a */
[----:B------:R-:W-:Y:S01]  /*aa40*/  IMAD.MOV.U32 R125, RZ, RZ, R117 ;  /* 0x000000ffff7d7224 */ /* 0x000fe200078e0075 */
[----:B------:R-:W-:Y:S01]  /*aa50*/  LDGSTS.E [R6+0x22000], desc[UR8][R186.64], P1 ;  /* 0x22000000ba067fae */ /* 0x000fe20008921848 */
[----:B------:R-:W-:Y:S02]  /*aa60*/  IMAD.MOV.U32 R146, RZ, RZ, R114 ;  /* 0x000000ffff927224 */ /* 0x000fe400078e0072 */
[----:B------:R-:W-:Y:S01]  /*aa70*/  IMAD.MOV.U32 R147, RZ, RZ, R115 ;  /* 0x000000ffff937224 */ /* 0x000fe200078e0073 */
[----:B------:R-:W-:Y:S01]  /*aa80*/  LDGSTS.E [R6+0x22100], desc[UR8][R152.64], P0 ;  /* 0x2210000098067fae */ /* 0x000fe20008121848 */
[----:B------:R-:W-:Y:S02]  /*aa90*/  IMAD.MOV.U32 R132, RZ, RZ, R122 ;  /* 0x000000ffff847224 */ /* 0x000fe400078e007a */
[----:B------:R-:W-:Y:S01]  /*aaa0*/  IMAD.MOV.U32 R133, RZ, RZ, R123 ;  /* 0x000000ffff857224 */ /* 0x000fe200078e007b */
[----:B------:R-:W2:Y:S01]  /*aab0*/  LDL.64 R114, [R1+0x868] ;  /* 0x0008680001727983 */ /* 0x000ea20000100a00 */
[----:B------:R-:W-:-:S02]  /*aac0*/  IMAD.MOV.U32 R154, RZ, RZ, R120 ;  /* 0x000000ffff9a7224 */ /* 0x000fc400078e0078 */
[----:B------:R-:W-:Y:S01]  /*aad0*/  IMAD.MOV.U32 R117, RZ, RZ, R109 ;  /* 0x000000ffff757224 */ /* 0x000fe200078e006d */
[----:B------:R-:W2:Y:S01]  /*aae0*/  LDL.64 R156, [R1+0x958] ;  /* 0x00095800019c7983 */ /* 0x000ea20000100a00 */
[----:B------:R-:W-:Y:S02]  /*aaf0*/  IMAD.MOV.U32 R122, RZ, RZ, R112 ;  /* 0x000000ffff7a7224 */ /* 0x000fe400078e0070 */
[----:B------:R-:W-:Y:S01]  /*ab00*/  IMAD.MOV.U32 R123, RZ, RZ, R113 ;  /* 0x000000ffff7b7224 */ /* 0x000fe200078e0071 */
[----:B------:R-:W2:Y:S01]  /*ab10*/  LDL.64 R108, [R1+0x860] ;  /* 0x00086000016c7983 */ /* 0x000ea20000100a00 */
[----:B------:R-:W-:Y:S02]  /*ab20*/  IMAD.MOV.U32 R120, RZ, RZ, R106 ;  /* 0x000000ffff787224 */ /* 0x000fe400078e006a */
[----:B------:R-:W-:Y:S01]  /*ab30*/  IMAD.MOV.U32 R112, RZ, RZ, R222 ;  /* 0x000000ffff707224 */ /* 0x000fe200078e00de */
[----:B------:R-:W2:Y:S01]  /*ab40*/  LDL.64 R106, [R1+0x8d0] ;  /* 0x0008d000016a7983 */ /* 0x000ea20000100a00 */
[----:B------:R-:W-:-:S03]  /*ab50*/  IMAD.MOV.U32 R113, RZ, RZ, R223 ;  /* 0x000000ffff717224 */ /* 0x000fc600078e00df */
[----:B------:R-:W2:Y:S04]  /*ab60*/  LDL.64 R222, [R1+0x8e8] ;  /* 0x0008e80001de7983 */ /* 0x000ea80000100a00 */
[----:B------:R-:W2:Y:S04]  /*ab70*/  LDL.64 R186, [R1+0x950] ;  /* 0x0009500001ba7983 */ /* 0x000ea80000100a00 */
[----:B------:R-:W-:Y:S04]  /*ab80*/  LDGSTS.E [R6+0x23000], desc[UR8][R158.64], P1 ;  /* 0x230000009e067fae */ /* 0x000fe80008921848 */
        /* <DEDUP_REMOVED lines=43> */
[----:B------:R-:W2:Y:S04]  /*ae40*/  LDL.64 R112, [R1+0x9a8] ;  /* 0x0009a80001707983 */ /* 0x000ea80000100a00 */
[----:B---3--:R-:W-:Y:S04]  /*ae50*/  LDGSTS.E [R11+0x26200], desc[UR8][R138.64], P1 ;  /* 0x262000008a0b7fae */ /* 0x008fe80008921848 */
[----:B----4-:R-:W-:Y:S04]  /*ae60*/  LDGSTS.E [R11+0x26300], desc[UR8][R110.64], P0 ;  /* 0x263000006e0b7fae */ /* 0x010fe80008121848 */
[----:B------:R-:W3:Y:S04]  /*ae70*/  LDL.64 R138, [R1+0x9a0] ;  /* 0x0009a000018a7983 */ /* 0x000ee80000100a00 */
[----:B------:R-:W4:Y:S04]  /*ae80*/  LDL.64 R110, [R1+0x998] ;  /* 0x00099800016e7983 */ /* 0x000f280000100a00 */
[----:B--2---:R-:W-:Y:S04]  /*ae90*/  LDGSTS.E [R11+0x27200], desc[UR8][R114.64], P1 ;  /* 0x27200000720b7fae */ /* 0x004fe80008921848 */
        /* <DEDUP_REMOVED lines=133> */
[----:B------:R-:W2:Y:S04]  /*b6f0*/  LDL.LU.64 R156, [R1+0x1068] ;  /* 0x00106800019c7983 */ /* 0x000ea80000300a00 */
        /* <DEDUP_REMOVED lines=42> */
[----:B------:R1:W-:Y:S04]  /*b9a0*/  LDGSTS.E [R14+0x23f00], desc[UR8][R120.64], P0 ;  /* 0x23f00000780e7fae */ /* 0x0003e80008121848 */
[----:B------:R-:W2:Y:S04]  /*b9b0*/  LDL.LU.64 R116, [R1+0xfb8] ;  /* 0x000fb80001747983 */ /* 0x000ea80000300a00 */
[----:B------:R-:W-:Y:S04]  /*b9c0*/  LDGSTS.E [R14+0x24e00], desc[UR8][R112.64], P1 ;  /* 0x24e00000700e7fae */ /* 0x000fe80008921848 */
[----:B------:R-:W2:Y:S04]  /*b9d0*/  LDL.LU.64 R120, [R1+0xfb0] ;  /* 0x000fb00001787983 */ /* 0x000ea80000300a00 */
[----:B------:R-:W2:Y:S04]  /*b9e0*/  LDL.LU.64 R112, [R1+0xfa8] ;  /* 0x000fa80001707983 */ /* 0x000ea80000300a00 */
[----:B---3--:R-:W-:Y:S04]  /*b9f0*/  LDGSTS.E [R14+0x24f00], desc[UR8][R138.64], P0 ;  /* 0x24f000008a0e7fae */ /* 0x008fe80008121848 */
[----:B----4-:R-:W-:Y:S04]  /*ba00*/  LDGSTS.E [R14+0x25e00], desc[UR8][R110.64], P1 ;  /* 0x25e000006e0e7fae */ /* 0x010fe80008921848 */
[----:B------:R-:W3:Y:S04]  /*ba10*/  LDL.LU.64 R138, [R1+0xfa0] ;  /* 0x000fa000018a7983 */ /* 0x000ee80000300a00 */
[----:B------:R-:W4:Y:S04]  /*ba20*/  LDL.LU.64 R110, [R1+0xf98] ;  /* 0x000f9800016e7983 */ /* 0x000f280000300a00 */
[----:B--2---:R-:W-:Y:S04]  /*ba30*/  LDGSTS.E [R14+0x25f00], desc[UR8][R114.64], P0 ;  /* 0x25f00000720e7fae */ /* 0x004fe80008121848 */
[----:B------:R-:W-:Y:S04]  /*ba40*/  LDGSTS.E [R14+0x26e00], desc[UR8][R108.64], P1 ;  /* 0x26e000006c0e7fae */ /* 0x000fe80008921848 */
[----:B------:R-:W2:Y:S04]  /*ba50*/  LDL.LU.64 R114, [R1+0xf90] ;  /* 0x000f900001727983 */ /* 0x000ea80000300a00 */
[----:B------:R3:W-:Y:S04]  /*ba60*/  LDGSTS.E [R14+0x26f00], desc[UR8][R106.64], P0 ;  /* 0x26f000006a0e7fae */ /* 0x0007e80008121848 */
[----:B------:R-:W4:Y:S04]  /*ba70*/  LDL.LU.64 R108, [R1+0xf88] ;  /* 0x000f8800016c7983 */ /* 0x000f280000300a00 */
[----:B------:R-:W-:Y:S04]  /*ba80*/  LDGSTS.E [R14+0x27e00], desc[UR8][R222.64], P1 ;  /* 0x27e00000de0e7fae */ /* 0x000fe80008921848 */
[----:B------:R-:W3:Y:S04]  /*ba90*/  LDL.LU.64 R106, [R1+0xf80] ;  /* 0x000f8000016a7983 */ /* 0x000ee80000300a00 */
[----:B------:R-:W2:Y:S01]  /*baa0*/  LDL.LU.64 R222, [R1+0xf78] ;  /* 0x000f780001de7983 */ /* 0x000ea20000300a00 */
[----:B------:R-:W-:Y:S01]  /*bab0*/  ISETP.GE.U32.AND P1, PT, R15, 0x7ffffef4, PT ;  /* 0x7ffffef40f00780c */ /* 0x000fe20003f26070 */
[----:B------:R-:W-:-:S02]  /*bac0*/  VIADD R15, R251, 0xffffff6b ;  /* 0xffffff6bfb0f7836 */ /* 0x000fc40000000000 */
[----:B------:R-:W4:Y:S01]  /*bad0*/  LDC R251, c[0x0][0x230] ;  /* 0x00008c00fffb7b82 */ /* 0x000f220000000800 */
[----:B-1----:R-:W-:-:S05]  /*bae0*/  SHF.L.U32 R248, R248, 0x7, RZ ;  /* 0x00000007f8f87819 */ /* 0x002fca00000006ff */
[----:B------:R-:W-:-:S04]  /*baf0*/  IMAD.WIDE R130, R248, 0x4, R130 ;  /* 0x00000004f8827825 */ /* 0x000fc800078e0282 */
[C---:B------:R-:W-:Y:S01]  /*bb00*/  IMAD.WIDE R2, R248.reuse, 0x4, R2 ;  /* 0x00000004f8027825 */ /* 0x040fe200078e0202 */
[----:B------:R-:W-:Y:S04]  /*bb10*/  STL.64 [R1+0x5a0], R130 ;  /* 0x0005a08201007387 */ /* 0x000fe80000100a00 */
[----:B------:R1:W-:Y:S01]  /*bb20*/  STL.64 [R1+0x5a8], R2 ;  /* 0x0005a80201007387 */ /* 0x0003e20000100a00 */
[----:B------:R-:W-:-:S03]  /*bb30*/  IMAD.WIDE R120, R248, 0x4, R120 ;  /* 0x00000004f8787825 */ /* 0x000fc600078e0278 */
[----:B--2---:R-:W-:Y:S04]  /*bb40*/  LDGSTS.E [R14+0x27f00], desc[UR8][R222.64], P0 ;  /* 0x27f00000de0e7fae */ /* 0x004fe80008121848 */
[----:B------:R-:W0:Y:S01]  /*bb50*/  LDGDEPBAR ;  /* 0x00000000000079af */ /* 0x000e220000000000 */
[----:B------:R-:W-:Y:S01]  /*bb60*/  BAR.SYNC.DEFER_BLOCKING 0x0 ;  /* 0x0000000000007b1d */ /* 0x000fe20000010000 */
[----:B---3--:R-:W-:Y:S01]  /*bb70*/  IMAD.WIDE R106, R248, 0x4, R106 ;  /* 0x00000004f86a7825 */ /* 0x008fe200078e026a */
[----:B------:R-:W-:-:S03]  /*bb80*/  ISETP.GE.U32.AND P0, PT, R0, 0x7ffffef0, PT ;  /* 0x7ffffef00000780c */ /* 0x000fc60003f06070 */
[----:B------:R-:W-:-:S03]  /*bb90*/  VIADD R0, R252, 0xffffff67 ;  /* 0xffffff67fc007836 */ /* 0x000fc60000000000 */
[----:B------:R-:W2:Y:S01]  /*bba0*/  LDC R252, c[0x0][0x230] ;  /* 0x00008c00fffc7b82 */ /* 0x000ea20000000800 */
[----:B------:R3:W-:Y:S01]  /*bbb0*/  STL.64 [R1+0x290], R106 ;  /* 0x0002906a01007387 */ /* 0x0007e20000100a00 */
[----:B----4-:R-:W-:-:S03]  /*bbc0*/  IMAD.WIDE R108, R248, 0x4, R108 ;  /* 0x00000004f86c7825 */ /* 0x010fc600078e026c */
[----:B------:R-:W-:Y:S01]  /*bbd0*/  @!PT LDS RZ, [RZ] ;  /* 0x00000000fffff984 */ /* 0x000fe20000000800 */
[----:B------:R-:W-:Y:S01]  /*bbe0*/  @!PT LDS RZ, [RZ] ;  /* 0x00000000fffff984 */ /* 0x000fe20000000800 */
[----:B------:R-:W-:Y:S01]  /*bbf0*/  @!PT LDS RZ, [RZ] ;  /* 0x00000000fffff984 */ /* 0x000fe20000000800 */
[----:B------:R-:W-:Y:S04]  /*bc00*/  LDGSTS.E [R6+0x10000], desc[UR8][R130.64], !P4 ;  /* 0x1000000082067fae */ /* 0x000fe8000e121848 */
[----:B------:R1:W-:Y:S04]  /*bc10*/  LDGSTS.E [R6+0x10100], desc[UR8][R2.64], !P4 ;  /* 0x1010000002067fae */ /* 0x0003e8000e121848 */
[----:B------:R3:W-:Y:S01]  /*bc20*/  LDGSTS.E [R6+0x10800], desc[UR8][R106.64], !P3 ;  /* 0x108000006a067fae */ /* 0x0007e2000d921848 */
[----:B-1----:R-:W-:Y:S01]  /*bc30*/  IADD3 R2, R251, -0x9d, RZ ;  /* 0xffffff63fb027810 */ /* 0x002fe20007ffe0ff */
[C---:B------:R-:W-:Y:S01]  /*bc40*/  IMAD.WIDE R114, R248.reuse, 0x4, R114 ;  /* 0x00000004f8727825 */ /* 0x040fe200078e0272 */
[----:B------:R-:W1:Y:S01]  /*bc50*/  LDC R251, c[0x0][0x230] ;  /* 0x00008c00fffb7b82 */ /* 0x000e620000000800 */
[----:B------:R-:W-:Y:S01]  /*bc60*/  ISETP.GE.U32.AND P4, PT, R15, 0x7ffffeec, PT ;  /* 0x7ffffeec0f00780c */ /* 0x000fe20003f86070 */
[----:B------:R4:W-:Y:S01]  /*bc70*/  STL.64 [R1+0x2e8], R108 ;  /* 0x0002e86c01007387 */ /* 0x0009e20000100a00 */
[----:B------:R-:W-:-:S03]  /*bc80*/  IMAD.WIDE R110, R248, 0x4, R110 ;  /* 0x00000004f86e7825 */ /* 0x000fc600078e026e */
[----:B------:R4:W-:Y:S02]  /*bc90*/  LDGSTS.E [R6+0x10900], desc[UR8][R108.64], !P3 ;  /* 0x109000006c067fae */ /* 0x0009e4000d921848 */
[----:B---3--:R-:W3:Y:S01]  /*bca0*/  LDC R107, c[0x0][0x230] ;  /* 0x00008c00ff6b7b82 */ /* 0x008ee20000000800 */
[----:B------:R-:W-:Y:S01]  /*bcb0*/  IMAD.WIDE R130, R248, 0x4, R138 ;  /* 0x00000004f8827825 */ /* 0x000fe200078e028a */
[----:B------:R-:W-:Y:S01]  /*bcc0*/  ISETP.GE.U32.AND P3, PT, R0, 0x7ffffee8, PT ;  /* 0x7ffffee80000780c */ /* 0x000fe20003f66070 */
[----:B------:R2:W-:Y:S05]  /*bcd0*/  STL.64 [R1+0x338], R114 ;  /* 0x0003387201007387 */ /* 0x0005ea0000100a00 */
[----:B------:R-:W3:Y:S01]  /*bce0*/  LDC R15, c[0x0][0x230] ;  /* 0x00008c00ff0f7b82 */ /* 0x000ee20000000800 */
[----:B----4-:R-:W-:Y:S01]  /*bcf0*/  IMAD.WIDE R108, R248, 0x4, R112 ;  /* 0x00000004f86c7825 */ /* 0x010fe200078e0270 */
[----:B------:R2:W-:Y:S03]  /*bd00*/  LDGSTS.E [R6+0x11000], desc[UR8][R114.64], !P2 ;  /* 0x1100000072067fae */ /* 0x0005e6000d121848 */
[----:B------:R-:W-:Y:S01]  /*bd10*/  VIADD R0, R250, 0xffffff5f ;  /* 0xffffff5ffa007836 */ /* 0x000fe20000000000 */
[----:B------:R4:W-:Y:S02]  /*bd20*/  STL.64 [R1+0x340], R110 ;  /* 0x0003406e01007387 */ /* 0x0009e40000100a00 */
[----:B------:R-:W3:Y:S01]  /*bd30*/  LDC R3, c[0x0][0x230] ;  /* 0x00008c00ff037b82 */ /* 0x000ee20000000800 */
[C---:B------:R-:W-:Y:S01]  /*bd40*/  IMAD.WIDE R112, R248.reuse, 0x4, R146 ;  /* 0x00000004f8707825 */ /* 0x040fe200078e0292 */
[----:B------:R4:W-:Y:S04]  /*bd50*/  LDGSTS.E [R6+0x11100], desc[UR8][R110.64], !P2 ;  /* 0x111000006e067fae */ /* 0x0009e8000d121848 */
[----:B------:R-:W-:Y:S01]  /*bd60*/  STL.64 [R1+0x398], R130 ;  /* 0x0003988201007387 */ /* 0x000fe20000100a00 */
[C---:B--2---:R-:W-:Y:S01]  /*bd70*/  IMAD.WIDE R114, R248.reuse, 0x4, R116 ;  /* 0x00000004f8727825 */ /* 0x044fe200078e0274 */
[----:B------:R-:W2:Y:S02]  /*bd80*/  LDC R106, c[0x0][0x230] ;  /* 0x00008c00ff6a7b82 */ /* 0x000ea40000000800 */
[----:B------:R-:W-:Y:S04]  /*bd90*/  LDGSTS.E [R6+0x11800], desc[UR8][R130.64], !P1 ;  /* 0x1180000082067fae */ /* 0x000fe8000c921848 */
[----:B------:R1:W-:Y:S01]  /*bda0*/  STL.64 [R1+0x3b8], R108 ;  /* 0x0003b86c01007387 */ /* 0x0003e20000100a00 */
[----:B----4-:R-:W-:-:S03]  /*bdb0*/  IMAD.WIDE R110, R248, 0x4, R118 ;  /* 0x00000004f86e7825 */ /* 0x010fc600078e0276 */
[----:B------:R4:W-:Y:S01]  /*bdc0*/  LDGSTS.E [R6+0x11900], desc[UR8][R108.64], !P1 ;  /* 0x119000006c067fae */ /* 0x0009e2000c921848 */
[----:B------:R-:W-:Y:S02]  /*bdd0*/  ISETP.GE.U32.AND P1, PT, R0, 0x7ffffee0, PT ;  /* 0x7ffffee00000780c */ /* 0x000fe40003f26070 */
[----:B-1----:R-:W-:Y:S01]  /*bde0*/  IADD3 R0, R251, -0xa9, RZ ;  /* 0xffffff57fb007810 */ /* 0x002fe20007ffe0ff */
[----:B------:R-:W-:Y:S04]  /*bdf0*/  LDGSTS.E [R6+0x12000], desc[UR8][R120.64], !P0 ;  /* 0x1200000078067fae */ /* 0x000fe8000c121848 */
[----:B------:R1:W-:Y:S01]  /*be00*/  LDGSTS.E [R6+0x12100], desc[UR8][R114.64], !P0 ;  /* 0x1210000072067fae */ /* 0x0003e2000c121848 */
[----:B----4-:R-:W4:Y:S03]  /*be10*/  LDC R108, c[0x0][0x230] ;  /* 0x00008c00ff6c7b82 */ /* 0x010f260000000800 */
[----:B------:R-:W-:Y:S01]  /*be20*/  LDGSTS.E [R6+0x12800], desc[UR8][R112.64], !P4 ;  /* 0x1280000070067fae */ /* 0x000fe2000e121848 */
[----:B------:R-:W-:-:S03]  /*be30*/  ISETP.GE.U32.AND P2, PT, R2, 0x7ffffee4, PT ;  /* 0x7ffffee40200780c */ /* 0x000fc60003f46070 */
[----:B------:R1:W-:Y:S01]  /*be40*/  LDGSTS.E [R6+0x12900], desc[UR8][R110.64], !P4 ;  /* 0x129000006e067fae */ /* 0x0003e2000e121848 */
[----:B------:R-:W-:Y:S01]  /*be50*/  ISETP.GE.U32.AND P4, PT, R0, 0x7ffffed8, PT ;  /* 0x7ffffed80000780c */ /* 0x000fe20003f86070 */
[----:B---3--:R-:W-:Y:S01]  /*be60*/  VIADD R0, R107, 0xffffff4f ;  /* 0xffffff4f6b007836 */ /* 0x008fe20000000000 */
[----:B------:R-:W3:Y:S01]  /*be70*/  LDC R109, c[0x0][0x230] ;  /* 0x00008c00ff6d7b82 */ /* 0x000ee20000000800 */
[----:B------:R-:W-:Y:S01]  /*be80*/  STL.64 [R1+0x488], R120 ;  /* 0x0004887801007387 */ /* 0x000fe20000100a00 */
[----:B------:R-:W-:-:S03]  /*be90*/  VIADD R2, R252, 0xffffff5b ;  /* 0xffffff5bfc027836 */ /* 0x000fc60000000000 */
[----:B------:R1:W-:Y:S03]  /*bea0*/  STL.64 [R1+0x4a8], R114 ;  /* 0x0004a87201007387 */ /* 0x0003e60000100a00 */
[----:B------:R-:W3:Y:S01]  /*beb0*/  LDC R107, c[0x0][0x230] ;  /* 0x00008c00ff6b7b82 */ /* 0x000ee20000000800 */
[----:B------:R-:W-:Y:S01]  /*bec0*/  STL.64 [R1+0x4d0], R112 ;  /* 0x0004d07001007387 */ /* 0x000fe20000100a00 */
[----:B------:R-:W-:-:S03]  /*bed0*/  IMAD.WIDE R118, R248, 0x4, R126 ;  /* 0x00000004f8767825 */ /* 0x000fc600078e027e */
[----:B------:R2:W-:Y:S01]  /*bee0*/  STL.64 [R1+0x4d8], R110 ;  /* 0x0004d86e01007387 */ /* 0x0005e20000100a00 */
[----:B------:R-:W-:Y:S01]  /*bef0*/  IMAD.WIDE R116, R248, 0x4, R122 ;  /* 0x00000004f8747825 */ /* 0x000fe200078e027a */
[----:B------:R-:W-:Y:S01]  /*bf00*/  ISETP.GE.U32.AND P0, PT, R2, 0x7ffffedc, PT ;  /* 0x7ffffedc0200780c */ /* 0x000fe20003f06070 */
[----:B------:R-:W3:Y:S01]  /*bf10*/  LDC R252, c[0x0][0x230] ;  /* 0x00008c00fffc7b82 */ /* 0x000ee20000000800 */
[----:B------:R4:W-:Y:S01]  /*bf20*/  LDGSTS.E [R6+0x13000], desc[UR8][R118.64], !P3 ;  /* 0x1300000076067fae */ /* 0x0009e2000d921848 */
[----:B------:R-:W-:Y:S02]  /*bf30*/  VIADD R2, R15, 0xffffff53 ;  /* 0xffffff530f027836 */ /* 0x000fe40000000000 */
[----:B-1----:R-:W-:-:S04]  /*bf40*/  IMAD.WIDE R114, R248, 0x4, R154 ;  /* 0x00000004f8727825 */ /* 0x002fc800078e029a */
[----:B--2---:R-:W1:Y:S01]  /*bf50*/  LDC R110, c[0x0][0x230] ;  /* 0x00008c00ff6e7b82 */ /* 0x004e620000000800 */
[----:B------:R4:W-:Y:S01]  /*bf60*/  STL.64 [R1+0x4f0], R118 ;  /* 0x0004f07601007387 */ /* 0x0009e20000100a00 */
[----:B------:R-:W-:-:S03]  /*bf70*/  IMAD.WIDE R112, R248, 0x4, R124 ;  /* 0x00000004f8707825 */ /* 0x000fc600078e027c */
[----:B------:R2:W-:Y:S03]  /*bf80*/  STL.64 [R1+0x4f8], R116 ;  /* 0x0004f87401007387 */ /* 0x0005e60000100a00 */
[----:B------:R-:W1:Y:S01]  /*bf90*/  LDC R15, c[0x0][0x230] ;  /* 0x00008c00ff0f7b82 */ /* 0x000e620000000800 */
[----:B------:R2:W-:Y:S01]  /*bfa0*/  LDGSTS.E [R6+0x13100], desc[UR8][R116.64], !P3 ;  /* 0x1310000074067fae */ /* 0x0005e2000d921848 */
[----:B------:R-:W-:Y:S01]  /*bfb0*/  ISETP.GE.U32.AND P3, PT, R2, 0x7ffffed4, PT ;  /* 0x7ffffed40200780c */ /* 0x000fe20003f66070 */
[C---:B----4-:R-:W-:Y:S02]  /*bfc0*/  IMAD.WIDE R118, R248.reuse, 0x4, R134 ;  /* 0x00000004f8767825 */ /* 0x050fe400078e0286 */
[----:B------:R4:W-:Y:S01]  /*bfd0*/  STL.64 [R1+0x510], R114 ;  /* 0x0005107201007387 */ /* 0x0009e20000100a00 */
[----:B------:R-:W-:Y:S02]  /*bfe0*/  IADD3 R2, R3, -0xb5, RZ ;  /* 0xffffff4b03027810 */ /* 0x000fe40007ffe0ff */
[----:B------:R-:W1:Y:S01]  /*bff0*/  LDC R111, c[0x0][0x230] ;  /* 0x00008c00ff6f7b82 */ /* 0x000e620000000800 */
[----:B------:R4:W-:Y:S01]  /*c000*/  LDGSTS.E [R6+0x13800], desc[UR8][R114.64], !P2 ;  /* 0x1380000072067fae */ /* 0x0009e2000d121848 */
[----:B--2---:R-:W-:-:S03]  /*c010*/  IMAD.WIDE R116, R248, 0x4, R128 ;  /* 0x00000004f8747825 */ /* 0x004fc600078e0280 */
[----:B------:R2:W-:Y:S03]  /*c020*/  STL.64 [R1+0x518], R112 ;  /* 0x0005187001007387 */ /* 0x0005e60000100a00 */
[----:B------:R-:W1:Y:S01]  /*c030*/  LDC R3, c[0x0][0x230] ;  /* 0x00008c00ff037b82 */ /* 0x000e620000000800 */
[----:B------:R2:W-:Y:S01]  /*c040*/  LDGSTS.E [R6+0x13900], desc[UR8][R112.64], !P2 ;  /* 0x1390000070067fae */ /* 0x0005e2000d121848 */
[----:B------:R-:W-:Y:S01]  /*c050*/  ISETP.GE.U32.AND P2, PT, R0, 0x7ffffed0, PT ;  /* 0x7ffffed00000780c */ /* 0x000fe20003f46070 */
[----:B------:R-:W-:Y:S02]  /*c060*/  VIADD R0, R108, 0xffffff47 ;  /* 0xffffff476c007836 */ /* 0x000fe40000000000 */
[C---:B----4-:R-:W-:Y:S01]  /*c070*/  IMAD.WIDE R114, R248.reuse, 0x4, R162 ;  /* 0x00000004f8727825 */ /* 0x050fe200078e02a2 */
[----:B------:R4:W-:Y:S02]  /*c080*/  STL.64 [R1+0x530], R118 ;  /* 0x0005307601007387 */ /* 0x0009e40000100a00 */
[----:B------:R-:W1:Y:S02]  /*c090*/  LDC R108, c[0x0][0x230] ;  /* 0x00008c00ff6c7b82 */ /* 0x000e640000000800 */
[----:B------:R4:W-:Y:S01]  /*c0a0*/  LDGSTS.E [R6+0x14000], desc[UR8][R118.64], !P1 ;  /* 0x1400000076067fae */ /* 0x0009e2000c921848 */
[----:B--2---:R-:W-:-:S03]  /*c0b0*/  IMAD.WIDE R112, R248, 0x4, R132 ;  /* 0x00000004f8707825 */ /* 0x004fc600078e0284 */
[----:B------:R2:W-:Y:S04]  /*c0c0*/  STL.64 [R1+0x538], R116 ;  /* 0x0005387401007387 */ /* 0x0005e80000100a00 */
[----:B------:R2:W-:Y:S01]  /*c0d0*/  LDGSTS.E [R6+0x14100], desc[UR8][R116.64], !P1 ;  /* 0x1410000074067fae */ /* 0x0005e2000c921848 */
[----:B------:R-:W-:Y:S01]  /*c0e0*/  ISETP.GE.U32.AND P1, PT, R2, 0x7ffffecc, PT ;  /* 0x7ffffecc0200780c */ /* 0x000fe20003f26070 */
[----:B------:R-:W-:Y:S02]  /*c0f0*/  VIADD R2, R106, 0xffffff43 ;  /* 0xffffff436a027836 */ /* 0x000fe40000000000 */
[C---:B----4-:R-:W-:Y:S01]  /*c100*/  IMAD.WIDE R118, R248.reuse, 0x4, R142 ;  /* 0x00000004f8767825 */ /* 0x050fe200078e028e */
[----:B------:R4:W-:Y:S01]  /*c110*/  LDGSTS.E [R6+0x14800], desc[UR8][R114.64], !P0 ;  /* 0x1480000072067fae */ /* 0x0009e2000c121848 */
[----:B------:R-:W4:Y:S03]  /*c120*/  LDC R106, c[0x0][0x230] ;  /* 0x00008c00ff6a7b82 */ /* 0x000f260000000800 */
[----:B------:R4:W-:Y:S01]  /*c130*/  LDGSTS.E [R6+0x14900], desc[UR8][R112.64], !P0 ;  /* 0x1490000070067fae */ /* 0x0009e2000c121848 */
[----:B--2---:R-:W-:-:S03]  /*c140*/  IMAD.WIDE R116, R248, 0x4, R136 ;  /* 0x00000004f8747825 */ /* 0x004fc600078e0288 */
[----:B------:R2:W-:Y:S04]  /*c150*/  LDGSTS.E [R6+0x15000], desc[UR8][R118.64], !P4 ;  /* 0x1500000076067fae */ /* 0x0005e8000e121848 */
[----:B------:R2:W-:Y:S01]  /*c160*/  LDGSTS.E [R6+0x15100], desc[UR8][R116.64], !P4 ;  /* 0x1510000074067fae */ /* 0x0005e2000e121848 */
[----:B------:R-:W-:Y:S01]  /*c170*/  ISETP.GE.U32.AND P4, PT, R2, 0x7ffffec4, PT ;  /* 0x7ffffec40200780c */ /* 0x000fe20003f86070 */
[----:B---3--:R-:W-:Y:S01]  /*c180*/  VIADD R2, R107, 0xffffff3b ;  /* 0xffffff3b6b027836 */ /* 0x008fe20000000000 */
[----:B------:R-:W-:Y:S01]  /*c190*/  ISETP.GE.U32.AND P0, PT, R0, 0x7ffffec8, PT ;  /* 0x7ffffec80000780c */ /* 0x000fe20003f06070 */
[----:B------:R4:W-:Y:S01]  /*c1a0*/  STL.64 [R1+0x550], R114 ;  /* 0x0005507201007387 */ /* 0x0009e20000100a00 */
[----:B------:R-:W3:Y:S01]  /*c1b0*/  LDC R107, c[0x0][0x230] ;  /* 0x00008c00ff6b7b82 */ /* 0x000ee20000000800 */
[----:B-1----:R-:W-:-:S02]  /*c1c0*/  IADD3 R0, R110, -0xc1, RZ ;  /* 0xffffff3f6e007810 */ /* 0x002fc40007ffe0ff */
[----:B------:R1:W-:Y:S04]  /*c1d0*/  STL.64 [R1+0x558], R112 ;  /* 0x0005587001007387 */ /* 0x0003e80000100a00 */
[----:B------:R2:W-:Y:S01]  /*c1e0*/  STL.64 [R1+0x570], R118 ;  /* 0x0005707601007387 */ /* 0x0005e20000100a00 */
[----:B------:R-:W3:Y:S01]  /*c1f0*/  LDC R110, c[0x0][0x230] ;  /* 0x00008c00ff6e7b82 */ /* 0x000ee20000000800 */
[C---:B----4-:R-:W-:Y:S02]  /*c200*/  IMAD.WIDE R114, R248.reuse, 0x4, R170 ;  /* 0x00000004f8727825 */ /* 0x050fe400078e02aa */
[----:B------:R4:W-:Y:S02]  /*c210*/  STL.64 [R1+0x578], R116 ;  /* 0x0005787401007387 */ /* 0x0009e40000100a00 */
[----:B-1----:R-:W-:-:S02]  /*c220*/  IMAD.WIDE R112, R248, 0x4, R140 ;  /* 0x00000004f8707825 */ /* 0x002fc400078e028c */
[----:B------:R1:W-:Y:S02]  /*c230*/  STL.64 [R1+0x590], R114 ;  /* 0x0005907201007387 */ /* 0x0003e40000100a00 */
[C---:B--2---:R-:W-:Y:S02]  /*c240*/  IMAD.WIDE R118, R248.reuse, 0x4, R150 ;  /* 0x00000004f8767825 */ /* 0x044fe400078e0296 */
[----:B------:R1:W-:Y:S02]  /*c250*/  LDGSTS.E [R6+0x15800], desc[UR8][R114.64], !P3 ;  /* 0x1580000072067fae */ /* 0x0003e4000d921848 */
[----:B----4-:R-:W-:Y:S02]  /*c260*/  IMAD.WIDE R116, R248, 0x4, R144 ;  /* 0x00000004f8747825 */ /* 0x010fe400078e0290 */
[----:B------:R2:W-:Y:S04]  /*c270*/  STL.64 [R1+0x598], R112 ;  /* 0x0005987001007387 */ /* 0x0005e80000100a00 */
[----:B------:R2:W-:Y:S01]  /*c280*/  LDGSTS.E [R6+0x15900], desc[UR8][R112.64], !P3 ;  /* 0x1590000070067fae */ /* 0x0005e2000d921848 */
[----:B------:R-:W-:Y:S01]  /*c290*/  ISETP.GE.U32.AND P3, PT, R0, 0x7ffffec0, PT ;  /* 0x7ffffec00000780c */ /* 0x000fe20003f66070 */
[----:B-1----:R-:W-:-:S02]  /*c2a0*/  IMAD.WIDE R114, R248, 0x4, R178 ;  /* 0x00000004f8727825 */ /* 0x002fc400078e02b2 */
[----:B------:R1:W-:Y:S02]  /*c2b0*/  STL.64 [R1+0x5c0], R118 ;  /* 0x0005c07601007387 */ /* 0x0003e40000100a00 */
[----:B------:R-:W-:Y:S02]  /*c2c0*/  VIADD R0, R109, 0xffffff37 ;  /* 0xffffff376d007836 */ /* 0x000fe40000000000 */
[----:B------:R1:W-:Y:S01]  /*c2d0*/  LDGSTS.E [R6+0x16000], desc[UR8][R118.64], !P2 ;  /* 0x1600000076067fae */ /* 0x0003e2000d121848 */
[----:B------:R-:W4:Y:S01]  /*c2e0*/  LDC R109, c[0x0][0x230] ;  /* 0x00008c00ff6d7b82 */ /* 0x000f220000000800 */
[----:B--2---:R-:W-:Y:S02]  /*c2f0*/  IMAD.WIDE R112, R248, 0x4, R148 ;  /* 0x00000004f8707825 */ /* 0x004fe400078e0294 */
[----:B------:R2:W-:Y:S04]  /*c300*/  STL.64 [R1+0x5c8], R116 ;  /* 0x0005c87401007387 */ /* 0x0005e80000100a00 */
[----:B------:R2:W-:Y:S01]  /*c310*/  LDGSTS.E [R6+0x16100], desc[UR8][R116.64], !P2 ;  /* 0x1610000074067fae */ /* 0x0005e2000d121848 */
[----:B------:R-:W-:Y:S01]  /*c320*/  ISETP.GE.U32.AND P2, PT, R2, 0x7ffffebc, PT ;  /* 0x7ffffebc0200780c */ /* 0x000fe20003f46070 */
[----:B-1----:R-:W-:-:S02]  /*c330*/  IMAD.WIDE R118, R248, 0x4, R158 ;  /* 0x00000004f8767825 */ /* 0x002fc400078e029e */
[----:B------:R1:W-:Y:S01]  /*c340*/  STL.64 [R1+0x5e0], R114 ;  /* 0x0005e07201007387 */ /* 0x0003e20000100a00 */
[----:B------:R-:W-:Y:S02]  /*c350*/  IADD3 R2, R15, -0xcd, RZ ;  /* 0xffffff330f027810 */ /* 0x000fe40007ffe0ff */
[----:B------:R-:W4:Y:S01]  /*c360*/  LDC R15, c[0x0][0x230] ;  /* 0x00008c00ff0f7b82 */ /* 0x000f220000000800 */
[----:B------:R1:W-:Y:S01]  /*c370*/  LDGSTS.E [R6+0x16800], desc[UR8][R114.64], !P1 ;  /* 0x1680000072067fae */ /* 0x0003e2000c921848 */
[----:B--2---:R-:W-:-:S03]  /*c380*/  IMAD.WIDE R116, R248, 0x4, R152 ;  /* 0x00000004f8747825 */ /* 0x004fc600078e0298 */
[----:B------:R2:W-:Y:S04]  /*c390*/  STL.64 [R1+0x5e8], R112 ;  /* 0x0005e87001007387 */ /* 0x0005e80000100a00 */
[----:B------:R2:W-:Y:S01]  /*c3a0*/  LDGSTS.E [R6+0x16900], desc[UR8][R112.64], !P1 ;  /* 0x1690000070067fae */ /* 0x0005e2000c921848 */
[----:B------:R-:W-:Y:S01]  /*c3b0*/  ISETP.GE.U32.AND P1, PT, R0, 0x7ffffeb8, PT ;  /* 0x7ffffeb80000780c */ /* 0x000fe20003f26070 */
[----:B-1----:R-:W-:Y:S02]  /*c3c0*/  IMAD.WIDE R114, R248, 0x4, R186 ;  /* 0x00000004f8727825 */ /* 0x002fe400078e02ba */
[----:B------:R1:W-:Y:S02]  /*c3d0*/  STL.64 [R1+0x600], R118 ;  /* 0x0006007601007387 */ /* 0x0003e40000100a00 */
[----:B------:R-:W-:-:S02]  /*c3e0*/  VIADD R0, R108, 0xffffff2f ;  /* 0xffffff2f6c007836 */ /* 0x000fc40000000000 */
[----:B------:R1:W-:Y:S01]  /*c3f0*/  LDGSTS.E [R6+0x17000], desc[UR8][R118.64], !P0 ;  /* 0x1700000076067fae */ /* 0x0003e2000c121848 */
[----:B------:R-:W4:Y:S01]  /*c400*/  LDC R108, c[0x0][0x230] ;  /* 0x00008c00ff6c7b82 */ /* 0x000f220000000800 */
[----:B--2---:R-:W-:Y:S02]  /*c410*/  IMAD.WIDE R112, R248, 0x4, R156 ;  /* 0x00000004f8707825 */ /* 0x004fe400078e029c */
        /* <DEDUP_REMOVED lines=22> */
[----:B------:R1:W-:Y:S02]  /*c580*/  LDGSTS.E [R6+0x18800], desc[UR8][R114.64], !P2 ;  /* 0x1880000072067fae */ /* 0x0003e4000d121848 */
[----:B---3--:R-:W-:-:S02]  /*c590*/  VIADD R2, R107, 0xffffff23 ;  /* 0xffffff236b027836 */ /* 0x008fc40000000000 */
[----:B------:R3:W-:Y:S01]  /*c5a0*/  LDGSTS.E [R6+0x18900], desc[UR8][R112.64], !P2 ;  /* 0x1890000070067fae */ /* 0x0007e2000d121848 */
[----:B------:R-:W-:Y:S01]  /*c5b0*/  ISETP.GE.U32.AND P2, PT, R0, 0x7ffffea8, PT ;  /* 0x7ffffea80000780c */ /* 0x000fe20003f46070 */
[----:B--2---:R-:W-:Y:S02]  /*c5c0*/  IMAD.WIDE R116, R248, 0x4, R168 ;  /* 0x00000004f8747825 */ /* 0x004fe400078e02a8 */
[----:B------:R2:W-:Y:S01]  /*c5d0*/  LDGSTS.E [R6+0x19000], desc[UR8][R118.64], !P1 ;  /* 0x1900000076067fae */ /* 0x0005e2000c921848 */
[----:B------:R-:W4:Y:S01]  /*c5e0*/  LDC R107, c[0x0][0x230] ;  /* 0x00008c00ff6b7b82 */ /* 0x000f220000000800 */
[----:B------:R-:W-:Y:S02]  /*c5f0*/  VIADD R0, R110, 0xffffff1f ;  /* 0xffffff1f6e007836 */ /* 0x000fe40000000000 */
[----:B------:R2:W-:Y:S01]  /*c600*/  LDGSTS.E [R6+0x19100], desc[UR8][R116.64], !P1 ;  /* 0x1910000074067fae */ /* 0x0005e2000c921848 */
[----:B------:R-:W-:Y:S02]  /*c610*/  ISETP.GE.U32.AND P1, PT, R2, 0x7ffffea4, PT ;  /* 0x7ffffea40200780c */ /* 0x000fe40003f26070 */
[----:B------:R-:W-:Y:S01]  /*c620*/  IADD3 R2, R106, -0xe5, RZ ;  /* 0xffffff1b6a027810 */ /* 0x000fe20007ffe0ff */
[----:B------:R1:W-:Y:S01]  /*c630*/  STL.64 [R1+0x670], R114 ;  /* 0x0006707201007387 */ /* 0x0003e20000100a00 */
[----:B------:R-:W4:Y:S03]  /*c640*/  LDC R110, c[0x0][0x230] ;  /* 0x00008c00ff6e7b82 */ /* 0x000f260000000800 */
[----:B------:R3:W-:Y:S04]  /*c650*/  STL.64 [R1+0x678], R112 ;  /* 0x0006787001007387 */ /* 0x0007e80000100a00 */
[----:B------:R2:W-:Y:S01]  /*c660*/  STL.64 [R1+0x6a0], R118 ;  /* 0x0006a07601007387 */ /* 0x0005e20000100a00 */
[----:B------:R-:W4:Y:S01]  /*c670*/  LDC R106, c[0x0][0x230] ;  /* 0x00008c00ff6a7b82 */ /* 0x000f220000000800 */
[----:B-1----:R-:W-:-:S02]  /*c680*/  IMAD.WIDE R114, R248, 0x4, R202 ;  /* 0x00000004f8727825 */ /* 0x002fc400078e02ca */
[----:B------:R1:W-:Y:S02]  /*c690*/  STL.64 [R1+0x6a8], R116 ;  /* 0x0006a87401007387 */ /* 0x0003e40000100a00 */
[C---:B---3--:R-:W-:Y:S02]  /*c6a0*/  IMAD.WIDE R112, R248.reuse, 0x4, R172 ;  /* 0x00000004f8707825 */ /* 0x048fe400078e02ac */
[----:B------:R3:W-:Y:S02]  /*c6b0*/  STL.64 [R1+0x6d0], R114 ;  /* 0x0006d07201007387 */ /* 0x0007e40000100a00 */
[C---:B--2---:R-:W-:Y:S02]  /*c6c0*/  IMAD.WIDE R118, R248.reuse, 0x4, R182 ;  /* 0x00000004f8767825 */ /* 0x044fe400078e02b6 */
[----:B------:R3:W-:Y:S02]  /*c6d0*/  LDGSTS.E [R6+0x19800], desc[UR8][R114.64], !P0 ;  /* 0x1980000072067fae */ /* 0x0007e4000c121848 */
[----:B-1----:R-:W-:-:S02]  /*c6e0*/  IMAD.WIDE R116, R248, 0x4, R176 ;  /* 0x00000004f8747825 */ /* 0x002fc400078e02b0 */
[----:B------:R1:W-:Y:S04]  /*c6f0*/  STL.64 [R1+0x6d8], R112 ;  /* 0x0006d87001007387 */ /* 0x0003e80000100a00 */
[----:B------:R1:W-:Y:S01]  /*c700*/  LDGSTS.E [R6+0x19900], desc[UR8][R112.64], !P0 ;  /* 0x1990000070067fae */ /* 0x0003e2000c121848 */
[----:B------:R-:W-:Y:S01]  /*c710*/  ISETP.GE.U32.AND P0, PT, R0, 0x7ffffea0, PT ;  /* 0x7ffffea00000780c */ /* 0x000fe20003f06070 */
[----:B---3--:R-:W-:Y:S02]  /*c720*/  IMAD.WIDE R114, R248, 0x4, R210 ;  /* 0x00000004f8727825 */ /* 0x008fe400078e02d2 */
[----:B------:R2:W-:Y:S02]  /*c730*/  STL.64 [R1+0x700], R118 ;  /* 0x0007007601007387 */ /* 0x0005e40000100a00 */
[----:B----4-:R-:W-:-:S02]  /*c740*/  VIADD R0, R109, 0xffffff17 ;  /* 0xffffff176d007836 */ /* 0x010fc40000000000 */
[----:B------:R2:W-:Y:S01]  /*c750*/  LDGSTS.E [R6+0x1a000], desc[UR8][R118.64], !P4 ;  /* 0x1a00000076067fae */ /* 0x0005e2000e121848 */
[----:B------:R-:W3:Y:S01]  /*c760*/  LDC R109, c[0x0][0x230] ;  /* 0x00008c00ff6d7b82 */ /* 0x000ee20000000800 */
[----:B-1----:R-:W-:Y:S02]  /*c770*/  IMAD.WIDE R112, R248, 0x4, R180 ;  /* 0x00000004f8707825 */ /* 0x002fe400078e02b4 */
[----:B------:R1:W-:Y:S04]  /*c780*/  STL.64 [R1+0x708], R116 ;  /* 0x0007087401007387 */ /* 0x0003e80000100a00 */
[----:B------:R1:W-:Y:S01]  /*c790*/  LDGSTS.E [R6+0x1a100], desc[UR8][R116.64], !P4 ;  /* 0x1a10000074067fae */ /* 0x0003e2000e121848 */
[----:B------:R-:W-:Y:S01]  /*c7a0*/  ISETP.GE.U32.AND P4, PT, R2, 0x7ffffe9c, PT ;  /* 0x7ffffe9c0200780c */ /* 0x000fe20003f86070 */
[----:B--2---:R-:W-:-:S02]  /*c7b0*/  IMAD.WIDE R118, R248, 0x4, R190 ;  /* 0x00000004f8767825 */ /* 0x004fc400078e02be */
[----:B------:R2:W-:Y:S02]  /*c7c0*/  STL.64 [R1+0x730], R114 ;  /* 0x0007307201007387 */ /* 0x0005e40000100a00 */
[----:B------:R-:W-:Y:S02]  /*c7d0*/  VIADD R2, R15, 0xffffff13 ;  /* 0xffffff130f027836 */ /* 0x000fe40000000000 */
[----:B------:R2:W-:Y:S01]  /*c7e0*/  LDGSTS.E [R6+0x1a800], desc[UR8][R114.64], !P3 ;  /* 0x1a80000072067fae */ /* 0x0005e2000d921848 */
[----:B------:R-:W4:Y:S01]  /*c7f0*/  LDC R15, c[0x0][0x230] ;  /* 0x00008c00ff0f7b82 */ /* 0x000f220000000800 */
[----:B-1----:R-:W-:Y:S02]  /*c800*/  IMAD.WIDE R116, R248, 0x4, R184 ;  /* 0x00000004f8747825 */ /* 0x002fe400078e02b8 */
[----:B------:R1:W-:Y:S04]  /*c810*/  STL.64 [R1+0x738], R112 ;  /* 0x0007387001007387 */ /* 0x0003e80000100a00 */
[----:B------:R1:W-:Y:S01]  /*c820*/  LDGSTS.E [R6+0x1a900], desc[UR8][R112.64], !P3 ;  /* 0x1a90000070067fae */ /* 0x0003e2000d921848 */
[----:B------:R-:W-:Y:S01]  /*c830*/  ISETP.GE.U32.AND P3, PT, R0, 0x7ffffe98, PT ;  /* 0x7ffffe980000780c */ /* 0x000fe20003f66070 */
[----:B--2---:R-:W-:-:S02]  /*c840*/  IMAD.WIDE R114, R248, 0x4, R218 ;  /* 0x00000004f8727825 */ /* 0x004fc400078e02da */
[----:B------:R2:W-:Y:S01]  /*c850*/  STL.64 [R1+0x760], R118 ;  /* 0x0007607601007387 */ /* 0x0005e20000100a00 */
[----:B------:R-:W-:Y:S02]  /*c860*/  IADD3 R0, R108, -0xf1, RZ ;  /* 0xffffff0f6c007810 */ /* 0x000fe40007ffe0ff */
[----:B------:R-:W4:Y:S01]  /*c870*/  LDC R108, c[0x0][0x230] ;  /* 0x00008c00ff6c7b82 */ /* 0x000f220000000800 */
[----:B------:R2:W-:Y:S01]  /*c880*/  LDGSTS.E [R6+0x1b000], desc[UR8][R118.64], !P2 ;  /* 0x1b00000076067fae */ /* 0x0005e2000d121848 */
[----:B-1----:R-:W-:-:S03]  /*c890*/  IMAD.WIDE R112, R248, 0x4, R188 ;  /* 0x00000004f8707825 */ /* 0x002fc600078e02bc */
[----:B------:R1:W-:Y:S04]  /*c8a0*/  STL.64 [R1+0x768], R116 ;  /* 0x0007687401007387 */ /* 0x0003e80000100a00 */
[----:B------:R1:W-:Y:S01]  /*c8b0*/  LDGSTS.E [R6+0x1b100], desc[UR8][R116.64], !P2 ;  /* 0x1b10000074067fae */ /* 0x0003e2000d121848 */
[----:B------:R-:W-:Y:S01]  /*c8c0*/  ISETP.GE.U32.AND P2, PT, R2, 0x7ffffe94, PT ;  /* 0x7ffffe940200780c */ /* 0x000fe20003f46070 */
[----:B--2---:R-:W-:Y:S02]  /*c8d0*/  IMAD.WIDE R118, R248, 0x4, R198 ;  /* 0x00000004f8767825 */ /* 0x004fe400078e02c6 */
[----:B------:R2:W-:Y:S02]  /*c8e0*/  STL.64 [R1+0x790], R114 ;  /* 0x0007907201007387 */ /* 0x0005e40000100a00 */
[----:B------:R-:W-:-:S02]  /*c8f0*/  VIADD R2, R3, 0xffffff0b ;  /* 0xffffff0b03027836 */ /* 0x000fc40000000000 */
[----:B------:R2:W-:Y:S01]  /*c900*/  LDGSTS.E [R6+0x1b800], desc[UR8][R114.64], !P1 ;  /* 0x1b80000072067fae */ /* 0x0005e2000c921848 */
[----:B------:R-:W4:Y:S01]  /*c910*/  LDC R3, c[0x0][0x230] ;  /* 0x00008c00ff037b82 */ /* 0x000f220000000800 */
[----:B-1----:R-:W-:Y:S02]  /*c920*/  IMAD.WIDE R116, R248, 0x4, R192 ;  /* 0x00000004f8747825 */ /* 0x002fe400078e02c0 */
[----:B------:R1:W-:Y:S04]  /*c930*/  STL.64 [R1+0x798], R112 ;  /* 0x0007987001007387 */ /* 0x0003e80000100a00 */
[----:B------:R1:W-:Y:S01]  /*c940*/  LDGSTS.E [R6+0x1b900], desc[UR8][R112.64], !P1 ;  /* 0x1b90000070067fae */ /* 0x0003e2000c921848 */
[----:B------:R-:W-:Y:S01]  /*c950*/  ISETP.GE.U32.AND P1, PT, R0, 0x7ffffe90, PT ;  /* 0x7ffffe900000780c */ /* 0x000fe20003f26070 */
[----:B--2---:R-:W-:-:S02]  /*c960*/  IMAD.WIDE R114, R248, 0x4, R228 ;  /* 0x00000004f8727825 */ /* 0x004fc400078e02e4 */
[----:B------:R2:W-:Y:S02]  /*c970*/  LDGSTS.E [R6+0x1c000], desc[UR8][R118.64], !P0 ;  /* 0x1c00000076067fae */ /* 0x0005e4000c121848 */
[----:B------:R-:W-:Y:S02]  /*c980*/  VIADD R0, R110, 0xffffff07 ;  /* 0xffffff076e007836 */ /* 0x000fe40000000000 */
[----:B------:R2:W-:Y:S01]  /*c990*/  STL.64 [R1+0x7b0], R118 ;  /* 0x0007b07601007387 */ /* 0x0005e20000100a00 */
[----:B------:R-:W4:Y:S01]  /*c9a0*/  LDC R110, c[0x0][0x230] ;  /* 0x00008c00ff6e7b82 */ /* 0x000f220000000800 */
[----:B-1----:R-:W-:Y:S02]  /*c9b0*/  IMAD.WIDE R112, R248, 0x4, R196 ;  /* 0x00000004f8707825 */ /* 0x002fe400078e02c4 */
[----:B------:R1:W-:Y:S01]  /*c9c0*/  LDGSTS.E [R6+0x1c100], desc[UR8][R116.64], !P0 ;  /* 0x1c10000074067fae */ /* 0x0003e2000c121848 */
[----:B------:R-:W-:-:S03]  /*c9d0*/  ISETP.GE.U32.AND P0, PT, R2, 0x7ffffe8c, PT ;  /* 0x7ffffe8c0200780c */ /* 0x000fc60003f06070 */
[----:B------:R1:W-:Y:S01]  /*c9e0*/  STL.64 [R1+0x7b8], R116 ;  /* 0x0007b87401007387 */ /* 0x0003e20000100a00 */
[----:B--2---:R-:W-:-:S03]  /*c9f0*/  IMAD.WIDE R118, R248, 0x4, R206 ;  /* 0x00000004f8767825 */ /* 0x004fc600078e02ce */
[----:B------:R2:W-:Y:S01]  /*ca00*/  STL.64 [R1+0x800], R114 ;  /* 0x0008007201007387 */ /* 0x0005e20000100a00 */
[----:B------:R-:W-:-:S03]  /*ca10*/  IADD3 R2, R106, -0xfd, RZ ;  /* 0xffffff036a027810 */ /* 0x000fc60007ffe0ff */
[----:B------:R2:W-:Y:S01]  /*ca20*/  LDGSTS.E [R6+0x1c800], desc[UR8][R114.64], !P4 ;  /* 0x1c80000072067fae */ /* 0x0005e2000e121848 */
[----:B-1----:R-:W-:-:S03]  /*ca30*/  IMAD.WIDE R116, R248, 0x4, R200 ;  /* 0x00000004f8747825 */ /* 0x002fc600078e02c8 */
[----:B------:R1:W-:Y:S04]  /*ca40*/  STL.64 [R1+0x810], R112 ;  /* 0x0008107001007387 */ /* 0x0003e80000100a00 */
[----:B------:R1:W-:Y:S01]  /*ca50*/  LDGSTS.E [R6+0x1c900], desc[UR8][R112.64], !P4 ;  /* 0x1c90000070067fae */ /* 0x0003e2000e121848 */
[----:B--2---:R-:W-:Y:S01]  /*ca60*/  IMAD.WIDE R114, R248, 0x4, R232 ;  /* 0x00000004f8727825 */ /* 0x004fe200078e02e8 */
[----:B------:R-:W-:Y:S02]  /*ca70*/  ISETP.GE.U32.AND P4, PT, R0, 0x7ffffe88, PT ;  /* 0x7ffffe880000780c */ /* 0x000fe40003f86070 */
[----:B------:R2:W-:Y:S04]  /*ca80*/  STL.64 [R1+0xba8], R118 ;  /* 0x000ba87601007387 */ /* 0x0005e80000100a00 */
[----:B------:R2:W-:Y:S01]  /*ca90*/  LDGSTS.E [R6+0x1d000], desc[UR8][R118.64], !P3 ;  /* 0x1d00000076067fae */ /* 0x0005e2000d921848 */
[----:B-1----:R-:W-:-:S03]  /*caa0*/  IMAD.WIDE R112, R248, 0x4, R204 ;  /* 0x00000004f8707825 */ /* 0x002fc600078e02cc */
[----:B------:R1:W-:Y:S04]  /*cab0*/  STL.64 [R1+0xbb0], R116 ;  /* 0x000bb07401007387 */ /* 0x0003e80000100a00 */
[----:B------:R1:W-:Y:S01]  /*cac0*/  LDGSTS.E [R6+0x1d100], desc[UR8][R116.64], !P3 ;  /* 0x1d10000074067fae */ /* 0x0003e2000d921848 */
[----:B------:R-:W-:Y:S01]  /*cad0*/  ISETP.GE.U32.AND P3, PT, R2, 0x7ffffe84, PT ;  /* 0x7ffffe840200780c */ /* 0x000fe20003f66070 */
[C---:B--2---:R-:W-:Y:S02]  /*cae0*/  IMAD.WIDE R118, R248.reuse, 0x4, R214 ;  /* 0x00000004f8767825 */ /* 0x044fe400078e02d6 */
[----:B------:R2:W-:Y:S04]  /*caf0*/  STL.64 [R1+0xbc8], R114 ;  /* 0x000bc87201007387 */ /* 0x0005e80000100a00 */
[----:B------:R2:W-:Y:S01]  /*cb00*/  LDGSTS.E [R6+0x1d800], desc[UR8][R114.64], !P2 ;  /* 0x1d80000072067fae */ /* 0x0005e2000d121848 */
[----:B-1----:R-:W-:-:S03]  /*cb10*/  IMAD.WIDE R116, R248, 0x4, R208 ;  /* 0x00000004f8747825 */ /* 0x002fc600078e02d0 */
[----:B------:R1:W-:Y:S04]  /*cb20*/  STL.64 [R1+0xbd0], R112 ;  /* 0x000bd07001007387 */ /* 0x0003e80000100a00 */
[----:B------:R1:W-:Y:S01]  /*cb30*/  LDGSTS.E [R6+0x1d900], desc[UR8][R112.64], !P2 ;  /* 0x1d90000070067fae */ /* 0x0003e2000d121848 */
[----:B--2---:R-:W-:-:S03]  /*cb40*/  IMAD.WIDE R114, R248, 0x4, R234 ;  /* 0x00000004f8727825 */ /* 0x004fc600078e02ea */
[----:B------:R-:W-:Y:S04]  /*cb50*/  STL.64 [R1+0xbd8], R118 ;  /* 0x000bd87601007387 */ /* 0x000fe80000100a00 */
[----:B------:R-:W-:Y:S01]  /*cb60*/  LDGSTS.E [R6+0x1e000], desc[UR8][R118.64], !P1 ;  /* 0x1e00000076067fae */ /* 0x000fe2000c921848 */
[----:B-1----:R-:W-:-:S03]  /*cb70*/  IMAD.WIDE R112, R248, 0x4, R212 ;  /* 0x00000004f8707825 */ /* 0x002fc600078e02d4 */
[----:B------:R1:W-:Y:S04]  /*cb80*/  STL.64 [R1+0xbe0], R116 ;  /* 0x000be07401007387 */ /* 0x0003e80000100a00 */
[----:B------:R1:W-:Y:S04]  /*cb90*/  LDGSTS.E [R6+0x1e100], desc[UR8][R116.64], !P1 ;  /* 0x1e10000074067fae */ /* 0x0003e8000c921848 */
[----:B------:R2:W-:Y:S04]  /*cba0*/  STL.64 [R1+0xbe8], R114 ;  /* 0x000be87201007387 */ /* 0x0005e80000100a00 */
[----:B------:R2:W-:Y:S01]  /*cbb0*/  LDGSTS.E [R6+0x1e800], desc[UR8][R114.64], !P0 ;  /* 0x1e80000072067fae */ /* 0x0005e2000c121848 */
[----:B-1----:R-:W-:-:S03]  /*cbc0*/  IMAD.WIDE R116, R248, 0x4, R224 ;  /* 0x00000004f8747825 */ /* 0x002fc600078e02e0 */
[----:B------:R1:W-:Y:S04]  /*cbd0*/  STL.64 [R1+0xbf0], R112 ;  /* 0x000bf07001007387 */ /* 0x0003e80000100a00 */
[----:B------:R1:W-:Y:S01]  /*cbe0*/  LDGSTS.E [R6+0x1e900], desc[UR8][R112.64], !P0 ;  /* 0x1e90000070067fae */ /* 0x0003e2000c121848 */
[----:B--2---:R-:W-:-:S03]  /*cbf0*/  IMAD.WIDE R114, R248, 0x4, R216 ;  /* 0x00000004f8727825 */ /* 0x004fc600078e02d8 */
[----:B------:R-:W-:Y:S01]  /*cc00*/  STL.64 [R1+0xc10], R116 ;  /* 0x000c107401007387 */ /* 0x000fe20000100a00 */
[----:B------:R-:W-:-:S03]  /*cc10*/  VIADD R2, R107, 0xffffff7a ;  /* 0xffffff7a6b027836 */ /* 0x000fc60000000000 */
[----:B------:R-:W-:Y:S01]  /*cc20*/  LDGSTS.E [R6+0x1f000], desc[UR8][R116.64], !P4 ;  /* 0x1f00000074067fae */ /* 0x000fe2000e121848 */
[----:B-1----:R-:W-:-:S03]  /*cc30*/  IMAD.WIDE R112, R248, 0x4, R236 ;  /* 0x00000004f8707825 */ /* 0x002fc600078e02ec */
[----:B------:R-:W-:Y:S01]  /*cc40*/  STL.64 [R1+0xc18], R114 ;  /* 0x000c187201007387 */ /* 0x000fe20000100a00 */
[----:B------:R-:W-:-:S03]  /*cc50*/  IMAD.WIDE R106, R248, 0x4, R220 ;  /* 0x00000004f86a7825 */ /* 0x000fc600078e02dc */
[----:B------:R-:W-:Y:S04]  /*cc60*/  LDGSTS.E [R6+0x1f100], desc[UR8][R114.64], !P4 ;  /* 0x1f10000072067fae */ /* 0x000fe8000e121848 */
[----:B------:R1:W-:Y:S04]  /*cc70*/  STL.64 [R1+0xc38], R112 ;  /* 0x000c387001007387 */ /* 0x0003e80000100a00 */
[----:B------:R1:W-:Y:S04]  /*cc80*/  LDGSTS.E [R6+0x1f800], desc[UR8][R112.64], !P3 ;  /* 0x1f80000070067fae */ /* 0x0003e8000d921848 */
[----:B------:R2:W-:Y:S01]  /*cc90*/  STL.64 [R1+0xc40], R106 ;  /* 0x000c406a01007387 */ /* 0x0005e20000100a00 */
[----:B---3--:R-:W-:-:S02]  /*cca0*/  VIADD R0, R109, 0xffffff7e ;  /* 0xffffff7e6d007836 */ /* 0x008fc40000000000 */
[----:B------:R-:W3:Y:S01]  /*ccb0*/  LDC R109, c[0x0][0x230] ;  /* 0x00008c00ff6d7b82 */ /* 0x000ee20000000800 */
[----:B------:R-:W-:Y:S01]  /*ccc0*/  ISETP.GE.U32.AND P1, PT, R2, 0x7ffffefb, PT ;  /* 0x7ffffefb0200780c */ /* 0x000fe20003f26070 */
[----:B------:R2:W-:Y:S01]  /*ccd0*/  LDGSTS.E [R6+0x1f900], desc[UR8][R106.64], !P3 ;  /* 0x1f9000006a067fae */ /* 0x0005e2000d921848 */
[----:B-1----:R-:W-:-:S05]  /*cce0*/  IMAD.WIDE R112, R248, 0x4, R230 ;  /* 0x00000004f8707825 */ /* 0x002fca00078e02e6 */
[----:B------:R1:W-:Y:S04]  /*ccf0*/  STL.64 [R1], R112 ;  /* 0x0000007001007387 */ /* 0x0003e80000100a00 */
[----:B------:R-:W3:Y:S01]  /*cd00*/  LDL.LU.64 R130, [R1+0x58] ;  /* 0x0000580001827983 */ /* 0x000ee20000300a00 */
[----:B------:R-:W-:Y:S01]  /*cd10*/  ISETP.GE.U32.AND P2, PT, R0, 0x7ffffeff, PT ;  /* 0x7ffffeff0000780c */ /* 0x000fe20003f46070 */
[----:B----4-:R-:W-:Y:S01]  /*cd20*/  VIADD R2, R3, 0xffffff72 ;  /* 0xffffff7203027836 */ /* 0x010fe20000000000 */
[----:B--2---:R-:W2:Y:S01]  /*cd30*/  LDC R106, c[0x0][0x230] ;  /* 0x00008c00ff6a7b82 */ /* 0x004ea20000000800 */
[----:B------:R-:W4:Y:S04]  /*cd40*/  LDL.LU.64 R124, [R1+0x50] ;  /* 0x00005000017c7983 */ /* 0x000f280000300a00 */
[----:B------:R-:W4:Y:S01]  /*cd50*/  LDL.LU.64 R122, [R1+0x48] ;  /* 0x00004800017a7983 */ /* 0x000f220000300a00 */
[----:B------:R-:W-:Y:S01]  /*cd60*/  IMAD.WIDE R250, R248, 0x4, R226 ;  /* 0x00000004f8fa7825 */ /* 0x000fe200078e02e2 */
[----:B------:R-:W-:Y:S01]  /*cd70*/  IADD3 R15, R15, -0x96, RZ ;  /* 0xffffff6a0f0f7810 */ /* 0x000fe20007ffe0ff */
[----:B------:R-:W4:Y:S01]  /*cd80*/  LDC R107, c[0x0][0x230] ;  /* 0x00008c00ff6b7b82 */ /* 0x000f220000000800 */
[----:B------:R-:W4:Y:S04]  /*cd90*/  LDL.LU.64 R154, [R1+0x40] ;  /* 0x00004000019a7983 */ /* 0x000f280000300a00 */
[----:B------:R-:W4:Y:S04]  /*cda0*/  LDL.LU.64 R120, [R1+0x38] ;  /* 0x0000380001787983 */ /* 0x000f280000300a00 */
[----:B------:R-:W4:Y:S04]  /*cdb0*/  LDL.LU.64 R118, [R1+0x30] ;  /* 0x0000300001767983 */ /* 0x000f280000300a00 */
[----:B------:R-:W4:Y:S04]  /*cdc0*/  LDL.LU.64 R116, [R1+0x28] ;  /* 0x0000280001747983 */ /* 0x000f280000300a00 */
[----:B------:R-:W4:Y:S04]  /*cdd0*/  LDL.LU.64 R146, [R1+0x20] ;  /* 0x0000200001927983 */ /* 0x000f280000300a00 */
[----:B------:R-:W4:Y:S04]  /*cde0*/  LDL.LU.64 R138, [R1+0x18] ;  /* 0x00001800018a7983 */ /* 0x000f280000300a00 */
[----:B------:R-:W4:Y:S01]  /*cdf0*/  LDL.LU.64 R114, [R1+0x10] ;  /* 0x0000100001727983 */ /* 0x000f220000300a00 */
[----:B------:R-:W-:-:S02]  /*ce00*/  IADD3 R0, R108, -0x8a, RZ ;  /* 0xffffff766c007810 */ /* 0x000fc40007ffe0ff */
[----:B------:R-:W2:Y:S01]  /*ce10*/  LDC R108, c[0x0][0x230] ;  /* 0x00008c00ff6c7b82 */ /* 0x000ea20000000800 */
[----:B------:R1:W-:Y:S01]  /*ce20*/  LDGSTS.E [R8+0x10200], desc[UR8][R112.64], !P2 ;  /* 0x1020000070087fae */ /* 0x0003e2000d121848 */
[----:B------:R-:W-:Y:S01]  /*ce30*/  ISETP.GE.U32.AND P0, PT, R0, 0x7ffffef7, PT ;  /* 0x7ffffef70000780c */ /* 0x000fe20003f06070 */
[----:B------:R-:W-:Y:S02]  /*ce40*/  VIADD R0, R110, 0xffffff6e ;  /* 0xffffff6e6e007836 */ /* 0x000fe40000000000 */
[----:B---3--:R-:W-:-:S03]  /*ce50*/  IMAD.WIDE R126, R248, 0x4, R130 ;  /* 0x00000004f87e7825 */ /* 0x008fc600078e0282 */
[----:B------:R-:W3:Y:S01]  /*ce60*/  LDC R110, c[0x0][0x230] ;  /* 0x00008c00ff6e7b82 */ /* 0x000ee20000000800 */
[----:B------:R-:W4:Y:S01]  /*ce70*/  LDL.LU.64 R130, [R1+0x8] ;  /* 0x0000080001827983 */ /* 0x000f220000300a00 */
[----:B------:R-:W-:Y:S01]  /*ce80*/  ISETP.GE.U32.AND P4, PT, R2, 0x7ffffef3, PT ;  /* 0x7ffffef30200780c */ /* 0x000fe20003f86070 */
[----:B------:R-:W-:Y:S01]  /*ce90*/  IMAD.WIDE R2, R248, 0x4, R238 ;  /* 0x00000004f8027825 */ /* 0x000fe200078e02ee */
[----:B------:R-:W-:Y:S01]  /*cea0*/  ISETP.GE.U32.AND P3, PT, R0, 0x7ffffeef, PT ;  /* 0x7ffffeef0000780c */ /* 0x000fe20003f66070 */
[----:B------:R-:W-:Y:S02]  /*ceb0*/  LDGSTS.E [R8+0x10300], desc[UR8][R250.64], !P2 ;  /* 0x10300000fa087fae */ /* 0x000fe4000d121848 */
[----:B------:R-:W-:Y:S01]  /*cec0*/  IMAD.WIDE R4, R248, 0x4, R4 ;  /* 0x00000004f8047825 */ /* 0x000fe200078e0204 */
[----:B-1----:R-:W1:Y:S01]  /*ced0*/  LDC R112, c[0x0][0x230] ;  /* 0x00008c00ff707b82 */ /* 0x002e620000000800 */
[----:B------:R-:W-:Y:S02]  /*cee0*/  LDGSTS.E [R8+0x10a00], desc[UR8][R2.64], !P1 ;  /* 0x10a0000002087fae */ /* 0x000fe4000c921848 */
[----:B------:R-:W-:Y:S01]  /*cef0*/  VIADD R0, R111, 0xffffff66 ;  /* 0xffffff666f007836 */ /* 0x000fe20000000000 */
[----:B------:R-:W-:Y:S01]  /*cf00*/  ISETP.GE.U32.AND P2, PT, R15, 0x7ffffeeb, PT ;  /* 0x7ffffeeb0f00780c */ /* 0x000fe20003f46070 */
[----:B------:R-:W-:Y:S01]  /*cf10*/  LDGSTS.E [R8+0x10b00], desc[UR8][R4.64], !P1 ;  /* 0x10b0000004087fae */ /* 0x000fe2000c921848 */
[----:B--2---:R-:W-:-:S02]  /*cf20*/  VIADD R15, R108, 0xffffff62 ;  /* 0xffffff626c0f7836 */ /* 0x004fc40000000000 */
[----:B------:R-:W-:Y:S01]  /*cf30*/  ISETP.GE.U32.AND P1, PT, R0, 0x7ffffee7, PT ;  /* 0x7ffffee70000780c */ /* 0x000fe20003f26070 */
[C---:B------:R-:W-:Y:S01]  /*cf40*/  IMAD.WIDE R32, R248.reuse, 0x4, R32 ;  /* 0x00000004f8207825 */ /* 0x040fe200078e0220 */
[----:B------:R-:W-:Y:S01]  /*cf50*/  IADD3 R0, R109, -0xa2, RZ ;  /* 0xffffff5e6d007810 */ /* 0x000fe20007ffe0ff */
[----:B------:R-:W2:Y:S02]  /*cf60*/  LDC R108, c[0x0][0x230] ;  /* 0x00008c00ff6c7b82 */ /* 0x000ea40000000800 */
[C---:B------:R-:W-:Y:S01]  /*cf70*/  IMAD.WIDE R34, R248.reuse, 0x4, R34 ;  /* 0x00000004f8227825 */ /* 0x040fe200078e0222 */
[----:B------:R-:W-:Y:S03]  /*cf80*/  LDGSTS.E [R8+0x11200], desc[UR8][R32.64], !P0 ;  /* 0x1120000020087fae */ /* 0x000fe6000c121848 */
[C---:B------:R-:W-:Y:S01]  /*cf90*/  IMAD.WIDE R36, R248.reuse, 0x4, R36 ;  /* 0x00000004f8247825 */ /* 0x040fe200078e0224 */
[----:B------:R-:W-:Y:S01]  /*cfa0*/  LDGSTS.E [R8+0x11300], desc[UR8][R34.64], !P0 ;  /* 0x1130000022087fae */ /* 0x000fe2000c121848 */
[----:B------:R-:W2:Y:S02]  /*cfb0*/  LDC R109, c[0x0][0x230] ;  /* 0x00008c00ff6d7b82 */ /* 0x000ea40000000800 */
[----:B------:R-:W-:Y:S01]  /*cfc0*/  IMAD.WIDE R38, R248, 0x4, R38 ;  /* 0x00000004f8267825 */ /* 0x000fe200078e0226 */
[----:B------:R-:W-:Y:S01]  /*cfd0*/  LDGSTS.E [R8+0x11a00], desc[UR8][R36.64], !P4 ;  /* 0x11a0000024087fae */ /* 0x000fe2000e121848 */
[----:B------:R-:W-:-:S02]  /*cfe0*/  ISETP.GE.U32.AND P0, PT, R15, 0x7ffffee3, PT ;  /* 0x7ffffee30f00780c */ /* 0x000fc40003f06070 */
[----:B------:R-:W-:Y:S01]  /*cff0*/  IMAD.WIDE R40, R248, 0x4, R40 ;  /* 0x00000004f8287825 */ /* 0x000fe200078e0228 */
[----:B------:R-:W-:Y:S01]  /*d000*/  LDGSTS.E [R8+0x11b00], desc[UR8][R38.64], !P4 ;  /* 0x11b0000026087fae */ /* 0x000fe2000e121848 */
[----:B------:R-:W-:Y:S01]  /*d010*/  ISETP.GE.U32.AND P4, PT, R0, 0x7ffffedf, PT ;  /* 0x7ffffedf0000780c */ /* 0x000fe20003f86070 */
[----:B------:R-:W2:Y:S01]  /*d020*/  LDC R111, c[0x0][0x230] ;  /* 0x00008c00ff6f7b82 */ /* 0x000ea20000000800 */
[C---:B------:R-:W-:Y:S01]  /*d030*/  IMAD.WIDE R42, R248.reuse, 0x4, R42 ;  /* 0x00000004f82a7825 */ /* 0x040fe200078e022a */
[----:B------:R-:W-:Y:S03]  /*d040*/  LDGSTS.E [R8+0x12200], desc[UR8][R40.64], !P3 ;  /* 0x1220000028087fae */ /* 0x000fe6000d921848 */
[C---:B------:R-:W-:Y:S01]  /*d050*/  IMAD.WIDE R44, R248.reuse, 0x4, R44 ;  /* 0x00000004f82c7825 */ /* 0x040fe200078e022c */
[----:B------:R-:W-:Y:S03]  /*d060*/  LDGSTS.E [R8+0x12300], desc[UR8][R42.64], !P3 ;  /* 0x123000002a087fae */ /* 0x000fe6000d921848 */
[----:B------:R-:W-:Y:S01]  /*d070*/  IMAD.WIDE R46, R248, 0x4, R46 ;  /* 0x00000004f82e7825 */ /* 0x000fe200078e022e */
[----:B------:R-:W-:Y:S03]  /*d080*/  LDGSTS.E [R8+0x12a00], desc[UR8][R44.64], !P2 ;  /* 0x12a000002c087fae */ /* 0x000fe6000d121848 */
[----:B------:R-:W-:Y:S01]  /*d090*/  VIADD R15, R106, 0xffffff5a ;  /* 0xffffff5a6a0f7836 */ /* 0x000fe20000000000 */
[----:B------:R-:W-:Y:S01]  /*d0a0*/  LDGSTS.E [R8+0x12b00], desc[UR8][R46.64], !P2 ;  /* 0x12b000002e087fae */ /* 0x000fe2000d121848 */
[----:B---3--:R-:W-:Y:S01]  /*d0b0*/  VIADD R0, R110, 0xffffff56 ;  /* 0xffffff566e007836 */ /* 0x008fe20000000000 */
[----:B------:R-:W3:Y:S01]  /*d0c0*/  LDC R106, c[0x0][0x230] ;  /* 0x00008c00ff6a7b82 */ /* 0x000ee20000000800 */
[----:B----4-:R-:W-:Y:S01]  /*d0d0*/  IMAD.WIDE R124, R248, 0x4, R124 ;  /* 0x00000004f87c7825 */ /* 0x010fe200078e027c */
[----:B------:R-:W-:Y:S01]  /*d0e0*/  ISETP.GE.U32.AND P3, PT, R15, 0x7ffffedb, PT ;  /* 0x7ffffedb0f00780c */ /* 0x000fe20003f66070 */
[----:B------:R-:W-:Y:S01]  /*d0f0*/  LDGSTS.E [R8+0x13200], desc[UR8][R126.64], !P1 ;  /* 0x132000007e087fae */ /* 0x000fe2000c921848 */
[----:B------:R-:W-:Y:S01]  /*d100*/  ISETP.GE.U32.AND P2, PT, R0, 0x7ffffed7, PT ;  /* 0x7ffffed70000780c */ /* 0x000fe20003f46070 */
[----:B-1----:R-:W-:-:S02]  /*d110*/  VIADD R0, R112, 0xffffff4e ;  /* 0xffffff4e70007836 */ /* 0x002fc40000000000 */
[C---:B------:R-:W-:Y:S01]  /*d120*/  IMAD.WIDE R122, R248.reuse, 0x4, R122 ;  /* 0x00000004f87a7825 */ /* 0x040fe200078e027a */
[----:B------:R-:W-:Y:S01]  /*d130*/  IADD3 R15, R107, -0xae, RZ ;  /* 0xffffff526b0f7810 */ /* 0x000fe20007ffe0ff */
[----:B------:R-:W-:Y:S01]  /*d140*/  LDGSTS.E [R8+0x13300], desc[UR8][R124.64], !P1 ;  /* 0x133000007c087fae */ /* 0x000fe2000c921848 */
[----:B------:R-:W1:Y:S01]  /*d150*/  LDC R107, c[0x0][0x230] ;  /* 0x00008c00ff6b7b82 */ /* 0x000e620000000800 */
[C---:B------:R-:W-:Y:S01]  /*d160*/  IMAD.WIDE R112, R248.reuse, 0x4, R154 ;  /* 0x00000004f8707825 */ /* 0x040fe200078e029a */
[----:B------:R-:W-:Y:S01]  /*d170*/  ISETP.GE.U32.AND P1, PT, R15, 0x7ffffed3, PT ;  /* 0x7ffffed30f00780c */ /* 0x000fe20003f26070 */
[----:B------:R-:W-:Y:S02]  /*d180*/  LDGSTS.E [R8+0x13a00], desc[UR8][R122.64], !P0 ;  /* 0x13a000007a087fae */ /* 0x000fe4000c121848 */
[----:B------:R-:W-:Y:S02]  /*d190*/  IMAD.WIDE R120, R248, 0x4, R120 ;  /* 0x00000004f8787825 */ /* 0x000fe400078e0278 */
[----:B------:R4:W-:Y:S01]  /*d1a0*/  LDGSTS.E [R8+0x13b00], desc[UR8][R112.64], !P0 ;  /* 0x13b0000070087fae */ /* 0x0009e2000c121848 */
[----:B------:R-:W-:Y:S01]  /*d1b0*/  ISETP.GE.U32.AND P0, PT, R0, 0x7ffffecf, PT ;  /* 0x7ffffecf0000780c */ /* 0x000fe20003f06070 */
[----:B------:R-:W-:Y:S01]  /*d1c0*/  IMAD.WIDE R118, R248, 0x4, R118 ;  /* 0x00000004f8767825 */ /* 0x000fe200078e0276 */
[----:B--2---:R-:W-:Y:S01]  /*d1d0*/  IADD3 R0, R109, -0xba, RZ ;  /* 0xffffff466d007810 */ /* 0x004fe20007ffe0ff */
[----:B------:R-:W-:Y:S01]  /*d1e0*/  STL.64 [R1+0x58], R126 ;  /* 0x0000587e01007387 */ /* 0x000fe20000100a00 */
[----:B------:R-:W2:Y:S01]  /*d1f0*/  LDC R110, c[0x0][0x230] ;  /* 0x00008c00ff6e7b82 */ /* 0x000ea20000000800 */
[----:B------:R-:W-:-:S02]  /*d200*/  VIADD R15, R108, 0xffffff4a ;  /* 0xffffff4a6c0f7836 */ /* 0x000fc40000000000 */
[----:B------:R-:W-:Y:S01]  /*d210*/  STL.64 [R1+0x50], R124 ;  /* 0x0000507c01007387 */ /* 0x000fe20000100a00 */
[----:B------:R-:W-:-:S03]  /*d220*/  IMAD.WIDE R116, R248, 0x4, R116 ;  /* 0x00000004f8747825 */ /* 0x000fc600078e0274 */
[----:B------:R-:W-:Y:S01]  /*d230*/  STL.64 [R1+0x378], R122 ;  /* 0x0003787a01007387 */ /* 0x000fe20000100a00 */
[----:B------:R-:W-:-:S03]  /*d240*/  IMAD.WIDE R108, R248, 0x4, R146 ;  /* 0x00000004f86c7825 */ /* 0x000fc600078e0292 */
[----:B------:R4:W-:Y:S04]  /*d250*/  STL.64 [R1+0x380], R112 ;  /* 0x0003807001007387 */ /* 0x0009e80000100a00 */
[----:B------:R3:W-:Y:S04]  /*d260*/  STL.64 [R1+0x450], R120 ;  /* 0x0004507801007387 */ /* 0x0007e80000100a00 */
[----:B------:R3:W-:Y:S01]  /*d270*/  LDGSTS.E [R8+0x14200], desc[UR8][R120.64], !P4 ;  /* 0x1420000078087fae */ /* 0x0007e2000e121848 */
[----:B----4-:R-:W4:Y:S03]  /*d280*/  LDC R112, c[0x0][0x230] ;  /* 0x00008c00ff707b82 */ /* 0x010f260000000800 */
[----:B------:R1:W-:Y:S04]  /*d290*/  STL.64 [R1+0x460], R118 ;  /* 0x0004607601007387 */ /* 0x0003e80000100a00 */
[----:B------:R1:W-:Y:S01]  /*d2a0*/  LDGSTS.E [R8+0x14300], desc[UR8][R118.64], !P4 ;  /* 0x1430000076087fae */ /* 0x0003e2000e121848 */
[----:B------:R-:W-:Y:S01]  /*d2b0*/  ISETP.GE.U32.AND P4, PT, R15, 0x7ffffecb, PT ;  /* 0x7ffffecb0f00780c */ /* 0x000fe20003f86070 */
[----:B---3--:R-:W-:-:S02]  /*d2c0*/  IMAD.WIDE R120, R248, 0x4, R138 ;  /* 0x00000004f8787825 */ /* 0x008fc400078e028a */
[----:B------:R-:W-:Y:S04]  /*d2d0*/  STL.64 [R1+0x4c0], R116 ;  /* 0x0004c07401007387 */ /* 0x000fe80000100a00 */
[----:B------:R-:W-:Y:S01]  /*d2e0*/  LDGSTS.E [R8+0x14a00], desc[UR8][R116.64], !P3 ;  /* 0x14a0000074087fae */ /* 0x000fe2000d921848 */
[----:B-1----:R-:W-:-:S03]  /*d2f0*/  IMAD.WIDE R118, R248, 0x4, R114 ;  /* 0x00000004f8767825 */ /* 0x002fc600078e0272 */
[----:B------:R1:W-:Y:S01]  /*d300*/  STL.64 [R1+0x4c8], R108 ;  /* 0x0004c86c01007387 */ /* 0x0003e20000100a00 */
[----:B------:R-:W-:-:S03]  /*d310*/  IMAD.WIDE R114, R248, 0x4, R246 ;  /* 0x00000004f8727825 */ /* 0x000fc600078e02f6 */
[----:B------:R1:W-:Y:S01]  /*d320*/  LDGSTS.E [R8+0x14b00], desc[UR8][R108.64], !P3 ;  /* 0x14b000006c087fae */ /* 0x0003e2000d921848 */
[----:B------:R-:W-:-:S03]  /*d330*/  ISETP.GE.U32.AND P3, PT, R0, 0x7ffffec7, PT ;  /* 0x7ffffec70000780c */ /* 0x000fc60003f66070 */
[----:B------:R-:W-:Y:S01]  /*d340*/  STL.64 [R1+0x4e0], R120 ;  /* 0x0004e07801007387 */ /* 0x000fe20000100a00 */
[----:B------:R-:W-:Y:S02]  /*d350*/  VIADD R15, R106, 0xffffff42 ;  /* 0xffffff426a0f7836 */ /* 0x000fe40000000000 */
[----:B------:R-:W3:Y:S01]  /*d360*/  LDC R106, c[0x0][0x230] ;  /* 0x00008c00ff6a7b82 */ /* 0x000ee20000000800 */
[----:B------:R-:W-:Y:S04]  /*d370*/  LDGSTS.E [R8+0x15200], desc[UR8][R120.64], !P2 ;  /* 0x1520000078087fae */ /* 0x000fe8000d121848 */
[----:B------:R2:W-:Y:S03]  /*d380*/  STL.64 [R1+0x4e8], R118 ;  /* 0x0004e87601007387 */ /* 0x0005e60000100a00 */
[----:B-1----:R-:W1:Y:S01]  /*d390*/  LDC R108, c[0x0][0x230] ;  /* 0x00008c00ff6c7b82 */ /* 0x002e620000000800 */
[----:B------:R2:W-:Y:S01]  /*d3a0*/  LDGSTS.E [R8+0x15300], desc[UR8][R118.64], !P2 ;  /* 0x1530000076087fae */ /* 0x0005e2000d121848 */
[----:B------:R-:W-:Y:S01]  /*d3b0*/  IMAD.WIDE R16, R248, 0x4, R16 ;  /* 0x00000004f8107825 */ /* 0x000fe200078e0210 */
[----:B------:R-:W-:-:S05]  /*d3c0*/  ISETP.GE.U32.AND P2, PT, R15, 0x7ffffec3, PT ;  /* 0x7ffffec30f00780c */ /* 0x000fca0003f46070 */
[----:B------:R-:W3:Y:S01]  /*d3d0*/  LDC R109, c[0x0][0x230] ;  /* 0x00008c00ff6d7b82 */ /* 0x000ee20000000800 */
[----:B--2---:R-:W-:Y:S01]  /*d3e0*/  IMAD.WIDE R118, R248, 0x4, R244 ;  /* 0x00000004f8767825 */ /* 0x004fe200078e02f4 */
[----:B------:R-:W-:-:S03]  /*d3f0*/  IADD3 R15, R107, -0xc6, RZ ;  /* 0xffffff3a6b0f7810 */ /* 0x000fc60007ffe0ff */
[----:B------:R-:W-:Y:S02]  /*d400*/  VIADD R0, R111, 0xffffff3e ;  /* 0xffffff3e6f007836 */ /* 0x000fe40000000000 */
[----:B------:R-:W-:-:S04]  /*d410*/  IMAD.WIDE R18, R248, 0x4, R18 ;  /* 0x00000004f8127825 */ /* 0x000fc800078e0212 */
[----:B------:R-:W-:-:S04]  /*d420*/  IMAD.WIDE R20, R248, 0x4, R20 ;  /* 0x00000004f8147825 */ /* 0x000fc800078e0214 */
[----:B------:R-:W-:-:S04]  /*d430*/  IMAD.WIDE R22, R248, 0x4, R22 ;  /* 0x00000004f8167825 */ /* 0x000fc800078e0216 */
[----:B------:R-:W-:-:S04]  /*d440*/  IMAD.WIDE R24, R248, 0x4, R24 ;  /* 0x00000004f8187825 */ /* 0x000fc800078e0218 */
[----:B------:R-:W-:-:S04]  /*d450*/  IMAD.WIDE R26, R248, 0x4, R26 ;  /* 0x00000004f81a7825 */ /* 0x000fc800078e021a */
[----:B------:R-:W-:-:S04]  /*d460*/  IMAD.WIDE R28, R248, 0x4, R28 ;  /* 0x00000004f81c7825 */ /* 0x000fc800078e021c */
[----:B------:R-:W-:-:S05]  /*d470*/  IMAD.WIDE R116, R248, 0x4, R130 ;  /* 0x00000004f8747825 */ /* 0x000fca00078e0282 */
[----:B------:R2:W-:Y:S04]  /*d480*/  STL.64 [R1+0x500], R116 ;  /* 0x0005007401007387 */ /* 0x0005e80000100a00 */
[----:B------:R2:W-:Y:S04]  /*d490*/  LDGSTS.E [R8+0x15a00], desc[UR8][R116.64], !P1 ;  /* 0x15a0000074087fae */ /* 0x0005e8000c921848 */
[----:B------:R1:W-:Y:S04]  /*d4a0*/  STL.64 [R1+0x508], R114 ;  /* 0x0005087201007387 */ /* 0x0003e80000100a00 */
[----:B------:R1:W-:Y:S01]  /*d4b0*/  LDGSTS.E [R8+0x15b00], desc[UR8][R114.64], !P1 ;  /* 0x15b0000072087fae */ /* 0x0003e2000c921848 */
[----:B--2---:R-:W-:-:S03]  /*d4c0*/  IMAD.WIDE R116, R248, 0x4, R242 ;  /* 0x00000004f8747825 */ /* 0x004fc600078e02f2 */
[----:B------:R-:W-:Y:S04]  /*d4d0*/  STL.64 [R1+0x520], R118 ;  /* 0x0005207601007387 */ /* 0x000fe80000100a00 */
[----:B------:R-:W-:Y:S01]  /*d4e0*/  LDGSTS.E [R8+0x16200], desc[UR8][R118.64], !P0 ;  /* 0x1620000076087fae */ /* 0x000fe2000c121848 */
[----:B-1----:R-:W-:-:S03]  /*d4f0*/  IMAD.WIDE R114, R248, 0x4, R240 ;  /* 0x00000004f8727825 */ /* 0x002fc600078e02f0 */
[----:B------:R-:W-:Y:S04]  /*d500*/  STL.64 [R1+0x528], R116 ;  /* 0x0005287401007387 */ /* 0x000fe80000100a00 */
[----:B------:R-:W-:Y:S04]  /*d510*/  LDGSTS.E [R8+0x16300], desc[UR8][R116.64], !P0 ;  /* 0x1630000074087fae */ /* 0x000fe8000c121848 */
[----:B------:R-:W-:Y:S04]  /*d520*/  STL.64 [R1+0x540], R114 ;  /* 0x0005407201007387 */ /* 0x000fe80000100a00 */
[----:B------:R-:W-:Y:S04]  /*d530*/  LDGSTS.E [R8+0x16a00], desc[UR8][R114.64], !P4 ;  /* 0x16a0000072087fae */ /* 0x000fe8000e121848 */
[----:B------:R1:W-:Y:S04]  /*d540*/  STL.64 [R1+0x548], R16 ;  /* 0x0005481001007387 */ /* 0x0003e80000100a00 */
[----:B------:R1:W-:Y:S01]  /*d550*/  LDGSTS.E [R8+0x16b00], desc[UR8][R16.64], !P4 ;  /* 0x16b0000010087fae */ /* 0x0003e2000e121848 */
[----:B------:R-:W-:-:S03]  /*d560*/  ISETP.GE.U32.AND P1, PT, R0, 0x7ffffebf, PT ;  /* 0x7ffffebf0000780c */ /* 0x000fc60003f26070 */
[----:B------:R2:W-:Y:S01]  /*d570*/  STL.64 [R1+0x560], R18 ;  /* 0x0005601201007387 */ /* 0x0005e20000100a00 */
[----:B------:R-:W-:-:S03]  /*d580*/  ISETP.GE.U32.AND P0, PT, R15, 0x7ffffebb, PT ;  /* 0x7ffffebb0f00780c */ /* 0x000fc60003f06070 */
[----:B------:R2:W-:Y:S01]  /*d590*/  LDGSTS.E [R8+0x17200], desc[UR8][R18.64], !P3 ;  /* 0x1720000012087fae */ /* 0x0005e2000d921848 */
[----:B-1----:R-:W1:Y:S01]  /*d5a0*/  LDC R16, c[0x0][0x230] ;  /* 0x00008c00ff107b82 */ /* 0x002e620000000800 */
[----:B----4-:R-:W-:-:S07]  /*d5b0*/  VIADD R0, R112, 0xffffff36 ;  /* 0xffffff3670007836 */ /* 0x010fce0000000000 */
[----:B------:R-:W4:Y:S01]  /*d5c0*/  LDC R17, c[0x0][0x230] ;  /* 0x00008c00ff117b82 */ /* 0x000f220000000800 */
[----:B------:R3:W-:Y:S01]  /*d5d0*/  STL.64 [R1+0x568], R20 ;  /* 0x0005681401007387 */ /* 0x0007e20000100a00 */
[----:B------:R-:W-:-:S03]  /*d5e0*/  VIADD R15, R108, 0xffffff32 ;  /* 0xffffff326c0f7836 */ /* 0x000fc60000000000 */
[----:B------:R3:W-:Y:S03]  /*d5f0*/  LDGSTS.E [R8+0x17300], desc[UR8][R20.64], !P3 ;  /* 0x1730000014087fae */ /* 0x0007e6000d921848 */
[----:B--2---:R-:W2:Y:S01]  /*d600*/  LDC R19, c[0x0][0x230] ;  /* 0x00008c00ff137b82 */ /* 0x004ea20000000800 */
[----:B------:R3:W-:Y:S01]  /*d610*/  STL.64 [R1+0x580], R22 ;  /* 0x0005801601007387 */ /* 0x0007e20000100a00 */
[----:B------:R-:W-:-:S03]  /*d620*/  ISETP.GE.U32.AND P4, PT, R0, 0x7ffffeb7, PT ;  /* 0x7ffffeb70000780c */ /* 0x000fc60003f86070 */
[----:B------:R3:W-:Y:S01]  /*d630*/  LDGSTS.E [R8+0x17a00], desc[UR8][R22.64], !P2 ;  /* 0x17a0000016087fae */ /* 0x0007e2000d121848 */
[----:B------:R-:W-:Y:S02]  /*d640*/  IADD3 R0, R110, -0xd2, RZ ;  /* 0xffffff2e6e007810 */ /* 0x000fe40007ffe0ff */
[----:B------:R-:W2:Y:S01]  /*d650*/  LDC R18, c[0x0][0x230] ;  /* 0x00008c00ff127b82 */ /* 0x000ea20000000800 */
[----:B------:R1:W-:Y:S01]  /*d660*/  STL.64 [R1+0x588], R24 ;  /* 0x0005881801007387 */ /* 0x0003e20000100a00 */
[----:B---3--:R-:W-:-:S03]  /*d670*/  IMAD.WIDE R20, R248, 0x4, R48 ;  /* 0x00000004f8147825 */ /* 0x008fc600078e0230 */
[----:B------:R1:W-:Y:S03]  /*d680*/  LDGSTS.E [R8+0x17b00], desc[UR8][R24.64], !P2 ;  /* 0x17b0000018087fae */ /* 0x0003e6000d121848 */
[----:B------:R-:W3:Y:S01]  /*d690*/  LDC R22, c[0x0][0x230] ;  /* 0x00008c00ff167b82 */ /* 0x000ee20000000800 */
[----:B------:R-:W-:Y:S01]  /*d6a0*/  ISETP.GE.U32.AND P3, PT, R15, 0x7ffffeb3, PT ;  /* 0x7ffffeb30f00780c */ /* 0x000fe20003f66070 */
[----:B------:R-:W-:Y:S01]  /*d6b0*/  VIADD R15, R106, 0xffffff2a ;  /* 0xffffff2a6a0f7836 */ /* 0x000fe20000000000 */
[----:B------:R-:W-:Y:S01]  /*d6c0*/  ISETP.GE.U32.AND P2, PT, R0, 0x7ffffeaf, PT ;  /* 0x7ffffeaf0000780c */ /* 0x000fe20003f46070 */
[----:B------:R-:W-:Y:S01]  /*d6d0*/  STL.64 [R1+0x5b0], R26 ;  /* 0x0005b01a01007387 */ /* 0x000fe20000100a00 */
[----:B-1----:R-:W-:-:S03]  /*d6e0*/  IMAD.WIDE R24, R248, 0x4, R30 ;  /* 0x00000004f8187825 */ /* 0x002fc600078e021e */
[----:B------:R-:W-:Y:S01]  /*d6f0*/  LDGSTS.E [R8+0x18200], desc[UR8][R26.64], !P1 ;  /* 0x182000001a087fae */ /* 0x000fe2000c921848 */
[----:B------:R-:W-:-:S03]  /*d700*/  VIADD R0, R109, 0xffffff26 ;  /* 0xffffff266d007836 */ /* 0x000fc60000000000 */
[----:B------:R1:W-:Y:S01]  /*d710*/  STL.64 [R1+0x5b8], R28 ;  /* 0x0005b81c01007387 */ /* 0x0003e20000100a00 */
[----:B------:R-:W-:-:S03]  /*d720*/  IMAD.WIDE R30, R248, 0x4, R50 ;  /* 0x00000004f81e7825 */ /* 0x000fc600078e0232 */
[----:B------:R1:W-:Y:S01]  /*d730*/  LDGSTS.E [R8+0x18300], desc[UR8][R28.64], !P1 ;  /* 0x183000001c087fae */ /* 0x0003e2000c921848 */
[----:B------:R-:W-:-:S03]  /*d740*/  ISETP.GE.U32.AND P1, PT, R15, 0x7ffffeab, PT ;  /* 0x7ffffeab0f00780c */ /* 0x000fc60003f26070 */
[----:B------:R2:W-:Y:S04]  /*d750*/  STL.64 [R1+0x5d0], R24 ;  /* 0x0005d01801007387 */ /* 0x0005e80000100a00 */
[----:B------:R2:W-:Y:S04]  /*d760*/  LDGSTS.E [R8+0x18a00], desc[UR8][R24.64], !P0 ;  /* 0x18a0000018087fae */ /* 0x0005e8000c121848 */
[----:B------:R2:W-:Y:S01]  /*d770*/  STL.64 [R1+0x5d8], R20 ;  /* 0x0005d81401007387 */ /* 0x0005e20000100a00 */
[----:B-1----:R-:W-:-:S03]  /*d780*/  IMAD.WIDE R28, R248, 0x4, R52 ;  /* 0x00000004f81c7825 */ /* 0x002fc600078e0234 */
[----:B------:R1:W-:Y:S01]  /*d790*/  LDGSTS.E [R8+0x18b00], desc[UR8][R20.64], !P0 ;  /* 0x18b0000014087fae */ /* 0x0003e2000c121848 */
[----:B------:R-:W-:Y:S01]  /*d7a0*/  ISETP.GE.U32.AND P0, PT, R0, 0x7ffffea7, PT ;  /* 0x7ffffea70000780c */ /* 0x000fe20003f06070 */
[----:B----4-:R-:W-:Y:S01]  /*d7b0*/  VIADD R0, R17, 0xffffff1e ;  /* 0xffffff1e11007836 */ /* 0x010fe20000000000 */
[----:B------:R-:W-:Y:S01]  /*d7c0*/  IADD3 R15, R16, -0xde, RZ ;  /* 0xffffff22100f7810 */ /* 0x000fe20007ffe0ff */
[C---:B------:R-:W-:Y:S01]  /*d7d0*/  IMAD.WIDE R26, R248.reuse, 0x4, R54 ;  /* 0x00000004f81a7825 */ /* 0x040fe200078e0236 */
[----:B------:R-:W4:Y:S01]  /*d7e0*/  LDC R17, c[0x0][0x230] ;  /* 0x00008c00ff117b82 */ /* 0x000f220000000800 */
[----:B------:R3:W-:Y:S02]  /*d7f0*/  STL.64 [R1+0x5f0], R30 ;  /* 0x0005f01e01007387 */ /* 0x0007e40000100a00 */
[C---:B--2---:R-:W-:Y:S02]  /*d800*/  IMAD.WIDE R24, R248.reuse, 0x4, R56 ;  /* 0x00000004f8187825 */ /* 0x044fe400078e0238 */
[----:B------:R3:W-:Y:S03]  /*d810*/  LDGSTS.E [R8+0x19200], desc[UR8][R30.64], !P4 ;  /* 0x192000001e087fae */ /* 0x0007e6000e121848 */
[----:B-1----:R-:W1:Y:S01]  /*d820*/  LDC R21, c[0x0][0x230] ;  /* 0x00008c00ff157b82 */ /* 0x002e620000000800 */
[----:B------:R2:W-:Y:S04]  /*d830*/  STL.64 [R1+0x5f8], R28 ;  /* 0x0005f81c01007387 */ /* 0x0005e80000100a00 */
[----:B------:R2:W-:Y:S01]  /*d840*/  LDGSTS.E [R8+0x19300], desc[UR8][R28.64], !P4 ;  /* 0x193000001c087fae */ /* 0x0005e2000e121848 */
[----:B------:R-:W-:Y:S01]  /*d850*/  ISETP.GE.U32.AND P4, PT, R15, 0x7ffffea3, PT ;  /* 0x7ffffea30f00780c */ /* 0x000fe20003f86070 */
[----:B------:R-:W-:Y:S01]  /*d860*/  VIADD R15, R19, 0xffffff1a ;  /* 0xffffff1a130f7836 */ /* 0x000fe20000000000 */
[----:B------:R-:W4:Y:S01]  /*d870*/  LDC R20, c[0x0][0x230] ;  /* 0x00008c00ff147b82 */ /* 0x000f220000000800 */
[C---:B---3--:R-:W-:Y:S01]  /*d880*/  IMAD.WIDE R30, R248.reuse, 0x4, R58 ;  /* 0x00000004f81e7825 */ /* 0x048fe200078e023a */
[----:B------:R3:W-:Y:S04]  /*d890*/  STL.64 [R1+0x610], R26 ;  /* 0x0006101a01007387 */ /* 0x0007e80000100a00 */
[----:B------:R3:W-:Y:S02]  /*d8a0*/  LDGSTS.E [R8+0x19a00], desc[UR8][R26.64], !P3 ;  /* 0x19a000001a087fae */ /* 0x0007e4000d921848 */
[----:B------:R-:W4:Y:S01]  /*d8b0*/  LDC R16, c[0x0][0x230] ;  /* 0x00008c00ff107b82 */ /* 0x000f220000000800 */
[----:B--2---:R-:W-:Y:S01]  /*d8c0*/  IMAD.WIDE R28, R248, 0x4, R60 ;  /* 0x00000004f81c7825 */ /* 0x004fe200078e023c */
[----:B------:R2:W-:Y:S04]  /*d8d0*/  STL.64 [R1+0x618], R24 ;  /* 0x0006181801007387 */ /* 0x0005e80000100a00 */
[----:B------:R2:W-:Y:S01]  /*d8e0*/  LDGSTS.E [R8+0x19b00], desc[UR8][R24.64], !P3 ;  /* 0x19b0000018087fae */ /* 0x0005e2000d921848 */
[----:B------:R-:W-:Y:S01]  /*d8f0*/  ISETP.GE.U32.AND P3, PT, R0, 0x7ffffe9f, PT ;  /* 0x7ffffe9f0000780c */ /* 0x000fe20003f66070 */
[----:B------:R-:W4:Y:S01]  /*d900*/  LDC R19, c[0x0][0x230] ;  /* 0x00008c00ff137b82 */ /* 0x000f220000000800 */
[----:B---3--:R-:W-:Y:S01]  /*d910*/  IMAD.WIDE R26, R248, 0x4, R62 ;  /* 0x00000004f81a7825 */ /* 0x008fe200078e023e */
[----:B------:R3:W-:Y:S01]  /*d920*/  LDGSTS.E [R8+0x1a200], desc[UR8][R30.64], !P2 ;  /* 0x1a2000001e087fae */ /* 0x0007e2000d121848 */
[----:B------:R-:W-:-:S03]  /*d930*/  IADD3 R0, R22, -0xea, RZ ;  /* 0xffffff1616007810 */ /* 0x000fc60007ffe0ff */
[----:B------:R3:W-:Y:S02]  /*d940*/  STL.64 [R1+0x630], R30 ;  /* 0x0006301e01007387 */ /* 0x0007e40000100a00 */
[----:B------:R-:W4:Y:S01]  /*d950*/  LDC R22, c[0x0][0x230] ;  /* 0x00008c00ff167b82 */ /* 0x000f220000000800 */
[----:B--2---:R-:W-:Y:S01]  /*d960*/  IMAD.WIDE R24, R248, 0x4, R64 ;  /* 0x00000004f8187825 */ /* 0x004fe200078e0240 */
[----:B------:R2:W-:Y:S01]  /*d970*/  LDGSTS.E [R8+0x1a300], desc[UR8][R28.64], !P2 ;  /* 0x1a3000001c087fae */ /* 0x0005e2000d121848 */
[----:B------:R-:W-:-:S03]  /*d980*/  ISETP.GE.U32.AND P2, PT, R15, 0x7ffffe9b, PT ;  /* 0x7ffffe9b0f00780c */ /* 0x000fc60003f46070 */
[----:B------:R2:W-:Y:S01]  /*d990*/  STL.64 [R1+0x638], R28 ;  /* 0x0006381c01007387 */ /* 0x0005e20000100a00 */
[----:B------:R-:W-:Y:S02]  /*d9a0*/  VIADD R15, R18, 0xffffff12 ;  /* 0xffffff12120f7836 */ /* 0x000fe40000000000 */
[----:B------:R-:W4:Y:S01]  /*d9b0*/  LDC R18, c[0x0][0x230] ;  /* 0x00008c00ff127b82 */ /* 0x000f220000000800 */
[C---:B---3--:R-:W-:Y:S01]  /*d9c0*/  IMAD.WIDE R30, R248.reuse, 0x4, R66 ;  /* 0x00000004f81e7825 */ /* 0x048fe200078e0242 */
[----:B------:R3:W-:Y:S04]  /*d9d0*/  STL.64 [R1+0x660], R26 ;  /* 0x0006601a01007387 */ /* 0x0007e80000100a00 */
[----:B------:R3:W-:Y:S01]  /*d9e0*/  LDGSTS.E [R8+0x1aa00], desc[UR8][R26.64], !P1 ;  /* 0x1aa000001a087fae */ /* 0x0007e2000c921848 */
[----:B--2---:R-:W-:-:S03]  /*d9f0*/  IMAD.WIDE R28, R248, 0x4, R68 ;  /* 0x00000004f81c7825 */ /* 0x004fc600078e0244 */
[----:B------:R2:W-:Y:S04]  /*da00*/  STL.64 [R1+0x668], R24 ;  /* 0x0006681801007387 */ /* 0x0005e80000100a00 */
[----:B------:R2:W-:Y:S01]  /*da10*/  LDGSTS.E [R8+0x1ab00], desc[UR8][R24.64], !P1 ;  /* 0x1ab0000018087fae */ /* 0x0005e2000c921848 */
[----:B------:R-:W-:Y:S01]  /*da20*/  ISETP.GE.U32.AND P1, PT, R0, 0x7ffffe97, PT ;  /* 0x7ffffe970000780c */ /* 0x000fe20003f26070 */
[C---:B---3--:R-:W-:Y:S02]  /*da30*/  IMAD.WIDE R26, R248.reuse, 0x4, R70 ;  /* 0x00000004f81a7825 */ /* 0x048fe400078e0246 */
        /* <DEDUP_REMOVED lines=12> */
[----:B-1----:R-:W-:Y:S01]  /*db00*/  VIADD R0, R21, 0xffffff0e ;  /* 0xffffff0e15007836 */ /* 0x002fe20000000000 */
[----:B----4-:R-:W-:Y:S01]  /*db10*/  IADD3 R15, R17, -0xf6, RZ ;  /* 0xffffff0a110f7810 */ /* 0x010fe20007ffe0ff */
[----:B------:R-:W1:Y:S01]  /*db20*/  LDC R21, c[0x0][0x230] ;  /* 0x00008c00ff157b82 */ /* 0x000e620000000800 */
[C---:B---3--:R-:W-:Y:S01]  /*db30*/  IMAD.WIDE R26, R248.reuse, 0x4, R78 ;  /* 0x00000004f81a7825 */ /* 0x048fe200078e024e */
[----:B------:R3:W-:Y:S04]  /*db40*/  STL.64 [R1+0x6f0], R30 ;  /* 0x0006f01e01007387 */ /* 0x0007e80000100a00 */
[----:B------:R3:W-:Y:S01]  /*db50*/  LDGSTS.E [R8+0x1c200], desc[UR8][R30.64], !P3 ;  /* 0x1c2000001e087fae */ /* 0x0007e2000d921848 */
[----:B--2---:R-:W-:-:S03]  /*db60*/  IMAD.WIDE R24, R248, 0x4, R80 ;  /* 0x00000004f8187825 */ /* 0x004fc600078e0250 */
[----:B------:R2:W-:Y:S01]  /*db70*/  STL.64 [R1+0x6f8], R28 ;  /* 0x0006f81c01007387 */ /* 0x0005e20000100a00 */
[----:B------:R-:W-:Y:S01]  /*db80*/  ISETP.GE.U32.AND P4, PT, R0, 0x7ffffe8f, PT ;  /* 0x7ffffe8f0000780c */ /* 0x000fe20003f86070 */
[----:B------:R-:W4:Y:S02]  /*db90*/  LDC R17, c[0x0][0x230] ;  /* 0x00008c00ff117b82 */ /* 0x000f240000000800 */
[----:B------:R2:W-:Y:S01]  /*dba0*/  LDGSTS.E [R8+0x1c300], desc[UR8][R28.64], !P3 ;  /* 0x1c3000001c087fae */ /* 0x0005e2000d921848 */
[----:B---3--:R-:W-:-:S03]  /*dbb0*/  IMAD.WIDE R30, R248, 0x4, R82 ;  /* 0x00000004f81e7825 */ /* 0x008fc600078e0252 */
[----:B------:R3:W-:Y:S04]  /*dbc0*/  STL.64 [R1+0x720], R26 ;  /* 0x0007201a01007387 */ /* 0x0007e80000100a00 */
[----:B------:R3:W-:Y:S01]  /*dbd0*/  LDGSTS.E [R8+0x1ca00], desc[UR8][R26.64], !P2 ;  /* 0x1ca000001a087fae */ /* 0x0007e2000d121848 */
[----:B--2---:R-:W-:-:S03]  /*dbe0*/  IMAD.WIDE R28, R248, 0x4, R84 ;  /* 0x00000004f81c7825 */ /* 0x004fc600078e0254 */
[----:B------:R2:W-:Y:S04]  /*dbf0*/  STL.64 [R1+0x728], R24 ;  /* 0x0007281801007387 */ /* 0x0005e80000100a00 */
[----:B------:R2:W-:Y:S01]  /*dc00*/  LDGSTS.E [R8+0x1cb00], desc[UR8][R24.64], !P2 ;  /* 0x1cb0000018087fae */ /* 0x0005e2000d121848 */
[----:B---3--:R-:W-:-:S03]  /*dc10*/  IMAD.WIDE R26, R248, 0x4, R86 ;  /* 0x00000004f81a7825 */ /* 0x008fc600078e0256 */
[----:B------:R3:W-:Y:S01]  /*dc20*/  STL.64 [R1+0x750], R30 ;  /* 0x0007501e01007387 */ /* 0x0007e20000100a00 */
[----:B------:R-:W-:-:S03]  /*dc30*/  ISETP.GE.U32.AND P3, PT, R15, 0x7ffffe8b, PT ;  /* 0x7ffffe8b0f00780c */ /* 0x000fc60003f66070 */
[----:B------:R3:W-:Y:S01]  /*dc40*/  LDGSTS.E [R8+0x1d200], desc[UR8][R30.64], !P1 ;  /* 0x1d2000001e087fae */ /* 0x0007e2000c921848 */
[----:B--2---:R-:W-:-:S03]  /*dc50*/  IMAD.WIDE R24, R248, 0x4, R88 ;  /* 0x00000004f8187825 */ /* 0x004fc600078e0258 */
[----:B------:R2:W-:Y:S04]  /*dc60*/  STL.64 [R1+0x758], R28 ;  /* 0x0007581c01007387 */ /* 0x0005e80000100a00 */
[----:B------:R2:W-:Y:S01]  /*dc70*/  LDGSTS.E [R8+0x1d300], desc[UR8][R28.64], !P1 ;  /* 0x1d3000001c087fae */ /* 0x0005e2000c921848 */
[----:B---3--:R-:W-:-:S03]  /*dc80*/  IMAD.WIDE R30, R248, 0x4, R90 ;  /* 0x00000004f81e7825 */ /* 0x008fc600078e025a */
[----:B------:R3:W-:Y:S04]  /*dc90*/  STL.64 [R1+0x780], R26 ;  /* 0x0007801a01007387 */ /* 0x0007e80000100a00 */
[----:B------:R1:W-:Y:S01]  /*dca0*/  STL.64 [R1+0x788], R24 ;  /* 0x0007881801007387 */ /* 0x0003e20000100a00 */
[----:B--2---:R-:W-:-:S03]  /*dcb0*/  IMAD.WIDE R28, R248, 0x4, R92 ;  /* 0x00000004f81c7825 */ /* 0x004fc600078e025c */
[----:B------:R3:W-:Y:S04]  /*dcc0*/  LDGSTS.E [R8+0x1da00], desc[UR8][R26.64], !P0 ;  /* 0x1da000001a087fae */ /* 0x0007e8000c121848 */
[----:B------:R-:W2:Y:S04]  /*dcd0*/  LDL.LU.64 R146, [R1+0x60] ;  /* 0x0000600001927983 */ /* 0x000ea80000300a00 */
[----:B------:R-:W4:Y:S01]  /*dce0*/  LDL.LU.64 R116, [R1+0x68] ;  /* 0x0000680001747983 */ /* 0x000f220000300a00 */
[----:B---3--:R-:W-:-:S03]  /*dcf0*/  IMAD.WIDE R26, R248, 0x4, R94 ;  /* 0x00000004f81a7825 */ /* 0x008fc600078e025e */
[----:B------:R3:W-:Y:S04]  /*dd00*/  STL.64 [R1+0x7a0], R30 ;  /* 0x0007a01e01007387 */ /* 0x0007e80000100a00 */
[----:B------:R1:W-:Y:S04]  /*dd10*/  LDGSTS.E [R8+0x1db00], desc[UR8][R24.64], !P0 ;  /* 0x1db0000018087fae */ /* 0x0003e8000c121848 */
[----:B------:R3:W-:Y:S04]  /*dd20*/  STL.64 [R1+0x7a8], R28 ;  /* 0x0007a81c01007387 */ /* 0x0007e80000100a00 */
[----:B------:R-:W4:Y:S01]  /*dd30*/  LDL.LU.64 R120, [R1+0x70] ;  /* 0x0000700001787983 */ /* 0x000f220000300a00 */
[----:B-1----:R-:W-:-:S03]  /*dd40*/  IMAD.WIDE R24, R248, 0x4, R96 ;  /* 0x00000004f8187825 */ /* 0x002fc600078e0260 */
[----:B------:R1:W-:Y:S04]  /*dd50*/  STL.64 [R1+0x7e0], R26 ;  /* 0x0007e01a01007387 */ /* 0x0003e80000100a00 */
[----:B------:R-:W4:Y:S04]  /*dd60*/  LDL.LU.64 R138, [R1+0x78] ;  /* 0x00007800018a7983 */ /* 0x000f280000300a00 */
[----:B------:R3:W-:Y:S04]  /*dd70*/  LDGSTS.E [R8+0x1e200], desc[UR8][R30.64], !P4 ;  /* 0x1e2000001e087fae */ /* 0x0007e8000e121848 */
[----:B------:R1:W-:Y:S04]  /*dd80*/  STL.64 [R1+0x7e8], R24 ;  /* 0x0007e81801007387 */ /* 0x0003e80000100a00 */
[----:B------:R1:W-:Y:S01]  /*dd90*/  LDGSTS.E [R8+0x1e300], desc[UR8][R28.64], !P4 ;  /* 0x1e3000001c087fae */ /* 0x0003e2000e121848 */
[----:B---3--:R-:W-:-:S03]  /*dda0*/  IMAD.WIDE R30, R248, 0x4, R98 ;  /* 0x00000004f81e7825 */ /* 0x008fc600078e0262 */
[----:B------:R-:W3:Y:S04]  /*ddb0*/  LDL.LU.64 R126, [R1+0x80] ;  /* 0x00008000017e7983 */ /* 0x000ee80000300a00 */
[----:B------:R1:W-:Y:S02]  /*ddc0*/  LDGSTS.E [R8+0x1ea00], desc[UR8][R26.64], !P3 ;  /* 0x1ea000001a087fae */ /* 0x0003e4000d921848 */
[C---:B-1----:R-:W-:Y:S02]  /*ddd0*/  IMAD.WIDE R28, R248.reuse, 0x4, R100 ;  /* 0x00000004f81c7825 */ /* 0x042fe400078e0264 */
[----:B------:R-:W3:Y:S04]  /*dde0*/  LDL.LU.64 R118, [R1+0x88] ;  /* 0x0000880001767983 */ /* 0x000ee80000300a00 */
[----:B------:R1:W-:Y:S01]  /*ddf0*/  STL.64 [R1+0xb98], R30 ;  /* 0x000b981e01007387 */ /* 0x0003e20000100a00 */
[----:B------:R-:W-:-:S03]  /*de00*/  IMAD.WIDE R26, R248, 0x4, R102 ;  /* 0x00000004f81a7825 */ /* 0x000fc600078e0266 */
[----:B------:R1:W-:Y:S04]  /*de10*/  STL.64 [R1+0xba0], R28 ;  /* 0x000ba01c01007387 */ /* 0x0003e80000100a00 */
[----:B------:R-:W3:Y:S04]  /*de20*/  LDL.LU.64 R114, [R1+0x90] ;  /* 0x0000900001727983 */ /* 0x000ee80000300a00 */
[----:B------:R1:W-:Y:S04]  /*de30*/  STL.64 [R1+0xbb8], R26 ;  /* 0x000bb81a01007387 */ /* 0x0003e80000100a00 */
[----:B------:R-:W3:Y:S04]  /*de40*/  LDL.LU.64 R130, [R1+0x98] ;  /* 0x0000980001827983 */ /* 0x000ee80000300a00 */
[----:B------:R1:W-:Y:S02]  /*de50*/  LDGSTS.E [R8+0x1eb00], desc[UR8][R24.64], !P3 ;  /* 0x1eb0000018087fae */ /* 0x0003e4000d921848 */
[----:B-1----:R-:W-:-:S05]  /*de60*/  IMAD.WIDE R24, R248, 0x4, R104 ;  /* 0x00000004f8187825 */ /* 0x002fca00078e0268 */
[----:B------:R1:W-:Y:S01]  /*de70*/  STL.64 [R1+0xbc0], R24 ;  /* 0x000bc01801007387 */ /* 0x0003e20000100a00 */
[----:B--2---:R-:W-:-:S03]  /*de80*/  IMAD.WIDE R48, R248, 0x4, R146 ;  /* 0x00000004f8307825 */ /* 0x004fc600078e0292 */
[----:B------:R-:W2:Y:S01]  /*de90*/  LDL.LU.64 R146, [R1+0xa0] ;  /* 0x0000a00001927983 */ /* 0x000ea20000300a00 */
[----:B----4-:R-:W-:-:S03]  /*dea0*/  IMAD.WIDE R50, R248, 0x4, R116 ;  /* 0x00000004f8327825 */ /* 0x010fc600078e0274 */
[----:B------:R-:W4:Y:S01]  /*deb0*/  LDL.LU.64 R116, [R1+0xa8] ;  /* 0x0000a80001747983 */ /* 0x000f220000300a00 */
[----:B------:R-:W-:-:S03]  /*dec0*/  IMAD.WIDE R52, R248, 0x4, R120 ;  /* 0x00000004f8347825 */ /* 0x000fc600078e0278 */
[----:B------:R-:W4:Y:S01]  /*ded0*/  LDL.LU.64 R120, [R1+0xb0] ;  /* 0x0000b00001787983 */ /* 0x000f220000300a00 */
[----:B------:R-:W-:-:S03]  /*dee0*/  IMAD.WIDE R54, R248, 0x4, R138 ;  /* 0x00000004f8367825 */ /* 0x000fc600078e028a */
[----:B------:R-:W4:Y:S01]  /*def0*/  LDL.LU.64 R138, [R1+0xb8] ;  /* 0x0000b800018a7983 */ /* 0x000f220000300a00 */
[----:B---3--:R-:W-:-:S03]  /*df00*/  IMAD.WIDE R132, R248, 0x4, R126 ;  /* 0x00000004f8847825 */ /* 0x008fc600078e027e */
[----:B------:R-:W3:Y:S01]  /*df10*/  LDL.LU.64 R126, [R1+0xc0] ;  /* 0x0000c000017e7983 */ /* 0x000ee20000300a00 */
[----:B------:R-:W-:-:S03]  /*df20*/  IMAD.WIDE R134, R248, 0x4, R118 ;  /* 0x00000004f8867825 */ /* 0x000fc600078e0276 */
[----:B------:R-:W3:Y:S01]  /*df30*/  LDL.LU.64 R118, [R1+0xc8] ;  /* 0x0000c80001767983 */ /* 0x000ee20000300a00 */
[----:B------:R-:W-:-:S03]  /*df40*/  IMAD.WIDE R164, R248, 0x4, R114 ;  /* 0x00000004f8a47825 */ /* 0x000fc600078e0272 */
[----:B------:R-:W3:Y:S01]  /*df50*/  LDL.LU.64 R114, [R1+0xd0] ;  /* 0x0000d00001727983 */ /* 0x000ee20000300a00 */
[----:B------:R-:W-:-:S03]  /*df60*/  IMAD.WIDE R166, R248, 0x4, R130 ;  /* 0x00000004f8a67825 */ /* 0x000fc600078e0282 */
[----:B------:R-:W3:Y:S01]  /*df70*/  LDL.LU.64 R130, [R1+0xd8] ;  /* 0x0000d80001827983 */ /* 0x000ee20000300a00 */
        /* <DEDUP_REMOVED lines=15> */
[----:B------:R-:W1:Y:S01]  /*e070*/  LDL.LU.64 R130, [R1+0x240] ;  /* 0x0002400001827983 */ /* 0x000e620000300a00 */
[----:B------:R-:W-:Y:S02]  /*e080*/  VIADD R0, R20, 0xffffff06 ;  /* 0xffffff0614007836 */ /* 0x000fe40000000000 */
[----:B------:R-:W-:Y:S01]  /*e090*/  VIADD R15, R16, 0xffffff02 ;  /* 0xffffff02100f7836 */ /* 0x000fe20000000000 */
[----:B------:R-:W1:Y:S02]  /*e0a0*/  LDC R20, c[0x0][0x230] ;  /* 0x00008c00ff147b82 */ /* 0x000e640000000800 */
[----:B------:R-:W-:Y:S02]  /*e0b0*/  ISETP.GE.U32.AND P2, PT, R0, 0x7ffffe87, PT ;  /* 0x7ffffe870000780c */ /* 0x000fe40003f46070 */
[----:B------:R-:W-:-:S04]  /*e0c0*/  ISETP.GE.U32.AND P1, PT, R15, 0x7ffffe83, PT ;  /* 0x7ffffe830f00780c */ /* 0x000fc80003f26070 */
[----:B------:R-:W1:Y:S07]  /*e0d0*/  LDC R16, c[0x0][0x230] ;  /* 0x00008c00ff107b82 */ /* 0x000e6e0000000800 */
[----:B------:R3:W-:Y:S04]  /*e0e0*/  LDGSTS.E [R8+0x1f200], desc[UR8][R30.64], !P2 ;  /* 0x1f2000001e087fae */ /* 0x0007e8000d121848 */
[----:B------:R3:W-:Y:S04]  /*e0f0*/  LDGSTS.E [R8+0x1f300], desc[UR8][R28.64], !P2 ;  /* 0x1f3000001c087fae */ /* 0x0007e8000d121848 */
[----:B------:R3:W-:Y:S04]  /*e100*/  LDGSTS.E [R8+0x1fa00], desc[UR8][R26.64], !P1 ;  /* 0x1fa000001a087fae */ /* 0x0007e8000c921848 */
[----:B------:R1:W-:Y:S01]  /*e110*/  LDGSTS.E [R8+0x1fb00], desc[UR8][R24.64], !P1 ;  /* 0x1fb0000018087fae */ /* 0x0003e2000c921848 */
        /* <DEDUP_REMOVED lines=8> */
[----:B---3--:R-:W-:-:S04]  /*e1a0*/  IMAD.WIDE R30, R248, 0x4, R126 ;  /* 0x00000004f81e7825 */ /* 0x008fc800078e027e */
[C---:B------:R-:W-:Y:S01]  /*e1b0*/  IMAD.WIDE R28, R248.reuse, 0x4, R118 ;  /* 0x00000004f81c7825 */ /* 0x040fe200078e0276 */
[----:B------:R-:W-:Y:S04]  /*e1c0*/  STL.64 [R1+0x10], R30 ;  /* 0x0000101e01007387 */ /* 0x000fe80000100a00 */
[----:B------:R2:W-:Y:S04]  /*e1d0*/  STL.64 [R1+0x18], R28 ;  /* 0x0000181c01007387 */ /* 0x0005e80000100a00 */
[----:B------:R-:W3:Y:S01]  /*e1e0*/  LDL.LU.64 R126, [R1+0x218] ;  /* 0x00021800017e7983 */ /* 0x000ee20000300a00 */
[----:B------:R-:W-:-:S03]  /*e1f0*/  IMAD.WIDE R26, R248, 0x4, R114 ;  /* 0x00000004f81a7825 */ /* 0x000fc600078e0272 */
[----:B------:R-:W3:Y:S01]  /*e200*/  LDL.LU.64 R118, [R1+0x210] ;  /* 0x0002100001767983 */ /* 0x000ee20000300a00 */
[----:B-1----:R-:W-:-:S03]  /*e210*/  IMAD.WIDE R24, R248, 0x4, R130 ;  /* 0x00000004f8187825 */ /* 0x002fc600078e0282 */
[----:B------:R4:W-:Y:S04]  /*e220*/  STL.64 [R1+0x40], R26 ;  /* 0x0000401a01007387 */ /* 0x0009e80000100a00 */
[----:B------:R1:W-:Y:S04]  /*e230*/  STL.64 [R1+0x48], R24 ;  /* 0x0000481801007387 */ /* 0x0003e80000100a00 */
[----:B------:R-:W3:Y:S04]  /*e240*/  LDL.LU.64 R114, [R1+0x208] ;  /* 0x0002080001727983 */ /* 0x000ee80000300a00 */
[----:B------:R-:W3:Y:S01]  /*e250*/  LDL.LU.64 R130, [R1+0x200] ;  /* 0x0002000001827983 */ /* 0x000ee20000300a00 */
[----:B------:R-:W-:-:S02]  /*e260*/  IADD3 R0, R22, -0x83, RZ ;  /* 0xffffff7d16007810 */ /* 0x000fc40007ffe0ff */
[----:B------:R-:W1:Y:S02]  /*e270*/  LDC R22, c[0x0][0x230] ;  /* 0x00008c00ff167b82 */ /* 0x000e640000000800 */
[----:B------:R-:W-:Y:S01]  /*e280*/  ISETP.GE.U32.AND P0, PT, R0, 0x7ffffefe, PT ;  /* 0x7ffffefe0000780c */ /* 0x000fe20003f06070 */
[----:B------:R-:W-:Y:S02]  /*e290*/  VIADD R0, R21, 0xffffff75 ;  /* 0xffffff7515007836 */ /* 0x000fe40000000000 */
[----:B------:R-:W-:-:S03]  /*e2a0*/  VIADD R15, R18, 0xffffff79 ;  /* 0xffffff79120f7836 */ /* 0x000fc60000000000 */
[----:B------:R-:W-:Y:S01]  /*e2b0*/  ISETP.GE.U32.AND P3, PT, R0, 0x7ffffef6, PT ;  /* 0x7ffffef60000780c */ /* 0x000fe20003f66070 */
[----:B------:R-:W1:Y:S01]  /*e2c0*/  LDC R18, c[0x0][0x230] ;  /* 0x00008c00ff127b82 */ /* 0x000e620000000800 */
[----:B------:R-:W-:Y:S01]  /*e2d0*/  VIADD R0, R19, 0xffffff6d ;  /* 0xffffff6d13007836 */ /* 0x000fe20000000000 */
[----:B------:R-:W-:Y:S02]  /*e2e0*/  ISETP.GE.U32.AND P4, PT, R15, 0x7ffffefa, PT ;  /* 0x7ffffefa0f00780c */ /* 0x000fe40003f86070 */
[----:B------:R-:W-:Y:S02]  /*e2f0*/  IADD3 R15, R17, -0x8f, RZ ;  /* 0xffffff71110f7810 */ /* 0x000fe40007ffe0ff */
[----:B------:R-:W-:Y:S02]  /*e300*/  LDGSTS.E [R9+0x10400], desc[UR8][R48.64], !P0 ;  /* 0x1040000030097fae */ /* 0x000fe4000c121848 */
[----:B------:R-:W1:Y:S01]  /*e310*/  LDC R19, c[0x0][0x230] ;  /* 0x00008c00ff137b82 */ /* 0x000e620000000800 */
[----:B------:R-:W-:Y:S01]  /*e320*/  ISETP.GE.U32.AND P2, PT, R15, 0x7ffffef2, PT ;  /* 0x7ffffef20f00780c */ /* 0x000fe20003f46070 */
[----:B------:R-:W-:Y:S01]  /*e330*/  VIADD R15, R16, 0xffffff69 ;  /* 0xffffff69100f7836 */ /* 0x000fe20000000000 */
[----:B------:R-:W-:Y:S01]  /*e340*/  ISETP.GE.U32.AND P1, PT, R0, 0x7ffffeee, PT ;  /* 0x7ffffeee0000780c */ /* 0x000fe20003f26070 */
[----:B------:R-:W-:Y:S04]  /*e350*/  LDGSTS.E [R9+0x10500], desc[UR8][R50.64], !P0 ;  /* 0x1050000032097fae */ /* 0x000fe8000c121848 */
[----:B------:R-:W1:Y:S02]  /*e360*/  LDC R17, c[0x0][0x230] ;  /* 0x00008c00ff117b82 */ /* 0x000e640000000800 */
[----:B-1----:R-:W-:Y:S01]  /*e370*/  IADD3 R0, R22, -0x9b, RZ ;  /* 0xffffff6516007810 */ /* 0x002fe20007ffe0ff */
[----:B------:R-:W-:Y:S04]  /*e380*/  LDGSTS.E [R9+0x10c00], desc[UR8][R52.64], !P4 ;  /* 0x10c0000034097fae */ /* 0x000fe8000e121848 */
[----:B------:R-:W-:Y:S01]  /*e390*/  LDGSTS.E [R9+0x10d00], desc[UR8][R54.64], !P4 ;  /* 0x10d0000036097fae */ /* 0x000fe2000e121848 */
[----:B------:R-:W1:Y:S01]  /*e3a0*/  LDC R16, c[0x0][0x230] ;  /* 0x00008c00ff107b82 */ /* 0x000e620000000800 */
[----:B------:R-:W-:Y:S01]  /*e3b0*/  ISETP.GE.U32.AND P4, PT, R0, 0x7ffffee6, PT ;  /* 0x7ffffee60000780c */ /* 0x000fe20003f86070 */
[----:B------:R-:W-:Y:S01]  /*e3c0*/  VIADD R0, R20, 0xffffff5d ;  /* 0xffffff5d14007836 */ /* 0x000fe20000000000 */
[----:B------:R-:W-:Y:S05]  /*e3d0*/  LDGSTS.E [R9+0x11400], desc[UR8][R132.64], !P3 ;  /* 0x1140000084097fae */ /* 0x000fea000d921848 */
[----:B------:R-:W1:Y:S01]  /*e3e0*/  LDC R21, c[0x0][0x230] ;  /* 0x00008c00ff157b82 */ /* 0x000e620000000800 */
[----:B------:R-:W-:Y:S01]  /*e3f0*/  LDGSTS.E [R9+0x11500], desc[UR8][R134.64], !P3 ;  /* 0x1150000086097fae */ /* 0x000fe2000d921848 */
[----:B------:R-:W-:Y:S01]  /*e400*/  ISETP.GE.U32.AND P0, PT, R15, 0x7ffffeea, PT ;  /* 0x7ffffeea0f00780c */ /* 0x000fe20003f06070 */
[----:B------:R-:W-:-:S02]  /*e410*/  VIADD R15, R18, 0xffffff61 ;  /* 0xffffff61120f7836 */ /* 0x000fc40000000000 */
[----:B------:R-:W-:Y:S03]  /*e420*/  LDGSTS.E [R9+0x11c00], desc[UR8][R164.64], !P2 ;  /* 0x11c00000a4097fae */ /* 0x000fe6000d121848 */
[----:B------:R-:W1:Y:S01]  /*e430*/  LDC R20, c[0x0][0x230] ;  /* 0x00008c00ff147b82 */ /* 0x000e620000000800 */
[----:B------:R-:W-:Y:S01]  /*e440*/  LDGSTS.E [R9+0x11d00], desc[UR8][R166.64], !P2 ;  /* 0x11d00000a6097fae */ /* 0x000fe2000d121848 */
[----:B------:R-:W-:Y:S01]  /*e450*/  ISETP.GE.U32.AND P2, PT, R0, 0x7ffffede, PT ;  /* 0x7ffffede0000780c */ /* 0x000fe20003f46070 */
[----:B------:R-:W-:Y:S01]  /*e460*/  VIADD R0, R19, 0xffffff55 ;  /* 0xffffff5513007836 */ /* 0x000fe20000000000 */
[----:B------:R-:W-:Y:S01]  /*e470*/  ISETP.GE.U32.AND P3, PT, R15, 0x7ffffee2, PT ;  /* 0x7ffffee20f00780c */ /* 0x000fe20003f66070 */
[----:B------:R-:W-:Y:S03]  /*e480*/  LDGSTS.E [R9+0x12400], desc[UR8][R168.64], !P1 ;  /* 0x12400000a8097fae */ /* 0x000fe6000c921848 */
[----:B------:R-:W1:Y:S01]  /*e490*/  LDC R18, c[0x0][0x230] ;  /* 0x00008c00ff127b82 */ /* 0x000e620000000800 */
[----:B------:R-:W-:Y:S01]  /*e4a0*/  IADD3 R15, R17, -0xa7, RZ ;  /* 0xffffff59110f7810 */ /* 0x000fe20007ffe0ff */
[----:B------:R-:W-:Y:S06]  /*e4b0*/  LDGSTS.E [R9+0x12500], desc[UR8][R170.64], !P1 ;  /* 0x12500000aa097fae */ /* 0x000fec000c921848 */
[----:B------:R-:W1:Y:S01]  /*e4c0*/  LDC R19, c[0x0][0x230] ;  /* 0x00008c00ff137b82 */ /* 0x000e620000000800 */
[----:B------:R-:W-:Y:S01]  /*e4d0*/  ISETP.GE.U32.AND P1, PT, R15, 0x7ffffeda, PT ;  /* 0x7ffffeda0f00780c */ /* 0x000fe20003f26070 */
[----:B-1----:R-:W-:Y:S01]  /*e4e0*/  VIADD R15, R16, 0xffffff51 ;  /* 0xffffff51100f7836 */ /* 0x002fe20000000000 */
[----:B------:R-:W-:Y:S04]  /*e4f0*/  LDGSTS.E [R9+0x12c00], desc[UR8][R172.64], !P0 ;  /* 0x12c00000ac097fae */ /* 0x000fe8000c121848 */
[----:B------:R-:W-:Y:S01]  /*e500*/  LDGSTS.E [R9+0x12d00], desc[UR8][R174.64], !P0 ;  /* 0x12d00000ae097fae */ /* 0x000fe2000c121848 */
[----:B------:R-:W1:Y:S01]  /*e510*/  LDC R22, c[0x0][0x230] ;  /* 0x00008c00ff167b82 */ /* 0x000e620000000800 */
[----:B------:R-:W-:-:S02]  /*e520*/  ISETP.GE.U32.AND P0, PT, R0, 0x7ffffed6, PT ;  /* 0x7ffffed60000780c */ /* 0x000fc40003f06070 */
[----:B------:R-:W-:Y:S01]  /*e530*/  LDGSTS.E [R9+0x13400], desc[UR8][R176.64], !P4 ;  /* 0x13400000b0097fae */ /* 0x000fe2000e121848 */
[----:B------:R-:W-:-:S03]  /*e540*/  IADD3 R0, R21, -0xb3, RZ ;  /* 0xffffff4d15007810 */ /* 0x000fc60007ffe0ff */
[----:B------:R-:W-:Y:S01]  /*e550*/  LDGSTS.E [R9+0x13500], desc[UR8][R178.64], !P4 ;  /* 0x13500000b2097fae */ /* 0x000fe2000e121848 */
[----:B------:R-:W1:Y:S01]  /*e560*/  LDC R17, c[0x0][0x230] ;  /* 0x00008c00ff117b82 */ /* 0x000e620000000800 */
[----:B------:R-:W-:Y:S02]  /*e570*/  ISETP.GE.U32.AND P4, PT, R15, 0x7ffffed2, PT ;  /* 0x7ffffed20f00780c */ /* 0x000fe40003f86070 */
[----:B------:R-:W-:Y:S04]  /*e580*/  LDGSTS.E [R9+0x13c00], desc[UR8][R180.64], !P3 ;  /* 0x13c00000b4097fae */ /* 0x000fe8000d921848 */
[----:B------:R-:W-:Y:S01]  /*e590*/  LDGSTS.E [R9+0x13d00], desc[UR8][R182.64], !P3 ;  /* 0x13d00000b6097fae */ /* 0x000fe2000d921848 */
[----:B------:R-:W-:Y:S01]  /*e5a0*/  ISETP.GE.U32.AND P3, PT, R0, 0x7ffffece, PT ;  /* 0x7ffffece0000780c */ /* 0x000fe20003f66070 */
[----:B------:R-:W1:Y:S01]  /*e5b0*/  LDC R16, c[0x0][0x230] ;  /* 0x00008c00ff107b82 */ /* 0x000e620000000800 */
[----:B------:R-:W-:Y:S01]  /*e5c0*/  VIADD R0, R20, 0xffffff45 ;  /* 0xffffff4514007836 */ /* 0x000fe20000000000 */
[----:B------:R-:W-:Y:S01]  /*e5d0*/  LDGSTS.E [R9+0x14400], desc[UR8][R184.64], !P2 ;  /* 0x14400000b8097fae */ /* 0x000fe2000d121848 */
[----:B------:R-:W-:-:S03]  /*e5e0*/  VIADD R15, R18, 0xffffff49 ;  /* 0xffffff49120f7836 */ /* 0x000fc60000000000 */
[----:B------:R-:W-:Y:S02]  /*e5f0*/  LDGSTS.E [R9+0x14500], desc[UR8][R186.64], !P2 ;  /* 0x14500000ba097fae */ /* 0x000fe4000d121848 */
[----:B------:R-:W4:Y:S02]  /*e600*/  LDC R18, c[0x0][0x230] ;  /* 0x00008c00ff127b82 */ /* 0x000f240000000800 */
[----:B------:R-:W-:Y:S04]  /*e610*/  LDGSTS.E [R9+0x14c00], desc[UR8][R188.64], !P1 ;  /* 0x14c00000bc097fae */ /* 0x000fe8000c921848 */
[----:B------:R-:W-:Y:S01]  /*e620*/  LDGSTS.E [R9+0x14d00], desc[UR8][R190.64], !P1 ;  /* 0x14d00000be097fae */ /* 0x000fe2000c921848 */
[----:B------:R-:W-:Y:S01]  /*e630*/  ISETP.GE.U32.AND P1, PT, R0, 0x7ffffec6, PT ;  /* 0x7ffffec60000780c */ /* 0x000fe20003f26070 */
[----:B------:R-:W-:Y:S01]  /*e640*/  VIADD R0, R19, 0xffffff3d ;  /* 0xffffff3d13007836 */ /* 0x000fe20000000000 */
[----:B------:R-:W3:Y:S01]  /*e650*/  LDC R21, c[0x0][0x230] ;  /* 0x00008c00ff157b82 */ /* 0x000ee20000000800 */
[----:B------:R-:W-:Y:S04]  /*e660*/  LDGSTS.E [R9+0x15400], desc[UR8][R30.64], !P0 ;  /* 0x154000001e097fae */ /* 0x000fe8000c121848 */
[----:B------:R2:W-:Y:S03]  /*e670*/  LDGSTS.E [R9+0x15500], desc[UR8][R28.64], !P0 ;  /* 0x155000001c097fae */ /* 0x0005e6000c121848 */
[----:B------:R-:W3:Y:S01]  /*e680*/  LDC R20, c[0x0][0x230] ;  /* 0x00008c00ff147b82 */ /* 0x000ee20000000800 */
[----:B------:R4:W-:Y:S04]  /*e690*/  LDGSTS.E [R9+0x15c00], desc[UR8][R26.64], !P4 ;  /* 0x15c000001a097fae */ /* 0x0009e8000e121848 */
[----:B------:R4:W-:Y:S01]  /*e6a0*/  LDGSTS.E [R9+0x15d00], desc[UR8][R24.64], !P4 ;  /* 0x15d0000018097fae */ /* 0x0009e2000e121848 */
[----:B------:R-:W-:-:S02]  /*e6b0*/  ISETP.GE.U32.AND P4, PT, R0, 0x7ffffebe, PT ;  /* 0x7ffffebe0000780c */ /* 0x000fc40003f86070 */
[----:B-1----:R-:W-:Y:S02]  /*e6c0*/  IADD3 R0, R22, -0xcb, RZ ;  /* 0xffffff3516007810 */ /* 0x002fe40007ffe0ff */
[----:B------:R-:W-:Y:S02]  /*e6d0*/  ISETP.GE.U32.AND P2, PT, R15, 0x7ffffeca, PT ;  /* 0x7ffffeca0f00780c */ /* 0x000fe40003f46070 */
[----:B------:R-:W-:Y:S02]  /*e6e0*/  IADD3 R15, R17, -0xbf, RZ ;  /* 0xffffff41110f7810 */ /* 0x000fe40007ffe0ff */
[----:B------:R-:W1:Y:S02]  /*e6f0*/  LDC R17, c[0x0][0x230] ;  /* 0x00008c00ff117b82 */ /* 0x000e640000000800 */
[----:B------:R-:W-:Y:S01]  /*e700*/  ISETP.GE.U32.AND P0, PT, R15, 0x7ffffec2, PT ;  /* 0x7ffffec20f00780c */ /* 0x000fe20003f06070 */
[----:B------:R-:W-:-:S05]  /*e710*/  VIADD R15, R16, 0xffffff39 ;  /* 0xffffff39100f7836 */ /* 0x000fca0000000000 */
[----:B------:R-:W1:Y:S01]  /*e720*/  LDC R16, c[0x0][0x230] ;  /* 0x00008c00ff107b82 */ /* 0x000e620000000800 */
[----:B--2---:R-:W-:-:S04]  /*e730*/  IMAD.WIDE R28, R248, 0x4, R146 ;  /* 0x00000004f81c7825 */ /* 0x004fc800078e0292 */
[C---:B----4-:R-:W-:Y:S01]  /*e740*/  IMAD.WIDE R26, R248.reuse, 0x4, R116 ;  /* 0x00000004f81a7825 */ /* 0x050fe200078e0274 */
[----:B------:R3:W-:Y:S04]  /*e750*/  STL.64 [R1+0x70], R28 ;  /* 0x0000701c01007387 */ /* 0x0007e80000100a00 */
[----:B------:R-:W-:Y:S04]  /*e760*/  STL.64 [R1+0x78], R26 ;  /* 0x0000781a01007387 */ /* 0x000fe80000100a00 */
[----:B------:R-:W2:Y:S04]  /*e770*/  LDL.LU.64 R146, [R1+0x1f8] ;  /* 0x0001f80001927983 */ /* 0x000ea80000300a00 */
[----:B------:R-:W4:Y:S01]  /*e780*/  LDL.LU.64 R116, [R1+0x1f0] ;  /* 0x0001f00001747983 */ /* 0x000f220000300a00 */
[----:B------:R-:W-:-:S03]  /*e790*/  IMAD.WIDE R24, R248, 0x4, R120 ;  /* 0x00000004f8187825 */ /* 0x000fc600078e0278 */
[----:B------:R3:W-:Y:S04]  /*e7a0*/  LDGSTS.E [R9+0x16400], desc[UR8][R28.64], !P3 ;  /* 0x164000001c097fae */ /* 0x0007e8000d921848 */
[----:B------:R-:W-:Y:S01]  /*e7b0*/  STL.64 [R1+0x80], R24 ;  /* 0x0000801801007387 */ /* 0x000fe20000100a00 */
[----:B------:R-:W-:-:S03]  /*e7c0*/  IMAD.WIDE R22, R248, 0x4, R138 ;  /* 0x00000004f8167825 */ /* 0x000fc600078e028a */
[----:B------:R-:W-:Y:S04]  /*e7d0*/  LDGSTS.E [R9+0x16500], desc[UR8][R26.64], !P3 ;  /* 0x165000001a097fae */ /* 0x000fe8000d921848 */
[----:B------:R1:W-:Y:S04]  /*e7e0*/  STL.64 [R1+0x88], R22 ;  /* 0x0000881601007387 */ /* 0x0003e80000100a00 */
[----:B------:R-:W4:Y:S04]  /*e7f0*/  LDL.LU.64 R120, [R1+0x1e8] ;  /* 0x0001e80001787983 */ /* 0x000f280000300a00 */
[----:B------:R-:W4:Y:S01]  /*e800*/  LDL.LU.64 R138, [R1+0x1e0] ;  /* 0x0001e000018a7983 */ /* 0x000f220000300a00 */
[----:B------:R-:W-:Y:S01]  /*e810*/  ISETP.GE.U32.AND P3, PT, R15, 0x7ffffeba, PT ;  /* 0x7ffffeba0f00780c */ /* 0x000fe20003f66070 */
[----:B------:R-:W-:-:S02]  /*e820*/  VIADD R15, R18, 0xffffff31 ;  /* 0xffffff31120f7836 */ /* 0x000fc40000000000 */
[----:B------:R-:W-:Y:S04]  /*e830*/  LDGSTS.E [R9+0x16c00], desc[UR8][R24.64], !P2 ;  /* 0x16c0000018097fae */ /* 0x000fe8000d121848 */
[----:B------:R1:W-:Y:S01]  /*e840*/  LDGSTS.E [R9+0x16d00], desc[UR8][R22.64], !P2 ;  /* 0x16d0000016097fae */ /* 0x0003e2000d121848 */
[C---:B---3--:R-:W-:Y:S01]  /*e850*/  IMAD.WIDE R28, R248.reuse, 0x4, R126 ;  /* 0x00000004f81c7825 */ /* 0x048fe200078e027e */
[----:B-1----:R-:W1:Y:S03]  /*e860*/  LDC R23, c[0x0][0x230] ;  /* 0x00008c00ff177b82 */ /* 0x002e660000000800 */
[C---:B------:R-:W-:Y:S01]  /*e870*/  IMAD.WIDE R26, R248.reuse, 0x4, R118 ;  /* 0x00000004f81a7825 */ /* 0x040fe200078e0276 */
[----:B------:R-:W-:Y:S04]  /*e880*/  STL.64 [R1+0xa0], R28 ;  /* 0x0000a01c01007387 */ /* 0x000fe80000100a00 */
[----:B------:R-:W3:Y:S01]  /*e890*/  LDC R22, c[0x0][0x230] ;  /* 0x00008c00ff167b82 */ /* 0x000ee20000000800 */
[----:B------:R-:W-:Y:S04]  /*e8a0*/  STL.64 [R1+0xa8], R26 ;  /* 0x0000a81a01007387 */ /* 0x000fe80000100a00 */
[----:B------:R-:W3:Y:S04]  /*e8b0*/  LDL.LU.64 R126, [R1+0x1d8] ;  /* 0x0001d800017e7983 */ /* 0x000ee80000300a00 */
[----:B------:R-:W3:Y:S01]  /*e8c0*/  LDL.LU.64 R118, [R1+0x1d0] ;  /* 0x0001d00001767983 */ /* 0x000ee20000300a00 */
[----:B------:R-:W-:-:S04]  /*e8d0*/  IMAD.WIDE R24, R248, 0x4, R114 ;  /* 0x00000004f8187825 */ /* 0x000fc800078e0272 */
[----:B------:R-:W-:Y:S01]  /*e8e0*/  IMAD.WIDE R18, R248, 0x4, R130 ;  /* 0x00000004f8127825 */ /* 0x000fe200078e0282 */
[----:B------:R-:W-:Y:S04]  /*e8f0*/  STL.64 [R1+0xb0], R24 ;  /* 0x0000b01801007387 */ /* 0x000fe80000100a00 */
[----:B------:R1:W-:Y:S04]  /*e900*/  STL.64 [R1+0xb8], R18 ;  /* 0x0000b81201007387 */ /* 0x0003e80000100a00 */
[----:B------:R-:W3:Y:S04]  /*e910*/  LDL.LU.64 R114, [R1+0x1c8] ;  /* 0x0001c80001727983 */ /* 0x000ee80000300a00 */
[----:B------:R-:W3:Y:S01]  /*e920*/  LDL.LU.64 R130, [R1+0x1c0] ;  /* 0x0001c00001827983 */ /* 0x000ee20000300a00 */
[----:B------:R-:W-:Y:S01]  /*e930*/  ISETP.GE.U32.AND P2, PT, R0, 0x7ffffeb6, PT ;  /* 0x7ffffeb60000780c */ /* 0x000fe20003f46070 */
[----:B------:R-:W-:-:S02]  /*e940*/  VIADD R0, R21, 0xffffff2d ;  /* 0xffffff2d15007836 */ /* 0x000fc40000000000 */
[----:B------:R-:W-:Y:S04]  /*e950*/  LDGSTS.E [R9+0x17400], desc[UR8][R28.64], !P1 ;  /* 0x174000001c097fae */ /* 0x000fe8000c921848 */
[----:B------:R-:W-:Y:S04]  /*e960*/  LDGSTS.E [R9+0x17500], desc[UR8][R26.64], !P1 ;  /* 0x175000001a097fae */ /* 0x000fe8000c921848 */
[----:B------:R-:W-:Y:S04]  /*e970*/  LDGSTS.E [R9+0x17c00], desc[UR8][R24.64], !P0 ;  /* 0x17c0000018097fae */ /* 0x000fe8000c121848 */
[----:B------:R1:W-:Y:S01]  /*e980*/  LDGSTS.E [R9+0x17d00], desc[UR8][R18.64], !P0 ;  /* 0x17d0000012097fae */ /* 0x0003e2000c121848 */
[----:B------:R-:W-:Y:S01]  /*e990*/  ISETP.GE.U32.AND P0, PT, R0, 0x7ffffeae, PT ;  /* 0x7ffffeae0000780c */ /* 0x000fe20003f06070 */
[----:B------:R-:W-:Y:S01]  /*e9a0*/  VIADD R0, R20, 0xffffff25 ;  /* 0xffffff2514007836 */ /* 0x000fe20000000000 */
[----:B------:R-:W-:-:S02]  /*e9b0*/  ISETP.GE.U32.AND P1, PT, R15, 0x7ffffeb2, PT ;  /* 0x7ffffeb20f00780c */ /* 0x000fc40003f26070 */
[----:B------:R-:W-:Y:S01]  /*e9c0*/  IADD3 R15, R17, -0xd7, RZ ;  /* 0xffffff29110f7810 */ /* 0x000fe20007ffe0ff */
[----:B-1----:R-:W1:Y:S08]  /*e9d0*/  LDC R19, c[0x0][0x230] ;  /* 0x00008c00ff137b82 */ /* 0x002e700000000800 */
[----:B------:R-:W1:Y:S01]  /*e9e0*/  LDC R18, c[0x0][0x230] ;  /* 0x00008c00ff127b82 */ /* 0x000e620000000800 */
[----:B--2---:R-:W-:-:S04]  /*e9f0*/  IMAD.WIDE R28, R248, 0x4, R146 ;  /* 0x00000004f81c7825 */ /* 0x004fc800078e0292 */
[C---:B----4-:R-:W-:Y:S01]  /*ea00*/  IMAD.WIDE R26, R248.reuse, 0x4, R116 ;  /* 0x00000004f81a7825 */ /* 0x050fe200078e0274 */
[----:B------:R3:W-:Y:S04]  /*ea10*/  STL.64 [R1+0xc0], R28 ;  /* 0x0000c01c01007387 */ /* 0x0007e80000100a00 */
[----:B------:R-:W-:Y:S04]  /*ea20*/  STL.64 [R1+0xc8], R26 ;  /* 0x0000c81a01007387 */ /* 0x000fe80000100a00 */
[----:B------:R-:W2:Y:S04]  /*ea30*/  LDL.LU.64 R146, [R1+0x1b8] ;  /* 0x0001b80001927983 */ /* 0x000ea80000300a00 */
[----:B------:R-:W4:Y:S04]  /*ea40*/  LDL.LU.64 R116, [R1+0x1b0] ;  /* 0x0001b00001747983 */ /* 0x000f280000300a00 */
[----:B------:R3:W-:Y:S04]  /*ea50*/  LDGSTS.E [R9+0x18400], desc[UR8][R28.64], !P4 ;  /* 0x184000001c097fae */ /* 0x0007e8000e121848 */
[----:B------:R-:W-:Y:S01]  /*ea60*/  LDGSTS.E [R9+0x18500], desc[UR8][R26.64], !P4 ;  /* 0x185000001a097fae */ /* 0x000fe2000e121848 */
[----:B------:R-:W-:-:S04]  /*ea70*/  IMAD.WIDE R24, R248, 0x4, R120 ;  /* 0x00000004f8187825 */ /* 0x000fc800078e0278 */
[----:B------:R-:W-:Y:S01]  /*ea80*/  IMAD.WIDE R20, R248, 0x4, R138 ;  /* 0x00000004f8147825 */ /* 0x000fe200078e028a */
[----:B------:R-:W-:Y:S04]  /*ea90*/  STL.64 [R1+0xe0], R24 ;  /* 0x0000e01801007387 */ /* 0x000fe80000100a00 */
        /* <DEDUP_REMOVED lines=11> */
[----:B------:R-:W-:Y:S01]  /*eb50*/  STL.64 [R1+0xf8], R26 ;  /* 0x0000f81a01007387 */ /* 0x000fe20000100a00 */
[----:B------:R-:W3:Y:S03]  /*eb60*/  LDC R20, c[0x0][0x230] ;  /* 0x00008c00ff147b82 */ /* 0x000ee60000000800 */
        /* <DEDUP_REMOVED lines=8> */
[----:B------:R-:W-:-:S02]  /*ebf0*/  ISETP.GE.U32.AND P3, PT, R0, 0x7ffffea6, PT ;  /* 0x7ffffea60000780c */ /* 0x000fc40003f66070 */
[----:B------:R-:W-:Y:S01]  /*ec00*/  IADD3 R0, R23, -0xe3, RZ ;  /* 0xffffff1d17007810 */ /* 0x000fe20007ffe0ff */
[----:B------:R-:W-:Y:S04]  /*ec10*/  LDGSTS.E [R9+0x19400], desc[UR8][R28.64], !P2 ;  /* 0x194000001c097fae */ /* 0x000fe8000d121848 */
[----:B------:R-:W-:Y:S04]  /*ec20*/  LDGSTS.E [R9+0x19500], desc[UR8][R26.64], !P2 ;  /* 0x195000001a097fae */ /* 0x000fe8000d121848 */
[----:B------:R-:W-:Y:S04]  /*ec30*/  LDGSTS.E [R9+0x19c00], desc[UR8][R24.64], !P1 ;  /* 0x19c0000018097fae */ /* 0x000fe8000c921848 */
[----:B------:R1:W-:Y:S01]  /*ec40*/  LDGSTS.E [R9+0x19d00], desc[UR8][R16.64], !P1 ;  /* 0x19d0000010097fae */ /* 0x0003e2000c921848 */
[----:B------:R-:W-:Y:S01]  /*ec50*/  ISETP.GE.U32.AND P1, PT, R0, 0x7ffffe9e, PT ;  /* 0x7ffffe9e0000780c */ /* 0x000fe20003f26070 */
[----:B------:R-:W-:Y:S01]  /*ec60*/  VIADD R0, R22, 0xffffff15 ;  /* 0xffffff1516007836 */ /* 0x000fe20000000000 */
[----:B------:R-:W-:Y:S01]  /*ec70*/  ISETP.GE.U32.AND P2, PT, R15, 0x7ffffea2, PT ;  /* 0x7ffffea20f00780c */ /* 0x000fe20003f46070 */
[----:B------:R-:W-:Y:S01]  /*ec80*/  VIADD R15, R19, 0xffffff19 ;  /* 0xffffff19130f7836 */ /* 0x000fe20000000000 */
        /* <DEDUP_REMOVED lines=16> */
[----:B------:R-:W-:-:S02]  /*ed90*/  ISETP.GE.U32.AND P0, PT, R15, 0x7ffffe9a, PT ;  /* 0x7ffffe9a0f00780c */ /* 0x000fc40003f06070 */
[----:B------:R-:W-:Y:S01]  /*eda0*/  IADD3 R15, R18, -0xef, RZ ;  /* 0xffffff11120f7810 */ /* 0x000fe20007ffe0ff */
[----:B------:R-:W-:Y:S04]  /*edb0*/  LDGSTS.E [R9+0x1ac00], desc[UR8][R24.64], !P4 ;  /* 0x1ac0000018097fae */ /* 0x000fe8000e121848 */
[----:B------:R1:W-:Y:S01]  /*edc0*/  LDGSTS.E [R9+0x1ad00], desc[UR8][R22.64], !P4 ;  /* 0x1ad0000016097fae */ /* 0x0003e2000e121848 */
[C---:B---3--:R-:W-:Y:S01]  /*edd0*/  IMAD.WIDE R28, R248.reuse, 0x4, R126 ;  /* 0x00000004f81c7825 */ /* 0x048fe200078e027e */
[----:B-1----:R-:W1:Y:S03]  /*ede0*/  LDC R22, c[0x0][0x230] ;  /* 0x00008c00ff167b82 */ /* 0x002e660000000800 */
[C---:B------:R-:W-:Y:S01]  /*edf0*/  IMAD.WIDE R26, R248.reuse, 0x4, R118 ;  /* 0x00000004f81a7825 */ /* 0x040fe200078e0276 */
[----:B------:R4:W-:Y:S04]  /*ee00*/  STL.64 [R1+0x1e0], R28 ;  /* 0x0001e01c01007387 */ /* 0x0009e80000100a00 */
[----:B------:R3:W-:Y:S04]  /*ee10*/  STL.64 [R1+0x1e8], R26 ;  /* 0x0001e81a01007387 */ /* 0x0007e80000100a00 */
[----:B------:R-:W3:Y:S04]  /*ee20*/  LDL.LU.64 R126, [R1+0x158] ;  /* 0x00015800017e7983 */ /* 0x000ee80000300a00 */
[----:B------:R-:W3:Y:S01]  /*ee30*/  LDL.LU.64 R118, [R1+0x150] ;  /* 0x0001500001767983 */ /* 0x000ee20000300a00 */
[----:B------:R-:W-:-:S03]  /*ee40*/  IMAD.WIDE R24, R248, 0x4, R114 ;  /* 0x00000004f8187825 */ /* 0x000fc600078e0272 */
[----:B------:R4:W-:Y:S01]  /*ee50*/  LDGSTS.E [R9+0x1b400], desc[UR8][R28.64], !P3 ;  /* 0x1b4000001c097fae */ /* 0x0009e2000d921848 */
[----:B------:R-:W-:-:S03]  /*ee60*/  IMAD.WIDE R18, R248, 0x4, R130 ;  /* 0x00000004f8127825 */ /* 0x000fc600078e0282 */
[----:B------:R-:W-:Y:S04]  /*ee70*/  STL.64 [R1+0x200], R24 ;  /* 0x0002001801007387 */ /* 0x000fe80000100a00 */
[----:B------:R3:W-:Y:S04]  /*ee80*/  STL.64 [R1+0x208], R18 ;  /* 0x0002081201007387 */ /* 0x0007e80000100a00 */
[----:B------:R-:W3:Y:S04]  /*ee90*/  LDL.LU.64 R114, [R1+0x148] ;  /* 0x0001480001727983 */ /* 0x000ee80000300a00 */
[----:B------:R-:W3:Y:S04]  /*eea0*/  LDL.LU.64 R130, [R1+0x140] ;  /* 0x0001400001827983 */ /* 0x000ee80000300a00 */
[----:B------:R3:W-:Y:S04]  /*eeb0*/  LDGSTS.E [R9+0x1b500], desc[UR8][R26.64], !P3 ;  /* 0x1b5000001a097fae */ /* 0x0007e8000d921848 */
[----:B------:R-:W-:Y:S01]  /*eec0*/  LDGSTS.E [R9+0x1bc00], desc[UR8][R24.64], !P2 ;  /* 0x1bc0000018097fae */ /* 0x000fe2000d121848 */
[----:B------:R-:W-:Y:S01]  /*eed0*/  ISETP.GE.U32.AND P4, PT, R0, 0x7ffffe96, PT ;  /* 0x7ffffe960000780c */ /* 0x000fe20003f86070 */
[----:B------:R-:W-:-:S02]  /*eee0*/  VIADD R0, R21, 0xffffff0d ;  /* 0xffffff0d15007836 */ /* 0x000fc40000000000 */
[----:B------:R1:W-:Y:S01]  /*eef0*/  LDGSTS.E [R9+0x1bd00], desc[UR8][R18.64], !P2 ;  /* 0x1bd0000012097fae */ /* 0x0003e2000d121848 */
[----:B------:R-:W1:Y:S02]  /*ef00*/  LDC R21, c[0x0][0x230] ;  /* 0x00008c00ff157b82 */ /* 0x000e640000000800 */
[----:B------:R-:W-:Y:S02]  /*ef10*/  ISETP.GE.U32.AND P2, PT, R0, 0x7ffffe8e, PT ;  /* 0x7ffffe8e0000780c */ /* 0x000fe40003f46070 */
[----:B------:R-:W-:Y:S01]  /*ef20*/  IADD3 R0, R20, -0xfb, RZ ;  /* 0xffffff0514007810 */ /* 0x000fe20007ffe0ff */
[----:B--2---:R-:W-:-:S04]  /*ef30*/  IMAD.WIDE R30, R248, 0x4, R146 ;  /* 0x00000004f81e7825 */ /* 0x004fc800078e0292 */
[C---:B----4-:R-:W-:Y:S01]  /*ef40*/  IMAD.WIDE R28, R248.reuse, 0x4, R116 ;  /* 0x00000004f81c7825 */ /* 0x050fe200078e0274 */
[----:B------:R-:W-:Y:S03]  /*ef50*/  STL.64 [R1+0x240], R30 ;  /* 0x0002401e01007387 */ /* 0x000fe60000100a00 */
[C---:B---3--:R-:W-:Y:S01]  /*ef60*/  IMAD.WIDE R26, R248.reuse, 0x4, R120 ;  /* 0x00000004f81a7825 */ /* 0x048fe200078e0278 */
[----:B------:R2:W-:Y:S01]  /*ef70*/  STL.64 [R1+0x248], R28 ;  /* 0x0002481c01007387 */ /* 0x0005e20000100a00 */
[----:B------:R-:W-:Y:S01]  /*ef80*/  ISETP.GE.U32.AND P3, PT, R15, 0x7ffffe92, PT ;  /* 0x7ffffe920f00780c */ /* 0x000fe20003f66070 */
[----:B-1----:R-:W1:Y:S01]  /*ef90*/  LDC R18, c[0x0][0x230] ;  /* 0x00008c00ff127b82 */ /* 0x002e620000000800 */
[C---:B------:R-:W-:Y:S01]  /*efa0*/  IMAD.WIDE R24, R248.reuse, 0x4, R138 ;  /* 0x00000004f8187825 */ /* 0x040fe200078e028a */
[----:B------:R-:W3:Y:S04]  /*efb0*/  LDL.LU.64 R146, [R1+0x138] ;  /* 0x0001380001927983 */ /* 0x000ee80000300a00 */
[----:B------:R-:W4:Y:S02]  /*efc0*/  LDL.LU.64 R116, [R1+0x130] ;  /* 0x0001300001747983 */ /* 0x000f240000300a00 */
[----:B------:R-:W1:Y:S02]  /*efd0*/  LDC R19, c[0x0][0x230] ;  /* 0x00008c00ff137b82 */ /* 0x000e640000000800 */
[----:B------:R2:W-:Y:S04]  /*efe0*/  STL.64 [R1+0x650], R26 ;  /* 0x0006501a01007387 */ /* 0x0005e80000100a00 */
[----:B------:R2:W-:Y:S04]  /*eff0*/  STL.64 [R1+0x658], R24 ;  /* 0x0006581801007387 */ /* 0x0005e80000100a00 */
[----:B------:R-:W4:Y:S04]  /*f000*/  LDL.LU.64 R120, [R1+0x128] ;  /* 0x0001280001787983 */ /* 0x000f280000300a00 */
[----:B------:R-:W4:Y:S04]  /*f010*/  LDL.LU.64 R138, [R1+0x120] ;  /* 0x00012000018a7983 */ /* 0x000f280000300a00 */
[----:B------:R-:W-:Y:S04]  /*f020*/  LDGSTS.E [R9+0x1c400], desc[UR8][R30.64], !P1 ;  /* 0x1c4000001e097fae */ /* 0x000fe8000c921848 */
[----:B------:R2:W-:Y:S04]  /*f030*/  LDGSTS.E [R9+0x1c500], desc[UR8][R28.64], !P1 ;  /* 0x1c5000001c097fae */ /* 0x0005e8000c921848 */
[----:B------:R2:W-:Y:S04]  /*f040*/  LDGSTS.E [R9+0x1cc00], desc[UR8][R26.64], !P0 ;  /* 0x1cc000001a097fae */ /* 0x0005e8000c121848 */
[----:B------:R1:W-:Y:S01]  /*f050*/  LDGSTS.E [R9+0x1cd00], desc[UR8][R24.64], !P0 ;  /* 0x1cd0000018097fae */ /* 0x0003e2000c121848 */
[----:B--2---:R-:W-:-:S04]  /*f060*/  IMAD.WIDE R28, R248, 0x4, R126 ;  /* 0x00000004f81c7825 */ /* 0x004fc800078e027e */
[----:B------:R-:W-:Y:S01]  /*f070*/  IMAD.WIDE R26, R248, 0x4, R118 ;  /* 0x00000004f81a7825 */ /* 0x000fe200078e0276 */
[----:B------:R-:W-:Y:S01]  /*f080*/  STL.64 [R1+0x680], R28 ;  /* 0x0006801c01007387 */ /* 0x000fe20000100a00 */
[----:B------:R-:W-:Y:S02]  /*f090*/  ISETP.GE.U32.AND P0, PT, R0, 0x7ffffe86, PT ;  /* 0x7ffffe860000780c */ /* 0x000fe40003f06070 */
[----:B------:R-:W-:Y:S01]  /*f0a0*/  VIADD R0, R22, 0xffffff7c ;  /* 0xffffff7c16007836 */ /* 0x000fe20000000000 */
[----:B------:R-:W-:Y:S01]  /*f0b0*/  STL.64 [R1+0x688], R26 ;  /* 0x0006881a01007387 */ /* 0x000fe20000100a00 */
[----:B-1----:R-:W-:-:S03]  /*f0c0*/  IMAD.WIDE R24, R248, 0x4, R114 ;  /* 0x00000004f8187825 */ /* 0x002fc600078e0272 */
[----:B------:R-:W2:Y:S01]  /*f0d0*/  LDL.LU.64 R126, [R1+0x118] ;  /* 0x00011800017e7983 */ /* 0x000ea20000300a00 */
[----:B------:R-:W-:-:S03]  /*f0e0*/  IMAD.WIDE R22, R248, 0x4, R130 ;  /* 0x00000004f8167825 */ /* 0x000fc600078e0282 */
[----:B------:R-:W2:Y:S04]  /*f0f0*/  LDL.LU.64 R118, [R1+0x110] ;  /* 0x0001100001767983 */ /* 0x000ea80000300a00 */
[----:B------:R-:W-:Y:S04]  /*f100*/  STL.64 [R1+0x6b0], R24 ;  /* 0x0006b01801007387 */ /* 0x000fe80000100a00 */
[----:B------:R1:W-:Y:S04]  /*f110*/  STL.64 [R1+0x6b8], R22 ;  /* 0x0006b81601007387 */ /* 0x0003e80000100a00 */
[----:B------:R-:W2:Y:S04]  /*f120*/  LDL.LU.64 R114, [R1+0x108] ;  /* 0x0001080001727983 */ /* 0x000ea80000300a00 */
[----:B------:R-:W2:Y:S04]  /*f130*/  LDL.LU.64 R130, [R1+0x100] ;  /* 0x0001000001827983 */ /* 0x000ea80000300a00 */
[----:B------:R-:W-:Y:S04]  /*f140*/  LDGSTS.E [R9+0x1d400], desc[UR8][R28.64], !P4 ;  /* 0x1d4000001c097fae */ /* 0x000fe8000e121848 */
[----:B------:R-:W-:Y:S01]  /*f150*/  LDGSTS.E [R9+0x1d500], desc[UR8][R26.64], !P4 ;  /* 0x1d5000001a097fae */ /* 0x000fe2000e121848 */
[----:B------:R-:W-:-:S02]  /*f160*/  VIADD R15, R17, 0xffffff09 ;  /* 0xffffff09110f7836 */ /* 0x000fc40000000000 */
[----:B------:R-:W2:Y:S01]  /*f170*/  LDC R17, c[0x0][0x230] ;  /* 0x00008c00ff117b82 */ /* 0x000ea20000000800 */
[----:B------:R-:W-:Y:S04]  /*f180*/  LDGSTS.E [R9+0x1dc00], desc[UR8][R24.64], !P3 ;  /* 0x1dc0000018097fae */ /* 0x000fe8000d921848 */
[----:B------:R1:W-:Y:S01]  /*f190*/  LDGSTS.E [R9+0x1dd00], desc[UR8][R22.64], !P3 ;  /* 0x1dd0000016097fae */ /* 0x0003e2000d921848 */
[----:B------:R-:W-:Y:S01]  /*f1a0*/  ISETP.GE.U32.AND P3, PT, R0, 0x7ffffefd, PT ;  /* 0x7ffffefd0000780c */ /* 0x000fe20003f66070 */
[----:B------:R-:W-:Y:S01]  /*f1b0*/  VIADD R0, R21, 0xffffff74 ;  /* 0xffffff7415007836 */ /* 0x000fe20000000000 */
[----:B------:R-:W-:Y:S01]  /*f1c0*/  ISETP.GE.U32.AND P1, PT, R15, 0x7ffffe8a, PT ;  /* 0x7ffffe8a0f00780c */ /* 0x000fe20003f26070 */
[----:B-1----:R-:W1:Y:S01]  /*f1d0*/  LDC R22, c[0x0][0x230] ;  /* 0x00008c00ff167b82 */ /* 0x002e620000000800 */
[----:B---3--:R-:W-:-:S04]  /*f1e0*/  IMAD.WIDE R28, R248, 0x4, R146 ;  /* 0x00000004f81c7825 */ /* 0x008fc800078e0292 */
[C---:B----4-:R-:W-:Y:S01]  /*f1f0*/  IMAD.WIDE R26, R248.reuse, 0x4, R116 ;  /* 0x00000004f81a7825 */ /* 0x050fe200078e0274 */
[----:B------:R3:W-:Y:S04]  /*f200*/  STL.64 [R1+0x6e0], R28 ;  /* 0x0006e01c01007387 */ /* 0x0007e80000100a00 */
[----:B------:R-:W-:Y:S04]  /*f210*/  STL.64 [R1+0x6e8], R26 ;  /* 0x0006e81a01007387 */ /* 0x000fe80000100a00 */
[----:B------:R-:W4:Y:S01]  /*f220*/  LDL.LU.64 R146, [R1+0x260] ;  /* 0x0002600001927983 */ /* 0x000f220000300a00 */
[----:B------:R-:W-:-:S03]  /*f230*/  IMAD.WIDE R24, R248, 0x4, R120 ;  /* 0x00000004f8187825 */ /* 0x000fc600078e0278 */
[----:B------:R-:W4:Y:S01]  /*f240*/  LDL.LU.64 R116, [R1+0x268] ;  /* 0x0002680001747983 */ /* 0x000f220000300a00 */
[----:B------:R-:W-:-:S03]  /*f250*/  IMAD.WIDE R20, R248, 0x4, R138 ;  /* 0x00000004f8147825 */ /* 0x000fc600078e028a */
[----:B------:R-:W-:Y:S04]  /*f260*/  STL.64 [R1+0x710], R24 ;  /* 0x0007101801007387 */ /* 0x000fe80000100a00 */
[----:B------:R1:W-:Y:S04]  /*f270*/  STL.64 [R1+0x718], R20 ;  /* 0x0007181401007387 */ /* 0x0003e80000100a00 */
[----:B------:R-:W4:Y:S04]  /*f280*/  LDL.LU.64 R120, [R1+0x270] ;  /* 0x0002700001787983 */ /* 0x000f280000300a00 */
[----:B------:R-:W4:Y:S04]  /*f290*/  LDL.LU.64 R138, [R1+0x278] ;  /* 0x00027800018a7983 */ /* 0x000f280000300a00 */
[----:B------:R3:W-:Y:S04]  /*f2a0*/  LDGSTS.E [R9+0x1e400], desc[UR8][R28.64], !P2 ;  /* 0x1e4000001c097fae */ /* 0x0007e8000d121848 */
[----:B------:R-:W-:Y:S04]  /*f2b0*/  LDGSTS.E [R9+0x1e500], desc[UR8][R26.64], !P2 ;  /* 0x1e5000001a097fae */ /* 0x000fe8000d121848 */
[----:B------:R-:W-:Y:S01]  /*f2c0*/  LDGSTS.E [R9+0x1ec00], desc[UR8][R24.64], !P1 ;  /* 0x1ec0000018097fae */ /* 0x000fe2000c921848 */
[----:B--2---:R-:W-:-:S03]  /*f2d0*/  IMAD.WIDE R30, R248, 0x4, R126 ;  /* 0x00000004f81e7825 */ /* 0x004fc600078e027e */
[----:B------:R1:W-:Y:S01]  /*f2e0*/  LDGSTS.E [R9+0x1ed00], desc[UR8][R20.64], !P1 ;  /* 0x1ed0000014097fae */ /* 0x0003e2000c921848 */
[----:B---3--:R-:W-:-:S03]  /*f2f0*/  IMAD.WIDE R28, R248, 0x4, R118 ;  /* 0x00000004f81c7825 */ /* 0x008fc600078e0276 */
[----:B------:R-:W-:Y:S04]  /*f300*/  STL.64 [R1+0x740], R30 ;  /* 0x0007401e01007387 */ /* 0x000fe80000100a00 */
[----:B------:R2:W-:Y:S04]  /*f310*/  STL.64 [R1+0x748], R28 ;  /* 0x0007481c01007387 */ /* 0x0005e80000100a00 */
[----:B------:R-:W3:Y:S01]  /*f320*/  LDL.LU.64 R126, [R1+0x280] ;  /* 0x00028000017e7983 */ /* 0x000ee20000300a00 */
[----:B------:R-:W-:Y:S01]  /*f330*/  VIADD R15, R16, 0xffffff01 ;  /* 0xffffff01100f7836 */ /* 0x000fe20000000000 */
[----:B-1----:R-:W1:Y:S01]  /*f340*/  LDC R20, c[0x0][0x230] ;  /* 0x00008c00ff147b82 */ /* 0x002e620000000800 */
[C---:B------:R-:W-:Y:S01]  /*f350*/  IMAD.WIDE R26, R248.reuse, 0x4, R114 ;  /* 0x00000004f81a7825 */ /* 0x040fe200078e0272 */
[----:B------:R-:W2:Y:S03]  /*f360*/  LDL.LU.64 R118, [R1+0x288] ;  /* 0x0002880001767983 */ /* 0x000ea60000300a00 */
[C---:B------:R-:W-:Y:S01]  /*f370*/  IMAD.WIDE R24, R248.reuse, 0x4, R130 ;  /* 0x00000004f8187825 */ /* 0x040fe200078e0282 */
[----:B------:R1:W-:Y:S02]  /*f380*/  STL.64 [R1+0x770], R26 ;  /* 0x0007701a01007387 */ /* 0x0003e40000100a00 */
[----:B------:R-:W1:Y:S02]  /*f390*/  LDC R16, c[0x0][0x230] ;  /* 0x00008c00ff107b82 */ /* 0x000e640000000800 */
[----:B------:R1:W-:Y:S04]  /*f3a0*/  STL.64 [R1+0x778], R24 ;  /* 0x0007781801007387 */ /* 0x0003e80000100a00 */
[----:B------:R-:W2:Y:S02]  /*f3b0*/  LDL.LU.64 R114, [R1+0x298] ;  /* 0x0002980001727983 */ /* 0x000ea40000300a00 */
[----:B------:R-:W1:Y:S02]  /*f3c0*/  LDC R21, c[0x0][0x230] ;  /* 0x00008c00ff157b82 */ /* 0x000e640000000800 */
[----:B------:R-:W2:Y:S01]  /*f3d0*/  LDL.LU.64 R130, [R1+0x2a0] ;  /* 0x0002a00001827983 */ /* 0x000ea20000300a00 */
[----:B----4-:R-:W-:-:S04]  /*f3e0*/  IMAD.WIDE R192, R248, 0x4, R146 ;  /* 0x00000004f8c07825 */ /* 0x010fc800078e0292 */
[C---:B------:R-:W-:Y:S01]  /*f3f0*/  IMAD.WIDE R194, R248.reuse, 0x4, R116 ;  /* 0x00000004f8c27825 */ /* 0x040fe200078e0274 */
[----:B------:R-:W4:Y:S04]  /*f400*/  LDL.LU.64 R146, [R1+0x2a8] ;  /* 0x0002a80001927983 */ /* 0x000f280000300a00 */
[----:B------:R-:W4:Y:S01]  /*f410*/  LDL.LU.64 R116, [R1+0x2b0] ;  /* 0x0002b00001747983 */ /* 0x000f220000300a00 */
[----:B------:R-:W-:-:S04]  /*f420*/  IMAD.WIDE R196, R248, 0x4, R120 ;  /* 0x00000004f8c47825 */ /* 0x000fc800078e0278 */
[----:B------:R-:W-:Y:S01]  /*f430*/  IMAD.WIDE R198, R248, 0x4, R138 ;  /* 0x00000004f8c67825 */ /* 0x000fe200078e028a */
[----:B------:R-:W4:Y:S04]  /*f440*/  LDL.LU.64 R120, [R1+0x2b8] ;  /* 0x0002b80001787983 */ /* 0x000f280000300a00 */
[----:B------:R-:W4:Y:S01]  /*f450*/  LDL.LU.64 R138, [R1+0x2c0] ;  /* 0x0002c000018a7983 */ /* 0x000f220000300a00 */
[----:B------:R-:W-:-:S03]  /*f460*/  ISETP.GE.U32.AND P1, PT, R0, 0x7ffffef5, PT ;  /* 0x7ffffef50000780c */ /* 0x000fc60003f26070 */
[----:B------:R-:W-:Y:S01]  /*f470*/  LDGSTS.E [R9+0x1f400], desc[UR8][R30.64], !P0 ;  /* 0x1f4000001e097fae */ /* 0x000fe2000c121848 */
[----:B---3--:R-:W-:-:S04]  /*f480*/  IMAD.WIDE R200, R248, 0x4, R126 ;  /* 0x00000004f8c87825 */ /* 0x008fc800078e027e */
[C---:B--2---:R-:W-:Y:S01]  /*f490*/  IMAD.WIDE R202, R248.reuse, 0x4, R118 ;  /* 0x00000004f8ca7825 */ /* 0x044fe200078e0276 */
[----:B------:R-:W2:Y:S04]  /*f4a0*/  LDL.LU.64 R126, [R1+0x2c8] ;  /* 0x0002c800017e7983 */ /* 0x000ea80000300a00 */
[----:B------:R-:W3:Y:S01]  /*f4b0*/  LDL.LU.64 R118, [R1+0x2d0] ;  /* 0x0002d00001767983 */ /* 0x000ee20000300a00 */
[----:B------:R-:W-:-:S04]  /*f4c0*/  IMAD.WIDE R204, R248, 0x4, R114 ;  /* 0x00000004f8cc7825 */ /* 0x000fc800078e0272 */
[C---:B------:R-:W-:Y:S01]  /*f4d0*/  IMAD.WIDE R206, R248.reuse, 0x4, R130 ;  /* 0x00000004f8ce7825 */ /* 0x040fe200078e0282 */
[----:B------:R-:W3:Y:S04]  /*f4e0*/  LDL.LU.64 R114, [R1+0x2d8] ;  /* 0x0002d80001727983 */ /* 0x000ee80000300a00 */
[----:B------:R-:W3:Y:S01]  /*f4f0*/  LDL.LU.64 R130, [R1+0x2e0] ;  /* 0x0002e00001827983 */ /* 0x000ee20000300a00 */
[----:B----4-:R-:W-:-:S04]  /*f500*/  IMAD.WIDE R208, R248, 0x4, R146 ;  /* 0x00000004f8d07825 */ /* 0x010fc800078e0292 */
[C---:B------:R-:W-:Y:S01]  /*f510*/  IMAD.WIDE R210, R248.reuse, 0x4, R116 ;  /* 0x00000004f8d27825 */ /* 0x040fe200078e0274 */
[----:B------:R-:W4:Y:S04]  /*f520*/  LDL.LU.64 R146, [R1+0x2f0] ;  /* 0x0002f00001927983 */ /* 0x000f280000300a00 */
[----:B------:R-:W4:Y:S01]  /*f530*/  LDL.LU.64 R116, [R1+0x2f8] ;  /* 0x0002f80001747983 */ /* 0x000f220000300a00 */
[----:B------:R-:W-:-:S04]  /*f540*/  IMAD.WIDE R212, R248, 0x4, R120 ;  /* 0x00000004f8d47825 */ /* 0x000fc800078e0278 */
[C---:B------:R-:W-:Y:S01]  /*f550*/  IMAD.WIDE R214, R248.reuse, 0x4, R138 ;  /* 0x00000004f8d67825 */ /* 0x040fe200078e028a */
[----:B------:R-:W4:Y:S04]  /*f560*/  LDL.LU.64 R120, [R1+0x300] ;  /* 0x0003000001787983 */ /* 0x000f280000300a00 */
[----:B------:R-:W4:Y:S01]  /*f570*/  LDL.LU.64 R138, [R1+0x308] ;  /* 0x00030800018a7983 */ /* 0x000f220000300a00 */
[----:B------:R-:W-:Y:S02]  /*f580*/  ISETP.GE.U32.AND P4, PT, R15, 0x7ffffe82, PT ;  /* 0x7ffffe820f00780c */ /* 0x000fe40003f86070 */
[----:B------:R-:W-:Y:S01]  /*f590*/  IADD3 R0, R19, -0x94, RZ ;  /* 0xffffff6c13007810 */ /* 0x000fe20007ffe0ff */
[----:B------:R1:W-:Y:S01]  /*f5a0*/  LDGSTS.E [R9+0x1f500], desc[UR8][R28.64], !P0 ;  /* 0x1f5000001c097fae */ /* 0x0003e2000c121848 */
[----:B--2---:R-:W-:-:S04]  /*f5b0*/  IMAD.WIDE R216, R248, 0x4, R126 ;  /* 0x00000004f8d87825 */ /* 0x004fc800078e027e */
[C---:B---3--:R-:W-:Y:S01]  /*f5c0*/  IMAD.WIDE R218, R248.reuse, 0x4, R118 ;  /* 0x00000004f8da7825 */ /* 0x048fe200078e0276 */
[----:B------:R-:W2:Y:S03]  /*f5d0*/  LDL.LU.64 R126, [R1+0x310] ;  /* 0x00031000017e7983 */ /* 0x000ea60000300a00 */
[C---:B------:R-:W-:Y:S01]  /*f5e0*/  IMAD.WIDE R220, R248.reuse, 0x4, R114 ;  /* 0x00000004f8dc7825 */ /* 0x040fe200078e0272 */
[----:B------:R-:W3:Y:S03]  /*f5f0*/  LDL.LU.64 R118, [R1+0x318] ;  /* 0x0003180001767983 */ /* 0x000ee60000300a00 */
[C---:B------:R-:W-:Y:S01]  /*f600*/  IMAD.WIDE R224, R248.reuse, 0x4, R130 ;  /* 0x00000004f8e07825 */ /* 0x040fe200078e0282 */
[----:B------:R-:W3:Y:S03]  /*f610*/  LDL.LU.64 R114, [R1+0x320] ;  /* 0x0003200001727983 */ /* 0x000ee60000300a00 */
[C---:B----4-:R-:W-:Y:S01]  /*f620*/  IMAD.WIDE R226, R248.reuse, 0x4, R146 ;  /* 0x00000004f8e27825 */ /* 0x050fe200078e0292 */
[----:B------:R-:W4:Y:S03]  /*f630*/  LDL.LU.64 R130, [R1+0x328] ;  /* 0x0003280001827983 */ /* 0x000f260000300a00 */
[C---:B------:R-:W-:Y:S01]  /*f640*/  IMAD.WIDE R228, R248.reuse, 0x4, R116 ;  /* 0x00000004f8e47825 */ /* 0x040fe200078e0274 */
[----:B------:R-:W4:Y:S03]  /*f650*/  LDL.LU.64 R146, [R1+0x330] ;  /* 0x0003300001927983 */ /* 0x000f260000300a00 */
[C---:B------:R-:W-:Y:S01]  /*f660*/  IMAD.WIDE R230, R248.reuse, 0x4, R120 ;  /* 0x00000004f8e67825 */ /* 0x040fe200078e0278 */
[----:B------:R-:W4:Y:S03]  /*f670*/  LDL.LU.64 R116, [R1+0x348] ;  /* 0x0003480001747983 */ /* 0x000f260000300a00 */
[----:B------:R-:W-:Y:S01]  /*f680*/  IMAD.WIDE R232, R248, 0x4, R138 ;  /* 0x00000004f8e87825 */ /* 0x000fe200078e028a */
[----:B------:R-:W4:Y:S01]  /*f690*/  LDL.LU.64 R120, [R1+0x350] ;  /* 0x0003500001787983 */ /* 0x000f220000300a00 */
[----:B------:R-:W-:Y:S01]  /*f6a0*/  IADD3 R15, R18, -0x88, RZ ;  /* 0xffffff78120f7810 */ /* 0x000fe20007ffe0ff */
[----:B------:R-:W1:Y:S02]  /*f6b0*/  LDC R19, c[0x0][0x230] ;  /* 0x00008c00ff137b82 */ /* 0x000e640000000800 */
[----:B------:R-:W4:Y:S04]  /*f6c0*/  LDL.LU.64 R138, [R1+0x358] ;  /* 0x00035800018a7983 */ /* 0x000f280000300a00 */
[----:B------:R1:W-:Y:S02]  /*f6d0*/  LDGSTS.E [R9+0x1fc00], desc[UR8][R26.64], !P4 ;  /* 0x1fc000001a097fae */ /* 0x0003e4000e121848 */
[----:B------:R-:W1:Y:S01]  /*f6e0*/  LDC R18, c[0x0][0x230] ;  /* 0x00008c00ff127b82 */ /* 0x000e620000000800 */
[----:B--2---:R-:W-:-:S04]  /*f6f0*/  IMAD.WIDE R234, R248, 0x4, R126 ;  /* 0x00000004f8ea7825 */ /* 0x004fc800078e027e */
[C---:B---3--:R-:W-:Y:S01]  /*f700*/  IMAD.WIDE R236, R248.reuse, 0x4, R118 ;  /* 0x00000004f8ec7825 */ /* 0x048fe200078e0276 */
[----:B------:R-:W2:Y:S04]  /*f710*/  LDL.LU.64 R126, [R1+0x360] ;  /* 0x00036000017e7983 */ /* 0x000ea80000300a00 */
[----:B------:R-:W3:Y:S01]  /*f720*/  LDL.LU.64 R118, [R1+0x368] ;  /* 0x0003680001767983 */ /* 0x000ee20000300a00 */
[----:B------:R-:W-:-:S03]  /*f730*/  IMAD.WIDE R238, R248, 0x4, R114 ;  /* 0x00000004f8ee7825 */ /* 0x000fc600078e0272 */
[----:B------:R-:W3:Y:S01]  /*f740*/  LDL.LU.64 R114, [R1+0x370] ;  /* 0x0003700001727983 */ /* 0x000ee20000300a00 */
[----:B----4-:R-:W-:Y:S01]  /*f750*/  IMAD.WIDE R240, R248, 0x4, R130 ;  /* 0x00000004f8f07825 */ /* 0x010fe200078e0282 */
[----:B------:R-:W-:Y:S02]  /*f760*/  ISETP.GE.U32.AND P2, PT, R15, 0x7ffffef9, PT ;  /* 0x7ffffef90f00780c */ /* 0x000fe40003f46070 */
[----:B------:R-:W4:Y:S01]  /*f770*/  LDL.LU.64 R130, [R1+0x388] ;  /* 0x0003880001827983 */ /* 0x000f220000300a00 */
[----:B------:R-:W-:-:S03]  /*f780*/  VIADD R15, R17, 0xffffff70 ;  /* 0xffffff70110f7836 */ /* 0x000fc60000000000 */
[----:B------:R3:W-:Y:S01]  /*f790*/  LDGSTS.E [R9+0x1fd00], desc[UR8][R24.64], !P4 ;  /* 0x1fd0000018097fae */ /* 0x0007e2000e121848 */
[----:B------:R-:W-:Y:S01]  /*f7a0*/  ISETP.GE.U32.AND P4, PT, R0, 0x7ffffeed, PT ;  /* 0x7ffffeed0000780c */ /* 0x000fe20003f86070 */
[----:B------:R-:W2:Y:S01]  /*f7b0*/  LDC R17, c[0x0][0x230] ;  /* 0x00008c00ff117b82 */ /* 0x000ea20000000800 */
[----:B------:R-:W-:Y:S01]  /*f7c0*/  VIADD R0, R22, 0xffffff64 ;  /* 0xffffff6416007836 */ /* 0x000fe20000000000 */
[----:B------:R-:W-:Y:S01]  /*f7d0*/  LDGSTS.E [R10+0x10600], desc[UR8][R192.64], !P3 ;  /* 0x10600000c00a7fae */ /* 0x000fe2000d921848 */
[----:B------:R-:W-:Y:S01]  /*f7e0*/  ISETP.GE.U32.AND P0, PT, R15, 0x7ffffef1, PT ;  /* 0x7ffffef10f00780c */ /* 0x000fe20003f06070 */
[----:B-1----:R-:W-:Y:S02]  /*f7f0*/  VIADD R15, R16, 0xffffff68 ;  /* 0xffffff68100f7836 */ /* 0x002fe40000000000 */
[----:B------:R-:W-:Y:S02]  /*f800*/  LDGSTS.E [R10+0x10700], desc[UR8][R194.64], !P3 ;  /* 0x10700000c20a7fae */ /* 0x000fe4000d921848 */
[----:B------:R-:W1:Y:S02]  /*f810*/  LDC R16, c[0x0][0x230] ;  /* 0x00008c00ff107b82 */ /* 0x000e640000000800 */
[----:B------:R-:W-:Y:S04]  /*f820*/  LDGSTS.E [R10+0x10e00], desc[UR8][R196.64], !P2 ;  /* 0x10e00000c40a7fae */ /* 0x000fe8000d121848 */
[----:B------:R-:W-:Y:S01]  /*f830*/  LDGSTS.E [R10+0x10f00], desc[UR8][R198.64], !P2 ;  /* 0x10f00000c60a7fae */ /* 0x000fe2000d121848 */
[----:B------:R-:W-:Y:S01]  /*f840*/  ISETP.GE.U32.AND P2, PT, R0, 0x7ffffee5, PT ;  /* 0x7ffffee50000780c */ /* 0x000fe20003f46070 */
[----:B------:R-:W-:-:S02]  /*f850*/  VIADD R0, R20, 0xffffff5c ;  /* 0xffffff5c14007836 */ /* 0x000fc40000000000 */
[----:B------:R-:W3:Y:S01]  /*f860*/  LDC R20, c[0x0][0x230] ;  /* 0x00008c00ff147b82 */ /* 0x000ee20000000800 */
[----:B------:R-:W-:Y:S01]  /*f870*/  ISETP.GE.U32.AND P3, PT, R15, 0x7ffffee9, PT ;  /* 0x7ffffee90f00780c */ /* 0x000fe20003f66070 */
[----:B------:R-:W-:Y:S01]  /*f880*/  LDGSTS.E [R10+0x11600], desc[UR8][R200.64], !P1 ;  /* 0x11600000c80a7fae */ /* 0x000fe2000c921848 */
[----:B------:R-:W-:-:S03]  /*f890*/  IADD3 R15, R18, -0xa0, RZ ;  /* 0xffffff60120f7810 */ /* 0x000fc60007ffe0ff */
[----:B------:R-:W-:Y:S02]  /*f8a0*/  LDGSTS.E [R10+0x11700], desc[UR8][R202.64], !P1 ;  /* 0x11700000ca0a7fae */ /* 0x000fe4000c921848 */
[----:B------:R-:W3:Y:S01]  /*f8b0*/  LDC R18, c[0x0][0x230] ;  /* 0x00008c00ff127b82 */ /* 0x000ee20000000800 */
[----:B------:R-:W-:Y:S01]  /*f8c0*/  ISETP.GE.U32.AND P1, PT, R15, 0x7ffffee1, PT ;  /* 0x7ffffee10f00780c */ /* 0x000fe20003f26070 */
[----:B------:R-:W-:Y:S04]  /*f8d0*/  LDGSTS.E [R10+0x11e00], desc[UR8][R204.64], !P0 ;  /* 0x11e00000cc0a7fae */ /* 0x000fe8000c121848 */
[----:B------:R-:W-:Y:S01]  /*f8e0*/  LDGSTS.E [R10+0x11f00], desc[UR8][R206.64], !P0 ;  /* 0x11f00000ce0a7fae */ /* 0x000fe2000c121848 */
[----:B------:R-:W-:Y:S02]  /*f8f0*/  ISETP.GE.U32.AND P0, PT, R0, 0x7ffffedd, PT ;  /* 0x7ffffedd0000780c */ /* 0x000fe40003f06070 */
[----:B------:R-:W-:Y:S01]  /*f900*/  IADD3 R0, R19, -0xac, RZ ;  /* 0xffffff5413007810 */ /* 0x000fe20007ffe0ff */
[----:B------:R-:W-:Y:S01]  /*f910*/  LDGSTS.E [R10+0x12600], desc[UR8][R208.64], !P4 ;  /* 0x12600000d00a7fae */ /* 0x000fe2000e121848 */
[----:B------:R-:W3:Y:S01]  /*f920*/  LDC R19, c[0x0][0x230] ;  /* 0x00008c00ff137b82 */ /* 0x000ee20000000800 */
[----:B--2---:R-:W-:-:S02]  /*f930*/  VIADD R15, R17, 0xffffff58 ;  /* 0xffffff58110f7836 */ /* 0x004fc40000000000 */
[----:B------:R-:W-:Y:S04]  /*f940*/  LDGSTS.E [R10+0x12700], desc[UR8][R210.64], !P4 ;  /* 0x12700000d20a7fae */ /* 0x000fe8000e121848 */
[----:B------:R-:W-:Y:S01]  /*f950*/  LDGSTS.E [R10+0x12e00], desc[UR8][R212.64], !P3 ;  /* 0x12e00000d40a7fae */ /* 0x000fe2000d921848 */
[----:B------:R-:W-:Y:S01]  /*f960*/  IMAD.WIDE R242, R248, 0x4, R146 ;  /* 0x00000004f8f27825 */ /* 0x000fe200078e0292 */
[----:B------:R-:W2:Y:S02]  /*f970*/  LDC R17, c[0x0][0x230] ;  /* 0x00008c00ff117b82 */ /* 0x000ea40000000800 */
[----:B------:R-:W-:Y:S01]  /*f980*/  LDGSTS.E [R10+0x12f00], desc[UR8][R214.64], !P3 ;  /* 0x12f00000d60a7fae */ /* 0x000fe2000d921848 */
[----:B------:R-:W-:Y:S01]  /*f990*/  ISETP.GE.U32.AND P3, PT, R0, 0x7ffffed5, PT ;  /* 0x7ffffed50000780c */ /* 0x000fe20003f66070 */
[----:B------:R-:W-:-:S02]  /*f9a0*/  VIADD R0, R21, 0xffffff4c ;  /* 0xffffff4c15007836 */ /* 0x000fc40000000000 */
[----:B------:R-:W-:Y:S02]  /*f9b0*/  LDGSTS.E [R10+0x13600], desc[UR8][R216.64], !P2 ;  /* 0x13600000d80a7fae */ /* 0x000fe4000d121848 */
[----:B------:R-:W2:Y:S01]  /*f9c0*/  LDC R21, c[0x0][0x230] ;  /* 0x00008c00ff157b82 */ /* 0x000ea20000000800 */
[----:B------:R-:W-:Y:S01]  /*f9d0*/  ISETP.GE.U32.AND P4, PT, R15, 0x7ffffed9, PT ;  /* 0x7ffffed90f00780c */ /* 0x000fe20003f86070 */
[----:B------:R-:W-:Y:S01]  /*f9e0*/  LDGSTS.E [R10+0x13700], desc[UR8][R218.64], !P2 ;  /* 0x13700000da0a7fae */ /* 0x000fe2000d121848 */
[----:B-1----:R-:W-:-:S03]  /*f9f0*/  VIADD R15, R16, 0xffffff50 ;  /* 0xffffff50100f7836 */ /* 0x002fc60000000000 */
[----:B------:R-:W-:Y:S01]  /*fa00*/  LDGSTS.E [R10+0x13e00], desc[UR8][R220.64], !P1 ;  /* 0x13e00000dc0a7fae */ /* 0x000fe2000c921848 */
[----:B------:R-:W-:Y:S01]  /*fa10*/  IMAD.WIDE R22, R248, 0x4, R138 ;  /* 0x00000004f8167825 */ /* 0x000fe200078e028a */
[----:B------:R-:W1:Y:S02]  /*fa20*/  LDC R16, c[0x0][0x230] ;  /* 0x00008c00ff107b82 */ /* 0x000e640000000800 */
[----:B------:R-:W-:Y:S01]  /*fa30*/  LDGSTS.E [R10+0x13f00], desc[UR8][R224.64], !P1 ;  /* 0x13f00000e00a7fae */ /* 0x000fe2000c921848 */
[----:B------:R-:W-:Y:S01]  /*fa40*/  ISETP.GE.U32.AND P1, PT, R0, 0x7ffffecd, PT ;  /* 0x7ffffecd0000780c */ /* 0x000fe20003f26070 */
[----:B---3--:R-:W-:Y:S01]  /*fa50*/  VIADD R0, R20, 0xffffff44 ;  /* 0xffffff4414007836 */ /* 0x008fe20000000000 */
[----:B------:R-:W-:Y:S01]  /*fa60*/  ISETP.GE.U32.AND P2, PT, R15, 0x7ffffed1, PT ;  /* 0x7ffffed10f00780c */ /* 0x000fe20003f46070 */
[----:B------:R-:W-:Y:S02]  /*fa70*/  LDGSTS.E [R10+0x14600], desc[UR8][R226.64], !P0 ;  /* 0x14600000e20a7fae */ /* 0x000fe4000c121848 */
[----:B------:R-:W3:Y:S01]  /*fa80*/  LDC R20, c[0x0][0x230] ;  /* 0x00008c00ff147b82 */ /* 0x000ee20000000800 */
[----:B------:R-:W-:Y:S01]  /*fa90*/  IADD3 R15, R18, -0xb8, RZ ;  /* 0xffffff48120f7810 */ /* 0x000fe20007ffe0ff */
[----:B------:R-:W-:Y:S01]  /*faa0*/  LDGSTS.E [R10+0x14700], desc[UR8][R228.64], !P0 ;  /* 0x14700000e40a7fae */ /* 0x000fe2000c121848 */
[----:B------:R-:W-:-:S02]  /*fab0*/  IMAD.WIDE R244, R248, 0x4, R116 ;  /* 0x00000004f8f47825 */ /* 0x000fc400078e0274 */
[----:B------:R-:W-:Y:S01]  /*fac0*/  ISETP.GE.U32.AND P0, PT, R15, 0x7ffffec9, PT ;  /* 0x7ffffec90f00780c */ /* 0x000fe20003f06070 */
[----:B------:R-:W4:Y:S01]  /*fad0*/  LDL.LU.64 R146, [R1+0x3c0] ;  /* 0x0003c00001927983 */ /* 0x000f220000300a00 */
[----:B------:R-:W-:Y:S01]  /*fae0*/  IMAD.WIDE R246, R248, 0x4, R120 ;  /* 0x00000004f8f67825 */ /* 0x000fe200078e0278 */
[----:B------:R-:W1:Y:S02]  /*faf0*/  LDC R18, c[0x0][0x230] ;  /* 0x00008c00ff127b82 */ /* 0x000e640000000800 */
[----:B------:R-:W4:Y:S04]  /*fb00*/  LDL.LU.64 R116, [R1+0x3d8] ;  /* 0x0003d80001747983 */ /* 0x000f280000300a00 */
[----:B------:R-:W-:Y:S04]  /*fb10*/  LDGSTS.E [R10+0x14e00], desc[UR8][R230.64], !P4 ;  /* 0x14e00000e60a7fae */ /* 0x000fe8000e121848 */
[----:B------:R-:W-:Y:S01]  /*fb20*/  LDGSTS.E [R10+0x14f00], desc[UR8][R232.64], !P4 ;  /* 0x14f00000e80a7fae */ /* 0x000fe2000e121848 */
[----:B------:R-:W-:-:S03]  /*fb30*/  ISETP.GE.U32.AND P4, PT, R0, 0x7ffffec5, PT ;  /* 0x7ffffec50000780c */ /* 0x000fc60003f86070 */
[----:B------:R-:W4:Y:S01]  /*fb40*/  LDL.LU.64 R120, [R1+0x438] ;  /* 0x0004380001787983 */ /* 0x000f220000300a00 */
[----:B------:R-:W-:Y:S01]  /*fb50*/  IADD3 R0, R19, -0xc4, RZ ;  /* 0xffffff3c13007810 */ /* 0x000fe20007ffe0ff */
[C---:B------:R-:W-:Y:S01]  /*fb60*/  IMAD.WIDE R28, R248.reuse, 0x4, R126 ;  /* 0x00000004f81c7825 */ /* 0x040fe200078e027e */
[----:B------:R-:W1:Y:S01]  /*fb70*/  LDC R19, c[0x0][0x230] ;  /* 0x00008c00ff137b82 */ /* 0x000e620000000800 */
[----:B------:R3:W-:Y:S04]  /*fb80*/  STL.64 [R1+0x8], R22 ;  /* 0x0000081601007387 */ /* 0x0007e80000100a00 */
[----:B------:R-:W-:Y:S04]  /*fb90*/  LDGSTS.E [R10+0x15600], desc[UR8][R234.64], !P3 ;  /* 0x15600000ea0a7fae */ /* 0x000fe8000d921848 */
[----:B------:R-:W4:Y:S04]  /*fba0*/  LDL.LU.64 R138, [R1+0x430] ;  /* 0x00043000018a7983 */ /* 0x000f280000300a00 */
[----:B------:R-:W-:Y:S01]  /*fbb0*/  LDGSTS.E [R10+0x15700], desc[UR8][R236.64], !P3 ;  /* 0x15700000ec0a7fae */ /* 0x000fe2000d921848 */
[----:B------:R-:W-:-:S03]  /*fbc0*/  IMAD.WIDE R26, R248, 0x4, R118 ;  /* 0x00000004f81a7825 */ /* 0x000fc600078e0276 */
[----:B------:R-:W-:Y:S04]  /*fbd0*/  LDGSTS.E [R10+0x15e00], desc[UR8][R238.64], !P2 ;  /* 0x15e00000ee0a7fae */ /* 0x000fe8000d121848 */
[----:B------:R-:W-:Y:S01]  /*fbe0*/  LDGSTS.E [R10+0x15f00], desc[UR8][R240.64], !P2 ;  /* 0x15f00000f00a7fae */ /* 0x000fe2000d121848 */
[----:B------:R-:W-:Y:S01]  /*fbf0*/  ISETP.GE.U32.AND P2, PT, R0, 0x7ffffebd, PT ;  /* 0x7ffffebd0000780c */ /* 0x000fe20003f46070 */
[----:B--2---:R-:W-:Y:S02]  /*fc00*/  VIADD R0, R21, 0xffffff34 ;  /* 0xffffff3415007836 */ /* 0x004fe40000000000 */
[----:B------:R-:W-:Y:S04]  /*fc10*/  LDGSTS.E [R10+0x16600], desc[UR8][R242.64], !P1 ;  /* 0x16600000f20a7fae */ /* 0x000fe8000c921848 */
[----:B------:R-:W-:Y:S01]  /*fc20*/  LDGSTS.E [R10+0x16700], desc[UR8][R244.64], !P1 ;  /* 0x16700000f40a7fae */ /* 0x000fe2000c921848 */
[----:B------:R-:W-:-:S03]  /*fc30*/  IMAD.WIDE R24, R248, 0x4, R114 ;  /* 0x00000004f8187825 */ /* 0x000fc600078e0272 */
[----:B------:R-:W-:Y:S04]  /*fc40*/  LDGSTS.E [R10+0x16e00], desc[UR8][R246.64], !P0 ;  /* 0x16e00000f60a7fae */ /* 0x000fe8000c121848 */
[----:B------:R2:W-:Y:S01]  /*fc50*/  LDGSTS.E [R10+0x16f00], desc[UR8][R22.64], !P0 ;  /* 0x16f00000160a7fae */ /* 0x0005e2000c121848 */
[----:B------:R-:W-:Y:S01]  /*fc60*/  ISETP.GE.U32.AND P0, PT, R0, 0x7ffffeb5, PT ;  /* 0x7ffffeb50000780c */ /* 0x000fe20003f06070 */
[----:B---3--:R-:W-:Y:S02]  /*fc70*/  VIADD R0, R20, 0xffffff2c ;  /* 0xffffff2c14007836 */ /* 0x008fe40000000000 */
[----:B------:R3:W-:Y:S04]  /*fc80*/  STL.64 [R1+0x20], R28 ;  /* 0x0000201c01007387 */ /* 0x0007e80000100a00 */
[----:B------:R3:W-:Y:S04]  /*fc90*/  STL.64 [R1+0x28], R26 ;  /* 0x0000281a01007387 */ /* 0x0007e80000100a00 */
[----:B------:R-:W3:Y:S01]  /*fca0*/  LDL.LU.64 R126, [R1+0x428] ;  /* 0x00042800017e7983 */ /* 0x000ee20000300a00 */
[----:B------:R-:W-:Y:S01]  /*fcb0*/  VIADD R15, R17, 0xffffff40 ;  /* 0xffffff40110f7836 */ /* 0x000fe20000000000 */
[----:B--2---:R-:W2:Y:S02]  /*fcc0*/  LDC R22, c[0x0][0x230] ;  /* 0x00008c00ff167b82 */ /* 0x004ea40000000800 */
[----:B------:R-:W2:Y:S04]  /*fcd0*/  LDL.LU.64 R114, [R1+0x420] ;  /* 0x0004200001727983 */ /* 0x000ea80000300a00 */
[----:B------:R-:W-:Y:S04]  /*fce0*/  STL.64 [R1+0x30], R24 ;  /* 0x0000301801007387 */ /* 0x000fe80000100a00 */
[----:B------:R3:W-:Y:S01]  /*fcf0*/  LDGSTS.E [R10+0x17600], desc[UR8][R28.64], !P4 ;  /* 0x176000001c0a7fae */ /* 0x0007e2000e121848 */
[----:B----4-:R-:W-:Y:S01]  /*fd00*/  IMAD.WIDE R20, R248, 0x4, R130 ;  /* 0x00000004f8147825 */ /* 0x010fe200078e0282 */
[----:B------:R-:W-:-:S02]  /*fd10*/  ISETP.GE.U32.AND P3, PT, R15, 0x7ffffec1, PT ;  /* 0x7ffffec10f00780c */ /* 0x000fc40003f66070 */
[----:B------:R4:W-:Y:S01]  /*fd20*/  LDGSTS.E [R10+0x17700], desc[UR8][R26.64], !P4 ;  /* 0x177000001a0a7fae */ /* 0x0009e2000e121848 */
[----:B------:R-:W2:Y:S03]  /*fd30*/  LDC R17, c[0x0][0x230] ;  /* 0x00008c00ff117b82 */ /* 0x000ea60000000800 */
[----:B------:R4:W-:Y:S04]  /*fd40*/  STL.64 [R1+0x38], R20 ;  /* 0x0000381401007387 */ /* 0x0009e80000100a00 */
[----:B------:R-:W2:Y:S01]  /*fd50*/  LDL.LU.64 R130, [R1+0x418] ;  /* 0x0004180001827983 */ /* 0x000ea20000300a00 */
[----:B-1----:R-:W-:Y:S02]  /*fd60*/  VIADD R15, R16, 0xffffff38 ;  /* 0xffffff38100f7836 */ /* 0x002fe40000000000 */
[----:B------:R-:W1:Y:S01]  /*fd70*/  LDC R16, c[0x0][0x230] ;  /* 0x00008c00ff107b82 */ /* 0x000e620000000800 */
[----:B------:R-:W2:Y:S02]  /*fd80*/  LDL.LU.64 R118, [R1+0x410] ;  /* 0x0004100001767983 */ /* 0x000ea40000300a00 */
[----:B------:R-:W-:-:S02]  /*fd90*/  ISETP.GE.U32.AND P1, PT, R15, 0x7ffffeb9, PT ;  /* 0x7ffffeb90f00780c */ /* 0x000fc40003f26070 */
[----:B------:R-:W-:Y:S04]  /*fda0*/  LDGSTS.E [R10+0x17e00], desc[UR8][R24.64], !P3 ;  /* 0x17e00000180a7fae */ /* 0x000fe8000d921848 */
[----:B------:R4:W-:Y:S01]  /*fdb0*/  LDGSTS.E [R10+0x17f00], desc[UR8][R20.64], !P3 ;  /* 0x17f00000140a7fae */ /* 0x0009e2000d921848 */
[----:B------:R-:W-:-:S04]  /*fdc0*/  IMAD.WIDE R30, R248, 0x4, R146 ;  /* 0x00000004f81e7825 */ /* 0x000fc800078e0292 */
[C---:B---3--:R-:W-:Y:S01]  /*fdd0*/  IMAD.WIDE R28, R248.reuse, 0x4, R116 ;  /* 0x00000004f81c7825 */ /* 0x048fe200078e0274 */
[----:B------:R-:W-:Y:S03]  /*fde0*/  STL.64 [R1+0x60], R30 ;  /* 0x0000601e01007387 */ /* 0x000fe60000100a00 */
[----:B----4-:R-:W-:Y:S01]  /*fdf0*/  IMAD.WIDE R26, R248, 0x4, R120 ;  /* 0x00000004f81a7825 */ /* 0x010fe200078e0278 */
[----:B------:R3:W-:Y:S01]  /*fe00*/  STL.64 [R1+0x68], R28 ;  /* 0x0000681c01007387 */ /* 0x0007e20000100a00 */
[----:B------:R-:W-:Y:S01]  /*fe10*/  IADD3 R15, R18, -0xd0, RZ ;  /* 0xffffff30120f7810 */ /* 0x000fe20007ffe0ff */
[----:B------:R-:W4:Y:S02]  /*fe20*/  LDC R21, c[0x0][0x230] ;  /* 0x00008c00ff157b82 */ /* 0x000f240000000800 */
[----:B------:R-:W4:Y:S04]  /*fe30*/  LDL.LU.64 R146, [R1+0x408] ;  /* 0x0004080001927983 */ /* 0x000f280000300a00 */
[----:B------:R-:W4:Y:S01]  /*fe40*/  LDL.LU.64 R116, [R1+0x400] ;  /* 0x0004000001747983 */ /* 0x000f220000300a00 */
[----:B------:R-:W-:-:S03]  /*fe50*/  IMAD.WIDE R24, R248, 0x4, R138 ;  /* 0x00000004f8187825 */ /* 0x000fc600078e028a */
[----:B------:R2:W-:Y:S01]  /*fe60*/  STL.64 [R1+0x90], R26 ;  /* 0x0000901a01007387 */ /* 0x0005e20000100a00 */
[----:B------:R-:W-:Y:S01]  /*fe70*/  ISETP.GE.U32.AND P3, PT, R0, 0x7ffffead, PT ;  /* 0x7ffffead0000780c */ /* 0x000fe20003f66070 */
[----:B------:R-:W1:Y:S02]  /*fe80*/  LDC R20, c[0x0][0x230] ;  /* 0x00008c00ff147b82 */ /* 0x000e640000000800 */
[----:B------:R1:W-:Y:S04]  /*fe90*/  STL.64 [R1+0x98], R24 ;  /* 0x0000981801007387 */ /* 0x0003e80000100a00 */
[----:B------:R-:W4:Y:S02]  /*fea0*/  LDL.LU.64 R120, [R1+0x3f8] ;  /* 0x0003f80001787983 */ /* 0x000f240000300a00 */
[----:B------:R-:W4:Y:S02]  /*feb0*/  LDC R18, c[0x0][0x230] ;  /* 0x00008c00ff127b82 */ /* 0x000f240000000800 */
[----:B------:R-:W4:Y:S04]  /*fec0*/  LDL.LU.64 R138, [R1+0x3f0] ;  /* 0x0003f000018a7983 */ /* 0x000f280000300a00 */
[----:B------:R-:W-:Y:S04]  /*fed0*/  LDGSTS.E [R10+0x18600], desc[UR8][R30.64], !P2 ;  /* 0x186000001e0a7fae */ /* 0x000fe8000d121848 */
[----:B------:R3:W-:Y:S04]  /*fee0*/  LDGSTS.E [R10+0x18700], desc[UR8][R28.64], !P2 ;  /* 0x187000001c0a7fae */ /* 0x0007e8000d121848 */
[----:B------:R2:W-:Y:S04]  /*fef0*/  LDGSTS.E [R10+0x18e00], desc[UR8][R26.64], !P1 ;  /* 0x18e000001a0a7fae */ /* 0x0005e8000c921848 */
[----:B------:R1:W-:Y:S01]  /*ff00*/  LDGSTS.E [R10+0x18f00], desc[UR8][R24.64], !P1 ;  /* 0x18f00000180a7fae */ /* 0x0003e2000c921848 */
[----:B---3--:R-:W-:-:S04]  /*ff10*/  IMAD.WIDE R28, R248, 0x4, R126 ;  /* 0x00000004f81c7825 */ /* 0x008fc800078e027e */
[----:B--2---:R-:W-:Y:S01]  /*ff20*/  IMAD.WIDE R26, R248, 0x4, R114 ;  /* 0x00000004f81a7825 */ /* 0x004fe200078e0272 */
[----:B------:R4:W-:Y:S04]  /*ff30*/  STL.64 [R1+0xd0], R28 ;  /* 0x0000d01c01007387 */ /* 0x0009e80000100a00 */
[----:B------:R-:W2:Y:S04]  /*ff40*/  LDL.LU.64 R114, [R1+0x3e8] ;  /* 0x0003e80001727983 */ /* 0x000ea80000300a00 */
[----:B------:R3:W-:Y:S01]  /*ff50*/  STL.64 [R1+0xd8], R26 ;  /* 0x0000d81a01007387 */ /* 0x0007e20000100a00 */
[----:B------:R-:W-:-:S02]  /*ff60*/  IADD3 R0, R19, -0xdc, RZ ;  /* 0xffffff2413007810 */ /* 0x000fc40007ffe0ff */
[----:B------:R-:W-:Y:S01]  /*ff70*/  ISETP.GE.U32.AND P4, PT, R15, 0x7ffffeb1, PT ;  /* 0x7ffffeb10f00780c */ /* 0x000fe20003f86070 */
[----:B------:R4:W-:Y:S01]  /*ff80*/  LDGSTS.E [R10+0x19600], desc[UR8][R28.64], !P0 ;  /* 0x196000001c0a7fae */ /* 0x0009e2000c121848 */
[----:B-1----:R-:W-:Y:S01]  /*ff90*/  IMAD.WIDE R24, R248, 0x4, R130 ;  /* 0x00000004f8187825 */ /* 0x002fe200078e0282 */
[----:B------:R-:W-:Y:S02]  /*ffa0*/  ISETP.GE.U32.AND P1, PT, R0, 0x7ffffea5, PT ;  /* 0x7ffffea50000780c */ /* 0x000fe40003f26070 */
[----:B------:R-:W2:Y:S01]  /*ffb0*/  LDL.LU.64 R130, [R1+0x3e0] ;  /* 0x0003e00001827983 */ /* 0x000ea20000300a00 */
[----:B------:R-:W1:Y:S01]  /*ffc0*/  LDC R19, c[0x0][0x230] ;  /* 0x00008c00ff137b82 */ /* 0x000e620000000800 */
[----:B------:R-:W-:Y:S02]  /*ffd0*/  VIADD R0, R22, 0xffffff1c ;  /* 0xffffff1c16007836 */ /* 0x000fe40000000000 */
[----:B------:R-:W-:Y:S01]  /*ffe0*/  IMAD.WIDE R22, R248, 0x4, R118 ;  /* 0x00000004f8167825 */ /* 0x000fe200078e0276 */
[----:B------:R3:W-:Y:S04]  /*fff0*/  STL.64 [R1+0x110], R24 ;  /* 0x0001101801007387 */ /* 0x0007e80000100a00 */
[----:B------:R3:W-:Y:S01]  /*10000*/  STL.64 [R1+0x118], R22 ;  /* 0x0001181601007387 */ /* 0x0007e20000100a00 */
[----:B------:R-:W-:-:S02]  /*10010*/  VIADD R15, R17, 0xffffff28 ;  /* 0xffffff28110f7836 */ /* 0x000fc40000000000 */
[----:B------:R-:W1:Y:S01]  /*10020*/  LDC R17, c[0x0][0x230] ;  /* 0x00008c00ff117b82 */ /* 0x000e620000000800 */
[----:B------:R-:W2:Y:S04]  /*10030*/  LDL.LU.64 R126, [R1+0x3d0] ;  /* 0x0003d000017e7983 */ /* 0x000ea80000300a00 */
[----:B------:R-:W2:Y:S01]  /*10040*/  LDL.LU.64 R118, [R1+0x3c8] ;  /* 0x0003c80001767983 */ /* 0x000ea20000300a00 */
[----:B------:R-:W-:-:S03]  /*10050*/  ISETP.GE.U32.AND P2, PT, R15, 0x7ffffea9, PT ;  /* 0x7ffffea90f00780c */ /* 0x000fc60003f46070 */
[----:B------:R3:W-:Y:S04]  /*10060*/  LDGSTS.E [R10+0x19700], desc[UR8][R26.64], !P0 ;  /* 0x197000001a0a7fae */ /* 0x0007e8000c121848 */
[----:B------:R3:W-:Y:S04]  /*10070*/  LDGSTS.E [R10+0x19e00], desc[UR8][R24.64], !P4 ;  /* 0x19e00000180a7fae */ /* 0x0007e8000e121848 */
[----:B------:R3:W-:Y:S01]  /*10080*/  LDGSTS.E [R10+0x19f00], desc[UR8][R22.64], !P4 ;  /* 0x19f00000160a7fae */ /* 0x0007e2000e121848 */
[----:B----4-:R-:W-:-:S03]  /*10090*/  IMAD.WIDE R28, R248, 0x4, R146 ;  /* 0x00000004f81c7825 */ /* 0x010fc600078e0292 */
[----:B------:R-:W4:Y:S01]  /*100a0*/  LDL.LU.64 R146, [R1+0x3b0] ;  /* 0x0003b00001927983 */ /* 0x000f220000300a00 */
[----:B---3--:R-:W-:-:S03]  /*100b0*/  IMAD.WIDE R26, R248, 0x4, R116 ;  /* 0x00000004f81a7825 */ /* 0x008fc600078e0274 */
[----:B------:R-:W-:Y:S04]  /*100c0*/  STL.64 [R1+0x150], R28 ;  /* 0x0001501c01007387 */ /* 0x000fe80000100a00 */
[----:B------:R2:W-:Y:S04]  /*100d0*/  STL.64 [R1+0x158], R26 ;  /* 0x0001581a01007387 */ /* 0x0005e80000100a00 */
[----:B------:R-:W3:Y:S01]  /*100e0*/  LDL.LU.64 R116, [R1+0x3a8] ;  /* 0x0003a80001747983 */ /* 0x000ee20000300a00 */
[----:B------:R-:W-:-:S03]  /*100f0*/  IMAD.WIDE R24, R248, 0x4, R120 ;  /* 0x00000004f8187825 */ /* 0x000fc600078e0278 */
[----:B------:R-:W-:Y:S01]  /*10100*/  LDGSTS.E [R10+0x1a600], desc[UR8][R28.64], !P3 ;  /* 0x1a6000001c0a7fae */ /* 0x000fe2000d921848 */
[----:B------:R-:W-:-:S03]  /*10110*/  IMAD.WIDE R22, R248, 0x4, R138 ;  /* 0x00000004f8167825 */ /* 0x000fc600078e028a */
[----:B------:R1:W-:Y:S04]  /*10120*/  STL.64 [R1+0x190], R24 ;  /* 0x0001901801007387 */ /* 0x0003e80000100a00 */
[----:B------:R-:W3:Y:S04]  /*10130*/  LDL.LU.64 R120, [R1+0x3a0] ;  /* 0x0003a00001787983 */ /* 0x000ee80000300a00 */
[----:B------:R1:W-:Y:S04]  /*10140*/  STL.64 [R1+0x198], R22 ;  /* 0x0001981601007387 */ /* 0x0003e80000100a00 */
[----:B------:R-:W3:Y:S04]  /*10150*/  LDL.LU.64 R138, [R1+0x390] ;  /* 0x00039000018a7983 */ /* 0x000ee80000300a00 */
[----:B------:R2:W-:Y:S04]  /*10160*/  LDGSTS.E [R10+0x1a700], desc[UR8][R26.64], !P3 ;  /* 0x1a7000001a0a7fae */ /* 0x0005e8000d921848 */
[----:B------:R1:W-:Y:S01]  /*10170*/  LDGSTS.E [R10+0x1ae00], desc[UR8][R24.64], !P2 ;  /* 0x1ae00000180a7fae */ /* 0x0003e2000d121848 */
[----:B------:R-:W-:-:S02]  /*10180*/  VIADD R15, R16, 0xffffff20 ;  /* 0xffffff20100f7836 */ /* 0x000fc40000000000 */
[----:B------:R-:W1:Y:S01]  /*10190*/  LDC R16, c[0x0][0x230] ;  /* 0x00008c00ff107b82 */ /* 0x000e620000000800 */
[----:B------:R-:W-:Y:S01]  /*101a0*/  ISETP.GE.U32.AND P4, PT, R0, 0x7ffffe9d, PT ;  /* 0x7ffffe9d0000780c */ /* 0x000fe20003f86070 */
[C---:B--2---:R-:W-:Y:S01]  /*101b0*/  IMAD.WIDE R26, R248.reuse, 0x4, R114 ;  /* 0x00000004f81a7825 */ /* 0x044fe200078e0272 */
[----:B------:R2:W-:Y:S04]  /*101c0*/  LDGSTS.E [R10+0x1af00], desc[UR8][R22.64], !P2 ;  /* 0x1af00000160a7fae */ /* 0x0005e8000d121848 */
[----:B------:R-:W3:Y:S01]  /*101d0*/  LDL.LU.64 R114, [R1+0x478] ;  /* 0x0004780001727983 */ /* 0x000ee20000300a00 */
[----:B-1----:R-:W-:Y:S01]  /*101e0*/  IMAD.WIDE R24, R248, 0x4, R130 ;  /* 0x00000004f8187825 */ /* 0x002fe200078e0282 */
[----:B------:R-:W-:Y:S02]  /*101f0*/  ISETP.GE.U32.AND P0, PT, R15, 0x7ffffea1, PT ;  /* 0x7ffffea10f00780c */ /* 0x000fe40003f06070 */
[----:B------:R-:W3:Y:S01]  /*10200*/  LDL.LU.64 R130, [R1+0x470] ;  /* 0x0004700001827983 */ /* 0x000ee20000300a00 */
[----:B------:R-:W-:Y:S01]  /*10210*/  VIADD R0, R21, 0xffffff14 ;  /* 0xffffff1415007836 */ /* 0x000fe20000000000 */
[----:B------:R-:W-:-:S02]  /*10220*/  IADD3 R15, R18, -0xe8, RZ ;  /* 0xffffff18120f7810 */ /* 0x000fc40007ffe0ff */
[----:B------:R-:W-:Y:S01]  /*10230*/  STL.64 [R1+0x1d0], R26 ;  /* 0x0001d01a01007387 */ /* 0x000fe20000100a00 */
[----:B------:R-:W1:Y:S01]  /*10240*/  LDC R18, c[0x0][0x230] ;  /* 0x00008c00ff127b82 */ /* 0x000e620000000800 */
[----:B------:R-:W-:Y:S02]  /*10250*/  ISETP.GE.U32.AND P2, PT, R0, 0x7ffffe95, PT ;  /* 0x7ffffe950000780c */ /* 0x000fe40003f46070 */
[----:B------:R-:W-:Y:S01]  /*10260*/  LDGSTS.E [R10+0x1b600], desc[UR8][R26.64], !P1 ;  /* 0x1b6000001a0a7fae */ /* 0x000fe2000c921848 */
[----:B------:R-:W-:Y:S01]  /*10270*/  IADD3 R0, R20, -0xf4, RZ ;  /* 0xffffff0c14007810 */ /* 0x000fe20007ffe0ff */
[C---:B--2---:R-:W-:Y:S02]  /*10280*/  IMAD.WIDE R22, R248.reuse, 0x4, R126 ;  /* 0x00000004f8167825 */ /* 0x044fe400078e027e */
[----:B------:R4:W-:Y:S02]  /*10290*/  STL.64 [R1+0x1d8], R24 ;  /* 0x0001d81801007387 */ /* 0x0009e40000100a00 */
[----:B------:R-:W-:-:S02]  /*102a0*/  IMAD.WIDE R20, R248, 0x4, R118 ;  /* 0x00000004f8147825 */ /* 0x000fc400078e0276 */
[----:B------:R3:W-:Y:S01]  /*102b0*/  STL.64 [R1+0x210], R22 ;  /* 0x0002101601007387 */ /* 0x0007e20000100a00 */
[----:B------:R-:W-:-:S03]  /*102c0*/  ISETP.GE.U32.AND P3, PT, R15, 0x7ffffe99, PT ;  /* 0x7ffffe990f00780c */ /* 0x000fc60003f66070 */
[----:B------:R2:W-:Y:S01]  /*102d0*/  STL.64 [R1+0x218], R20 ;  /* 0x0002181401007387 */ /* 0x0005e20000100a00 */
[----:B------:R-:W-:-:S03]  /*102e0*/  VIADD R15, R17, 0xffffff10 ;  /* 0xffffff10110f7836 */ /* 0x000fc60000000000 */
[----:B------:R-:W2:Y:S04]  /*102f0*/  LDL.LU.64 R154, [R1+0x858] ;  /* 0x00085800019a7983 */ /* 0x000ea80000300a00 */
[----:B------:R4:W-:Y:S04]  /*10300*/  LDGSTS.E [R10+0x1b700], desc[UR8][R24.64], !P1 ;  /* 0x1b700000180a7fae */ /* 0x0009e8000c921848 */
[----:B------:R-:W2:Y:S01]  /*10310*/  LDL.LU.64 R122, [R1+0x850] ;  /* 0x00085000017a7983 */ /* 0x000ea20000300a00 */
[----:B------:R-:W-:-:S03]  /*10320*/  ISETP.GE.U32.AND P1, PT, R15, 0x7ffffe91, PT ;  /* 0x7ffffe910f00780c */ /* 0x000fc60003f26070 */
[----:B------:R3:W-:Y:S01]  /*10330*/  LDGSTS.E [R10+0x1be00], desc[UR8][R22.64], !P0 ;  /* 0x1be00000160a7fae */ /* 0x0007e2000c121848 */
[----:B------:R-:W-:-:S03]  /*10340*/  VIADD R15, R16, 0xffffff08 ;  /* 0xffffff08100f7836 */ /* 0x000fc60000000000 */
[----:B------:R2:W-:Y:S04]  /*10350*/  LDGSTS.E [R10+0x1bf00], desc[UR8][R20.64], !P0 ;  /* 0x1bf00000140a7fae */ /* 0x0005e8000c121848 */
[----:B------:R-:W2:Y:S04]  /*10360*/  LDL.LU.64 R126, [R1+0x848] ;  /* 0x00084800017e7983 */ /* 0x000ea80000300a00 */
[----:B------:R-:W2:Y:S01]  /*10370*/  LDL.LU.64 R118, [R1+0x840] ;  /* 0x0008400001767983 */ /* 0x000ea20000300a00 */
[----:B----4-:R-:W-:-:S05]  /*10380*/  IMAD.WIDE R24, R248, 0x4, R146 ;  /* 0x00000004f8187825 */ /* 0x010fca00078e0292 */
[----:B------:R-:W-:Y:S04]  /*10390*/  STL.64 [R1+0x250], R24 ;  /* 0x0002501801007387 */ /* 0x000fe80000100a00 */
[----:B------:R-:W4:Y:S01]  /*103a0*/  LDL.LU.64 R146, [R1+0x838] ;  /* 0x0008380001927983 */ /* 0x000f220000300a00 */
[----:B---3--:R-:W-:-:S03]  /*103b0*/  IMAD.WIDE R22, R248, 0x4, R116 ;  /* 0x00000004f8167825 */ /* 0x008fc600078e0274 */
[----:B------:R-:W-:Y:S04]  /*103c0*/  LDGSTS.E [R10+0x1c600], desc[UR8][R24.64], !P4 ;  /* 0x1c600000180a7fae */ /* 0x000fe8000e121848 */
[----:B------:R-:W-:Y:S04]  /*103d0*/  STL.64 [R1+0x258], R22 ;  /* 0x0002581601007387 */ /* 0x000fe80000100a00 */
[----:B------:R-:W-:Y:S01]  /*103e0*/  LDGSTS.E [R10+0x1c700], desc[UR8][R22.64], !P4 ;  /* 0x1c700000160a7fae */ /* 0x000fe2000e121848 */
[----:B--2---:R-:W-:-:S05]  /*103f0*/  IMAD.WIDE R20, R248, 0x4, R120 ;  /* 0x00000004f8147825 */ /* 0x004fca00078e0278 */
[----:B------:R2:W-:Y:S01]  /*10400*/  STL.64 [R1+0x298], R20 ;  /* 0x0002981401007387 */ /* 0x0005e20000100a00 */
[----:B------:R-:W-:-:S03]  /*10410*/  IMAD.WIDE R16, R248, 0x4, R138 ;  /* 0x00000004f8107825 */ /* 0x000fc600078e028a */
[----:B------:R-:W3:Y:S04]  /*10420*/  LDL.LU.64 R116, [R1+0x830] ;  /* 0x0008300001747983 */ /* 0x000ee80000300a00 */
[----:B------:R2:W-:Y:S04]  /*10430*/  LDGSTS.E [R10+0x1ce00], desc[UR8][R20.64], !P3 ;  /* 0x1ce00000140a7fae */ /* 0x0005e8000d921848 */
[----:B------:R1:W-:Y:S04]  /*10440*/  STL.64 [R1+0x2a0], R16 ;  /* 0x0002a01001007387 */ /* 0x0003e80000100a00 */
[----:B------:R1:W-:Y:S04]  /*10450*/  LDGSTS.E [R10+0x1cf00], desc[UR8][R16.64], !P3 ;  /* 0x1cf00000100a7fae */ /* 0x0003e8000d921848 */
[----:B------:R-:W3:Y:S04]  /*10460*/  LDL.LU.64 R120, [R1+0x828] ;  /* 0x0008280001787983 */ /* 0x000ee80000300a00 */
[----:B------:R-:W3:Y:S01]  /*10470*/  LDL.LU.64 R138, [R1+0x820] ;  /* 0x00082000018a7983 */ /* 0x000ee20000300a00 */
[----:B--2---:R-:W-:-:S03]  /*10480*/  IMAD.WIDE R20, R248, 0x4, R114 ;  /* 0x00000004f8147825 */ /* 0x004fc600078e0272 */
[----:B------:R-:W2:Y:S04]  /*10490*/  LDL.LU.64 R114, [R1+0x818] ;  /* 0x0008180001727983 */ /* 0x000ea80000300a00 */
[----:B------:R2:W-:Y:S01]  /*104a0*/  STL.64 [R1+0x2d0], R20 ;  /* 0x0002d01401007387 */ /* 0x0005e20000100a00 */
[----:B------:R-:W-:Y:S01]  /*104b0*/  ISETP.GE.U32.AND P0, PT, R0, 0x7ffffe8d, PT ;  /* 0x7ffffe8d0000780c */ /* 0x000fe20003f06070 */
[----:B-1----:R-:W-:Y:S01]  /*104c0*/  IMAD.WIDE R16, R248, 0x4, R130 ;  /* 0x00000004f8107825 */ /* 0x002fe200078e0282 */
[----:B------:R-:W-:Y:S01]  /*104d0*/  ISETP.GE.U32.AND P4, PT, R15, 0x7ffffe89, PT ;  /* 0x7ffffe890f00780c */ /* 0x000fe20003f86070 */
[----:B------:R1:W-:Y:S04]  /*104e0*/  LDGSTS.E [R10+0x1d600], desc[UR8][R20.64], !P2 ;  /* 0x1d600000140a7fae */ /* 0x0003e8000d121848 */
[----:B------:R1:W-:Y:S04]  /*104f0*/  STL.64 [R1+0x2d8], R16 ;  /* 0x0002d81001007387 */ /* 0x0003e80000100a00 */
[----:B------:R-:W2:Y:S01]  /*10500*/  LDL.LU.64 R130, [R1+0x808] ;  /* 0x0008080001827983 */ /* 0x000ea20000300a00 */
[----:B------:R-:W-:-:S03]  /*10510*/  VIADD R0, R19, 0xffffff04 ;  /* 0xffffff0413007836 */ /* 0x000fc60000000000 */
[----:B------:R-:W2:Y:S02]  /*10520*/  LDL.LU.64 R140, [R1+0x7f8] ;  /* 0x0007f800018c7983 */ /* 0x000ea40000300a00 */
[----:B------:R-:W-:Y:S02]  /*10530*/  ISETP.GE.U32.AND P3, PT, R0, 0x7ffffe85, PT ;  /* 0x7ffffe850000780c */ /* 0x000fe40003f66070 */
[----:B------:R-:W-:Y:S01]  /*10540*/  SHF.L.U32 R0, R249, 0x7, RZ ;  /* 0x00000007f9007819 */ /* 0x000fe200000006ff */
[----:B------:R-:W2:Y:S04]  /*10550*/  LDL.LU.64 R136, [R1+0x7f0] ;  /* 0x0007f00001887983 */ /* 0x000ea80000300a00 */
[----:B------:R-:W2:Y:S01]  /*10560*/  LDL.LU.64 R142, [R1+0x7d8] ;  /* 0x0007d800018e7983 */ /* 0x000ea20000300a00 */
[----:B------:R-:W-:-:S03]  /*10570*/  IMAD.WIDE R72, R0, 0x4, R154 ;  /* 0x0000000400487825 */ /* 0x000fc600078e029a */
[----:B------:R-:W1:Y:S01]  /*10580*/  LDL.LU.64 R162, [R1+0x7d0] ;  /* 0x0007d00001a27983 */ /* 0x000e620000300a00 */
[----:B------:R-:W-:-:S03]  /*10590*/  VIADD R15, R18, 0xffffff00 ;  /* 0xffffff00120f7836 */ /* 0x000fc60000000000 */
[----:B------:R1:W-:Y:S01]  /*105a0*/  LDGSTS.E [R10+0x1d700], desc[UR8][R16.64], !P2 ;  /* 0x1d700000100a7fae */ /* 0x0003e2000d121848 */
[----:B------:R-:W-:-:S03]  /*105b0*/  IMAD.WIDE R70, R0, 0x4, R122 ;  /* 0x0000000400467825 */ /* 0x000fc600078e027a */
[----:B------:R1:W-:Y:S04]  /*105c0*/  STL.64 [R1+0x420], R72 ;  /* 0x0004204801007387 */ /* 0x0003e80000100a00 */
[----:B------:R-:W2:Y:S04]  /*105d0*/  LDL.LU.64 R128, [R1+0x7c8] ;  /* 0x0007c80001807983 */ /* 0x000ea80000300a00 */
[----:B------:R-:W2:Y:S01]  /*105e0*/  LDL.LU.64 R124, [R1+0x7c0] ;  /* 0x0007c000017c7983 */ /* 0x000ea20000300a00 */
[----:B------:R-:W-:-:S03]  /*105f0*/  IMAD.WIDE R68, R0, 0x4, R126 ;  /* 0x0000000400447825 */ /* 0x000fc600078e027e */
[----:B------:R1:W-:Y:S01]  /*10600*/  STL.64 [R1+0x428], R70 ;  /* 0x0004284601007387 */ /* 0x0003e20000100a00 */
[----:B------:R-:W-:-:S03]  /*10610*/  IMAD.WIDE R66, R0, 0x4, R118 ;  /* 0x0000000400427825 */ /* 0x000fc600078e0276 */
[----:B------:R-:W2:Y:S04]  /*10620*/  LDL.LU.64 R154, [R1+0x4b8] ;  /* 0x0004b800019a7983 */ /* 0x000ea80000300a00 */
[----:B------:R-:W2:Y:S04]  /*10630*/  LDL.LU.64 R122, [R1+0x4b0] ;  /* 0x0004b000017a7983 */ /* 0x000ea80000300a00 */
[----:B------:R1:W-:Y:S04]  /*10640*/  STL.64 [R1+0xcf0], R68 ;  /* 0x000cf04401007387 */ /* 0x0003e80000100a00 */
[----:B------:R-:W2:Y:S04]  /*10650*/  LDL.LU.64 R126, [R1+0x4a0] ;  /* 0x0004a000017e7983 */ /* 0x000ea80000300a00 */
[----:B------:R1:W-:Y:S04]  /*10660*/  STL.64 [R1+0xcf8], R66 ;  /* 0x000cf84201007387 */ /* 0x0003e80000100a00 */
[----:B------:R-:W2:Y:S01]  /*10670*/  LDL.LU.64 R118, [R1+0x498] ;  /* 0x0004980001767983 */ /* 0x000ea20000300a00 */
[----:B----4-:R-:W-:-:S03]  /*10680*/  IMAD.WIDE R64, R0, 0x4, R146 ;  /* 0x0000000400407825 */ /* 0x010fc600078e0292 */
[----:B------:R-:W4:Y:S04]  /*10690*/  LDL.LU.64 R146, [R1+0x490] ;  /* 0x0004900001927983 */ /* 0x000f280000300a00 */
[----:B------:R4:W-:Y:S01]  /*106a0*/  STL.64 [R1+0xd70], R64 ;  /* 0x000d704001007387 */ /* 0x0009e20000100a00 */
[----:B---3--:R-:W-:-:S03]  /*106b0*/  IMAD.WIDE R62, R0, 0x4, R116 ;  /* 0x00000004003e7825 */ /* 0x008fc600078e0274 */
[----:B------:R-:W3:Y:S01]  /*106c0*/  LDL.LU.64 R116, [R1+0x480] ;  /* 0x0004800001747983 */ /* 0x000ee20000300a00 */
[----:B------:R-:W-:-:S03]  /*106d0*/  IMAD.WIDE R60, R0, 0x4, R120 ;  /* 0x00000004003c7825 */ /* 0x000fc600078e0278 */
[----:B------:R-:W3:Y:S01]  /*106e0*/  LDL.LU.64 R120, [R1+0x468] ;  /* 0x0004680001787983 */ /* 0x000ee20000300a00 */
[----:B------:R-:W-:-:S03]  /*106f0*/  IMAD.WIDE R58, R0, 0x4, R138 ;  /* 0x00000004003a7825 */ /* 0x000fc600078e028a */
[----:B------:R-:W3:Y:S04]  /*10700*/  LDL.LU.64 R138, [R1+0x458] ;  /* 0x00045800018a7983 */ /* 0x000ee80000300a00 */
[----:B------:R3:W-:Y:S01]  /*10710*/  STL.64 [R1+0xd78], R62 ;  /* 0x000d783e01007387 */ /* 0x0007e20000100a00 */
[----:B--2---:R-:W-:-:S03]  /*10720*/  IMAD.WIDE R56, R0, 0x4, R114 ;  /* 0x0000000400387825 */ /* 0x004fc600078e0272 */
[----:B------:R-:W2:Y:S01]  /*10730*/  LDL.LU.64 R114, [R1+0x448] ;  /* 0x0004480001727983 */ /* 0x000ea20000300a00 */
[----:B------:R-:W-:-:S03]  /*10740*/  IMAD.WIDE R30, R0, 0x4, R130 ;  /* 0x00000004001e7825 */ /* 0x000fc600078e0282 */
[----:B------:R-:W2:Y:S01]  /*10750*/  LDL.LU.64 R130, [R1+0x440] ;  /* 0x0004400001827983 */ /* 0x000ea20000300a00 */
[----:B------:R-:W-:-:S03]  /*10760*/  IMAD.WIDE R26, R0, 0x4, R140 ;  /* 0x00000004001a7825 */ /* 0x000fc600078e028c */
[----:B------:R2:W-:Y:S01]  /*10770*/  STL.64 [R1+0xdf0], R60 ;  /* 0x000df03c01007387 */ /* 0x0005e20000100a00 */
[----:B------:R-:W-:-:S03]  /*10780*/  IMAD.WIDE R24, R0, 0x4, R136 ;  /* 0x0000000400187825 */ /* 0x000fc600078e0288 */
[----:B------:R2:W-:Y:S01]  /*10790*/  STL.64 [R1+0xdf8], R58 ;  /* 0x000df83a01007387 */ /* 0x0005e20000100a00 */
[----:B------:R-:W-:-:S03]  /*107a0*/  IMAD.WIDE R22, R0, 0x4, R142 ;  /* 0x0000000400167825 */ /* 0x000fc600078e028e */
[----:B------:R2:W-:Y:S01]  /*107b0*/  STL.64 [R1+0xe80], R56 ;  /* 0x000e803801007387 */ /* 0x0005e20000100a00 */
[----:B-1----:R-:W-:-:S03]  /*107c0*/  IMAD.WIDE R20, R0, 0x4, R162 ;  /* 0x0000000400147825 */ /* 0x002fc600078e02a2 */
[----:B------:R1:W-:Y:S04]  /*107d0*/  STL.64 [R1+0xe88], R30 ;  /* 0x000e881e01007387 */ /* 0x0003e80000100a00 */
[----:B------:R1:W-:Y:S04]  /*107e0*/  STL.64 [R1+0xef0], R26 ;  /* 0x000ef01a01007387 */ /* 0x0003e80000100a00 */
[----:B------:R1:W-:Y:S01]  /*107f0*/  STL.64 [R1+0xef8], R24 ;  /* 0x000ef81801007387 */ /* 0x0003e20000100a00 */
[----:B------:R-:W-:-:S03]  /*10800*/  IMAD.WIDE R18, R0, 0x4, R128 ;  /* 0x0000000400127825 */ /* 0x000fc600078e0280 */
[----:B------:R1:W-:Y:S01]  /*10810*/  STL.64 [R1+0xf30], R22 ;  /* 0x000f301601007387 */ /* 0x0003e20000100a00 */
[----:B------:R-:W-:-:S03]  /*10820*/  IMAD.WIDE R16, R0, 0x4, R124 ;  /* 0x0000000400107825 */ /* 0x000fc600078e027c */
[----:B------:R1:W-:Y:S01]  /*10830*/  STL.64 [R1+0xf38], R20 ;  /* 0x000f381401007387 */ /* 0x0003e20000100a00 */
[----:B------:R-:W-:-:S03]  /*10840*/  IMAD.WIDE R92, R248, 0x4, R154 ;  /* 0x00000004f85c7825 */ /* 0x000fc600078e029a */
[----:B------:R1:W-:Y:S01]  /*10850*/  STL.64 [R1+0xf50], R18 ;  /* 0x000f501201007387 */ /* 0x0003e20000100a00 */
[----:B------:R-:W-:-:S03]  /*10860*/  IMAD.WIDE R90, R248, 0x4, R122 ;  /* 0x00000004f85a7825 */ /* 0x000fc600078e027a */
[----:B------:R-:W-:Y:S04]  /*10870*/  STL.64 [R1+0x310], R92 ;  /* 0x0003105c01007387 */ /* 0x000fe80000100a00 */
[----:B------:R1:W-:Y:S01]  /*10880*/  STL.64 [R1+0xf58], R16 ;  /* 0x000f581001007387 */ /* 0x0003e20000100a00 */
[----:B------:R-:W-:-:S03]  /*10890*/  IMAD.WIDE R88, R248, 0x4, R126 ;  /* 0x00000004f8587825 */ /* 0x000fc600078e027e */
[----:B------:R-:W-:Y:S01]  /*108a0*/  STL.64 [R1+0x318], R90 ;  /* 0x0003185a01007387 */ /* 0x000fe20000100a00 */
[----:B------:R-:W-:-:S03]  /*108b0*/  IMAD.WIDE R86, R248, 0x4, R118 ;  /* 0x00000004f8567825 */ /* 0x000fc600078e0276 */
[----:B------:R-:W-:Y:S04]  /*108c0*/  STL.64 [R1+0x350], R88 ;  /* 0x0003505801007387 */ /* 0x000fe80000100a00 */
[----:B------:R-:W-:Y:S01]  /*108d0*/  STL.64 [R1+0x358], R86 ;  /* 0x0003585601007387 */ /* 0x000fe20000100a00 */
[----:B------:R-:W-:-:S03]  /*108e0*/  ISETP.GE.U32.AND P2, PT, R15, 0x7ffffe81, PT ;  /* 0x7ffffe810f00780c */ /* 0x000fc60003f46070 */
[----:B------:R-:W-:Y:S04]  /*108f0*/  LDGSTS.E [R10+0x1de00], desc[UR8][R92.64], !P1 ;  /* 0x1de000005c0a7fae */ /* 0x000fe8000c921848 */
[----:B------:R-:W-:Y:S04]  /*10900*/  LDGSTS.E [R10+0x1df00], desc[UR8][R90.64], !P1 ;  /* 0x1df000005a0a7fae */ /* 0x000fe8000c921848 */
[----:B------:R-:W-:Y:S04]  /*10910*/  LDGSTS.E [R10+0x1e600], desc[UR8][R88.64], !P0 ;  /* 0x1e600000580a7fae */ /* 0x000fe8000c121848 */
[----:B------:R-:W-:Y:S01]  /*10920*/  LDGSTS.E [R10+0x1e700], desc[UR8][R86.64], !P0 ;  /* 0x1e700000560a7fae */ /* 0x000fe2000c121848 */
[----:B----4-:R-:W-:-:S05]  /*10930*/  IMAD.WIDE R84, R248, 0x4, R146 ;  /* 0x00000004f8547825 */ /* 0x010fca00078e0292 */
[----:B------:R-:W-:Y:S04]  /*10940*/  STL.64 [R1+0x390], R84 ;  /* 0x0003905401007387 */ /* 0x000fe80000100a00 */
[----:B------:R-:W-:Y:S01]  /*10950*/  LDGSTS.E [R10+0x1ee00], desc[UR8][R84.64], !P4 ;  /* 0x1ee00000540a7fae */ /* 0x000fe2000e121848 */
[----:B---3--:R-:W-:-:S05]  /*10960*/  IMAD.WIDE R82, R248, 0x4, R116 ;  /* 0x00000004f8527825 */ /* 0x008fca00078e0274 */
[----:B------:R-:W-:Y:S04]  /*10970*/  STL.64 [R1+0x3a0], R82 ;  /* 0x0003a05201007387 */ /* 0x000fe80000100a00 */
[----:B------:R-:W-:Y:S01]  /*10980*/  LDGSTS.E [R10+0x1ef00], desc[UR8][R82.64], !P4 ;  /* 0x1ef00000520a7fae */ /* 0x000fe2000e121848 */
[----:B------:R-:W-:-:S04]  /*10990*/  IMAD.WIDE R80, R248, 0x4, R120 ;  /* 0x00000004f8507825 */ /* 0x000fc800078e0278 */
[C---:B------:R-:W-:Y:S01]  /*109a0*/  IMAD.WIDE R78, R248.reuse, 0x4, R138 ;  /* 0x00000004f84e7825 */ /* 0x040fe200078e028a */
[----:B------:R-:W-:Y:S03]  /*109b0*/  STL.64 [R1+0x3d0], R80 ;  /* 0x0003d05001007387 */ /* 0x000fe60000100a00 */
[C---:B--2---:R-:W-:Y:S01]  /*109c0*/  IMAD.WIDE R76, R248.reuse, 0x4, R114 ;  /* 0x00000004f84c7825 */ /* 0x044fe200078e0272 */
[----:B------:R-:W-:Y:S04]  /*109d0*/  STL.64 [R1+0x3d8], R78 ;  /* 0x0003d84e01007387 */ /* 0x000fe80000100a00 */
[----:B------:R-:W-:Y:S04]  /*109e0*/  STL.64 [R1+0x410], R76 ;  /* 0x0004104c01007387 */ /* 0x000fe80000100a00 */
[----:B------:R-:W-:Y:S04]  /*109f0*/  LDGSTS.E [R10+0x1f600], desc[UR8][R80.64], !P3 ;  /* 0x1f600000500a7fae */ /* 0x000fe8000d921848 */
[----:B------:R-:W-:Y:S04]  /*10a00*/  LDGSTS.E [R10+0x1f700], desc[UR8][R78.64], !P3 ;  /* 0x1f7000004e0a7fae */ /* 0x000fe8000d921848 */
[----:B------:R-:W-:Y:S01]  /*10a10*/  LDGSTS.E [R10+0x1fe00], desc[UR8][R76.64], !P2 ;  /* 0x1fe000004c0a7fae */ /* 0x000fe2000d121848 */
[----:B------:R-:W-:-:S05]  /*10a20*/  IMAD.WIDE R74, R248, 0x4, R130 ;  /* 0x00000004f84a7825 */ /* 0x000fca00078e0282 */
[----:B------:R-:W-:Y:S04]  /*10a30*/  STL.64 [R1+0x418], R74 ;  /* 0x0004184a01007387 */ /* 0x000fe80000100a00 */
[----:B------:R-:W2:Y:S04]  /*10a40*/  LDL.LU.64 R140, [R1+0x8e0] ;  /* 0x0008e000018c7983 */ /* 0x000ea80000300a00 */
[----:B------:R-:W3:Y:S04]  /*10a50*/  LDL.LU.64 R136, [R1+0x8d8] ;  /* 0x0008d80001887983 */ /* 0x000ee80000300a00 */
[----:B------:R-:W4:Y:S04]  /*10a60*/  LDL.LU.64 R142, [R1+0x8c8] ;  /* 0x0008c800018e7983 */ /* 0x000f280000300a00 */
[----:B------:R-:W4:Y:S04]  /*10a70*/  LDL.LU.64 R162, [R1+0x8c0] ;  /* 0x0008c00001a27983 */ /* 0x000f280000300a00 */
[----:B------:R-:W4:Y:S04]  /*10a80*/  LDL.LU.64 R128, [R1+0x8b8] ;  /* 0x0008b80001807983 */ /* 0x000f280000300a00 */
[----:B------:R-:W4:Y:S04]  /*10a90*/  LDL.LU.64 R124, [R1+0x8b0] ;  /* 0x0008b000017c7983 */ /* 0x000f280000300a00 */
[----:B------:R-:W4:Y:S04]  /*10aa0*/  LDL.LU.64 R154, [R1+0x8a8] ;  /* 0x0008a800019a7983 */ /* 0x000f280000300a00 */
[----:B------:R-:W4:Y:S04]  /*10ab0*/  LDL.LU.64 R122, [R1+0x8a0] ;  /* 0x0008a000017a7983 */ /* 0x000f280000300a00 */
[----:B------:R-:W4:Y:S04]  /*10ac0*/  LDL.LU.64 R126, [R1+0x898] ;  /* 0x00089800017e7983 */ /* 0x000f280000300a00 */
[----:B------:R-:W1:Y:S04]  /*10ad0*/  LDL.LU.64 R118, [R1+0x890] ;  /* 0x0008900001767983 */ /* 0x000e680000300a00 */
[----:B------:R-:W4:Y:S04]  /*10ae0*/  LDL.LU.64 R146, [R1+0x888] ;  /* 0x0008880001927983 */ /* 0x000f280000300a00 */
[----:B------:R-:W4:Y:S04]  /*10af0*/  LDL.LU.64 R116, [R1+0x880] ;  /* 0x0008800001747983 */ /* 0x000f280000300a00 */
[----:B------:R-:W4:Y:S04]  /*10b00*/  LDL.LU.64 R120, [R1+0x878] ;  /* 0x0008780001787983 */ /* 0x000f280000300a00 */
[----:B------:R-:W4:Y:S04]  /*10b10*/  LDL.LU.64 R138, [R1+0x870] ;  /* 0x00087000018a7983 */ /* 0x000f280000300a00 */
[----:B------:R-:W4:Y:S04]  /*10b20*/  LDL.LU.64 R114, [R1+0x868] ;  /* 0x0008680001727983 */ /* 0x000f280000300a00 */
[----:B------:R-:W4:Y:S04]  /*10b30*/  LDL.LU.64 R130, [R1+0x860] ;  /* 0x0008600001827983 */ /* 0x000f280000300a00 */
[----:B------:R-:W-:Y:S04]  /*10b40*/  LDGSTS.E [R10+0x1ff00], desc[UR8][R74.64], !P2 ;  /* 0x1ff000004a0a7fae */ /* 0x000fe8000d121848 */
[----:B------:R-:W0:Y:S04]  /*10b50*/  LDGDEPBAR ;  /* 0x00000000000079af */ /* 0x000e280000000000 */
[----:B------:R2:W-:Y:S04]  /*10b60*/  LDGSTS.E [R6+0x28000], desc[UR8][R72.64], P6 ;  /* 0x2800000048067fae */ /* 0x0005e8000b121848 */
        /* <DEDUP_REMOVED lines=14> */
[----:B------:R1:W-:Y:S01]  /*10c50*/  LDGSTS.E [R6+0x2f100], desc[UR8][R16.64], P5 ;  /* 0x2f10000010067fae */ /* 0x0003e2000a921848 */
[----:B--2---:R-:W-:-:S04]  /*10c60*/  IMAD.WIDE R72, R0, 0x4, R140 ;  /* 0x0000000400487825 */ /* 0x004fc800078e028c */
[C---:B---3--:R-:W-:Y:S01]  /*10c70*/  IMAD.WIDE R70, R0.reuse, 0x4, R136 ;  /* 0x0000000400467825 */ /* 0x048fe200078e0288 */
[----:B------:R2:W-:Y:S03]  /*10c80*/  STL.64 [R1+0x430], R72 ;  /* 0x0004304801007387 */ /* 0x0005e60000100a00 */
[C---:B----4-:R-:W-:Y:S01]  /*10c90*/  IMAD.WIDE R68, R0.reuse, 0x4, R142 ;  /* 0x0000000400447825 */ /* 0x050fe200078e028e */
[----:B------:R3:W-:Y:S03]  /*10ca0*/  STL.64 [R1+0x438], R70 ;  /* 0x0004384601007387 */ /* 0x0007e60000100a00 */
[C---:B------:R-:W-:Y:S01]  /*10cb0*/  IMAD.WIDE R66, R0.reuse, 0x4, R162 ;  /* 0x0000000400427825 */ /* 0x040fe200078e02a2 */
        /* <DEDUP_REMOVED lines=11> */
[C---:B-1----:R-:W-:Y:S01]  /*10d70*/  IMAD.WIDE R30, R0.reuse, 0x4, R118 ;  /* 0x00000004001e7825 */ /* 0x042fe200078e0276 */
        /* <DEDUP_REMOVED lines=12> */
[----:B------:R-:W2:Y:S04]  /*10e40*/  LDL.LU.64 R140, [R1+0x8d0] ;  /* 0x0008d000018c7983 */ /* 0x000ea80000300a00 */
[----:B------:R1:W-:Y:S04]  /*10e50*/  STL.64 [R1+0xf40], R18 ;  /* 0x000f401201007387 */ /* 0x0003e80000100a00 */
[----:B------:R-:W3:Y:S04]  /*10e60*/  LDL.LU.64 R136, [R1+0x8e8] ;  /* 0x0008e80001887983 */ /* 0x000ee80000300a00 */
[----:B------:R1:W-:Y:S04]  /*10e70*/  STL.64 [R1+0xf48], R16 ;  /* 0x000f481001007387 */ /* 0x0003e80000100a00 */
        /* <DEDUP_REMOVED lines=13> */
[----:B------:R-:W4:Y:S04]  /*10f50*/  LDL.LU.64 R130, [R1+0x8f0] ;  /* 0x0008f00001827983 */ /* 0x000f280000300a00 */
        /* <DEDUP_REMOVED lines=146> */
[----:B------:R-:W-:Y:S03]  /*11880*/  STL.64 [R1+0x470], R72 ;  /* 0x0004704801007387 */ /* 0x000fe60000100a00 */
        /* <DEDUP_REMOVED lines=45> */
[----:B------:R-:W-:Y:S04]  /*11b60*/  LDGSTS.E [R9+0x28800], desc[UR8][R72.64], P6 ;  /* 0x2880000048097fae */ /* 0x000fe8000b121848 */
        /* <DEDUP_REMOVED lines=82> */
[C---:B-1----:R-:W-:Y:S01]  /*12090*/  IMAD.WIDE R64, R0.reuse, 0x4, R142 ;  /* 0x0000000400407825 */ /* 0x042fe200078e028e */
[----:B------:R-:W-:Y:S03]  /*120a0*/  STL.64 [R1+0x4a0], R66 ;  /* 0x0004a04201007387 */ /* 0x000fe60000100a00 */
[C---:B----4-:R-:W-:Y:S01]  /*120b0*/  IMAD.WIDE R62, R0.reuse, 0x4, R162 ;  /* 0x00000004003e7825 */ /* 0x050fe200078e02a2 */
[----:B------:R-:W-:Y:S03]  /*120c0*/  STL.64 [R1+0x808], R64 ;  /* 0x0008084001007387 */ /* 0x000fe60000100a00 */
[C---:B------:R-:W-:Y:S01]  /*120d0*/  IMAD.WIDE R60, R0.reuse, 0x4, R128 ;  /* 0x00000004003c7825 */ /* 0x040fe200078e0280 */
        /* <DEDUP_REMOVED lines=20> */
[----:B------:R-:W3:Y:S03]  /*12220*/  LDL.LU.64 R136, [R1+0xb60] ;  /* 0x000b600001887983 */ /* 0x000ee60000300a00 */
[----:B------:R-:W-:Y:S01]  /*12230*/  IMAD.WIDE R8, R0, 0x4, R130 ;  /* 0x0000000400087825 */ /* 0x000fe200078e0282 */
[----:B------:R-:W-:Y:S04]  /*12240*/  STL.64 [R1+0xe08], R16 ;  /* 0x000e081001007387 */ /* 0x000fe80000100a00 */
[----:B------:R-:W4:Y:S04]  /*12250*/  LDL.LU.64 R142, [R1+0xb68] ;  /* 0x000b6800018e7983 */ /* 0x000f280000300a00 */
[----:B------:R-:W-:Y:S04]  /*12260*/  STL.64 [R1+0xe90], R12 ;  /* 0x000e900c01007387 */ /* 0x000fe80000100a00 */
[----:B------:R-:W4:Y:S04]  /*12270*/  LDL.LU.64 R162, [R1+0xb70] ;  /* 0x000b700001a27983 */ /* 0x000f280000300a00 */
[----:B------:R1:W-:Y:S04]  /*12280*/  STL.64 [R1+0xe98], R8 ;  /* 0x000e980801007387 */ /* 0x0003e80000100a00 */
        /* <DEDUP_REMOVED lines=13> */
[----:B------:R-:W-:Y:S04]  /*12360*/  LDGSTS.E [R10+0x28d00], desc[UR8][R66.64], P5 ;  /* 0x28d00000420a7fae */ /* 0x000fe8000a921848 */
        /* <DEDUP_REMOVED lines=9> */
[----:B------:R-:W-:Y:S01]  /*12400*/  LDGSTS.E [R10+0x2dd00], desc[UR8][R20.64], P5 ;  /* 0x2dd00000140a7fae */ /* 0x000fe2000a921848 */
[----:B------:R-:W-:-:S03]  /*12410*/  VIADD R252, R252, 0x7f ;  /* 0x0000007ffcfc7836 */ /* 0x000fc60000000000 */
[----:B------:R-:W-:Y:S04]  /*12420*/  LDGSTS.E [R10+0x2ec00], desc[UR8][R18.64], P6 ;  /* 0x2ec00000120a7fae */ /* 0x000fe8000b121848 */
[----:B------:R-:W-:Y:S04]  /*12430*/  LDGSTS.E [R10+0x2ed00], desc[UR8][R16.64], P5 ;  /* 0x2ed00000100a7fae */ /* 0x000fe8000a921848 */
[----:B------:R-:W-:Y:S04]  /*12440*/  LDGSTS.E [R10+0x2fc00], desc[UR8][R12.64], P6 ;  /* 0x2fc000000c0a7fae */ /* 0x000fe8000b121848 */
[----:B------:R1:W-:Y:S01]  /*12450*/  LDGSTS.E [R10+0x2fd00], desc[UR8][R8.64], P5 ;  /* 0x2fd00000080a7fae */ /* 0x0003e2000a921848 */
[----:B------:R-:W-:-:S02]  /*12460*/  ISETP.GE.AND P0, PT, R252, 0x80, PT ;  /* 0x00000080fc00780c */ /* 0x000fc40003f06270 */
[----:B------:R-:W-:Y:S02]  /*12470*/  CS2R R28, SRZ ;  /* 0x00000000001c7805 */ /* 0x000fe4000001ff00 */
[----:B--2---:R-:W-:Y:S01]  /*12480*/  CS2R R68, SRZ ;  /* 0x0000000000447805 */ /* 0x004fe2000001ff00 */
[----:B-1----:R-:W-:Y:S01]  /*12490*/  IMAD.WIDE R8, R0, 0x4, R222 ;  /* 0x0000000400087825 */ /* 0x002fe200078e02de */
[----:B------:R-:W-:Y:S02]  /*124a0*/  CS2R R70, SRZ ;  /* 0x0000000000467805 */ /* 0x000fe4000001ff00 */
[----:B------:R-:W-:Y:S02]  /*124b0*/  CS2R R76, SRZ ;  /* 0x00000000004c7805 */ /* 0x000fe4000001ff00 */
[----:B------:R-:W-:Y:S02]  /*124c0*/  CS2R R78, SRZ ;  /* 0x00000000004e7805 */ /* 0x000fe4000001ff00 */
[----:B------:R-:W-:-:S02]  /*124d0*/  CS2R R104, SRZ ;  /* 0x0000000000687805 */ /* 0x000fc4000001ff00 */
[----:B------:R-:W-:Y:S02]  /*124e0*/  CS2R R106, SRZ ;  /* 0x00000000006a7805 */ /* 0x000fe4000001ff00 */
[----:B------:R-:W-:Y:S02]  /*124f0*/  CS2R R108, SRZ ;  /* 0x00000000006c7805 */ /* 0x000fe4000001ff00 */
        /* <DEDUP_REMOVED lines=23> */
[----:B------:R-:W-:Y:S01]  /*12670*/  CS2R R160, SRZ ;  /* 0x0000000000a07805 */ /* 0x000fe2000001ff00 */
[----:B---3--:R-:W-:-:S05]  /*12680*/  IMAD.WIDE R66, R0, 0x4, R136 ;  /* 0x0000000400427825 */ /* 0x008fca00078e0288 */
[----:B------:R-:W-:Y:S01]  /*12690*/  LDGSTS.E [R14+0x28e00], desc[UR8][R66.64], P6 ;  /* 0x28e00000420e7fae */ /* 0x000fe2000b121848 */
[----:B----4-:R-:W-:-:S03]  /*126a0*/  IMAD.WIDE R64, R0, 0x4, R142 ;  /* 0x0000000400407825 */ /* 0x010fc600078e028e */
[----:B------:R-:W-:Y:S04]  /*126b0*/  STL.64 [R1+0x4b0], R66 ;  /* 0x0004b04201007387 */ /* 0x000fe80000100a00 */
[----:B------:R-:W-:Y:S01]  /*126c0*/  LDGSTS.E [R14+0x28f00], desc[UR8][R64.64], P5 ;  /* 0x28f00000400e7fae */ /* 0x000fe2000a921848 */
[----:B------:R-:W-:-:S03]  /*126d0*/  IMAD.WIDE R62, R0, 0x4, R162 ;  /* 0x00000004003e7825 */ /* 0x000fc600078e02a2 */
[----:B------:R-:W-:Y:S04]  /*126e0*/  STL.64 [R1+0x4b8], R64 ;  /* 0x0004b84001007387 */ /* 0x000fe80000100a00 */
[----:B------:R-:W-:Y:S01]  /*126f0*/  LDGSTS.E [R14+0x29e00], desc[UR8][R62.64], P6 ;  /* 0x29e000003e0e7fae */ /* 0x000fe2000b121848 */
[----:B------:R-:W-:-:S04]  /*12700*/  IMAD.WIDE R60, R0, 0x4, R128 ;  /* 0x00000004003c7825 */ /* 0x000fc800078e0280 */
[C---:B------:R-:W-:Y:S01]  /*12710*/  IMAD.WIDE R58, R0.reuse, 0x4, R124 ;  /* 0x00000004003a7825 */ /* 0x040fe200078e027c */
[----:B------:R-:W-:Y:S03]  /*12720*/  LDGSTS.E [R14+0x29f00], desc[UR8][R60.64], P5 ;  /* 0x29f000003c0e7fae */ /* 0x000fe6000a921848 */
[C---:B------:R-:W-:Y:S01]  /*12730*/  IMAD.WIDE R56, R0.reuse, 0x4, R154 ;  /* 0x0000000400387825 */ /* 0x040fe200078e029a */
[----:B------:R-:W-:Y:S03]  /*12740*/  STL.64 [R1+0xc00], R62 ;  /* 0x000c003e01007387 */ /* 0x000fe60000100a00 */
        /* <DEDUP_REMOVED lines=9> */
[----:B------:R1:W-:Y:S03]  /*127e0*/  LDGSTS.E [R14+0x2be00], desc[UR8][R30.64], P6 ;  /* 0x2be000001e0e7fae */ /* 0x0003e6000b121848 */
[C---:B------:R-:W-:Y:S01]  /*127f0*/  IMAD.WIDE R18, R0.reuse, 0x4, R120 ;  /* 0x0000000400127825 */ /* 0x040fe200078e0278 */
[----:B------:R-:W-:Y:S03]  /*12800*/  STL.64 [R1+0xc78], R56 ;  /* 0x000c783801007387 */ /* 0x000fe60000100a00 */
[C---:B------:R-:W-:Y:S01]  /*12810*/  IMAD.WIDE R16, R0.reuse, 0x4, R138 ;  /* 0x0000000400107825 */ /* 0x040fe200078e028a */
[----:B------:R-:W-:Y:S03]  /*12820*/  LDGSTS.E [R14+0x2bf00], desc[UR8][R26.64], P5 ;  /* 0x2bf000001a0e7fae */ /* 0x000fe6000a921848 */
[C---:B------:R-:W-:Y:S01]  /*12830*/  IMAD.WIDE R12, R0.reuse, 0x4, R114 ;  /* 0x00000004000c7825 */ /* 0x040fe200078e0272 */
[----:B------:R1:W-:Y:S03]  /*12840*/  STL.64 [R1+0xcc8], R30 ;  /* 0x000cc81e01007387 */ /* 0x0003e60000100a00 */
[----:B------:R-:W-:Y:S01]  /*12850*/  IMAD.WIDE R10, R0, 0x4, R130 ;  /* 0x00000004000a7825 */ /* 0x000fe200078e0282 */
[----:B------:R2:W-:Y:S04]  /*12860*/  LDGSTS.E [R14+0x2ce00], desc[UR8][R24.64], P6 ;  /* 0x2ce00000180e7fae */ /* 0x0005e8000b121848 */
[----:B------:R-:W-:Y:S04]  /*12870*/  STL.64 [R1+0xcd8], R26 ;  /* 0x000cd81a01007387 */ /* 0x000fe80000100a00 */
[----:B------:R-:W-:Y:S04]  /*12880*/  LDGSTS.E [R14+0x2cf00], desc[UR8][R22.64], P5 ;  /* 0x2cf00000160e7fae */ /* 0x000fe8000a921848 */
[----:B------:R2:W-:Y:S04]  /*12890*/  STL.64 [R1+0xd40], R24 ;  /* 0x000d401801007387 */ /* 0x0005e80000100a00 */
[----:B------:R-:W-:Y:S04]  /*128a0*/  LDGSTS.E [R14+0x2de00], desc[UR8][R20.64], P6 ;  /* 0x2de00000140e7fae */ /* 0x000fe8000b121848 */
[----:B------:R-:W-:Y:S04]  /*128b0*/  STL.64 [R1+0xd48], R22 ;  /* 0x000d481601007387 */ /* 0x000fe80000100a00 */
[----:B------:R-:W-:Y:S04]  /*128c0*/  LDGSTS.E [R14+0x2df00], desc[UR8][R18.64], P5 ;  /* 0x2df00000120e7fae */ /* 0x000fe8000a921848 */
[----:B------:R-:W-:Y:S04]  /*128d0*/  STL.64 [R1+0xda0], R20 ;  /* 0x000da01401007387 */ /* 0x000fe80000100a00 */
[----:B------:R-:W-:Y:S04]  /*128e0*/  LDGSTS.E [R14+0x2ee00], desc[UR8][R16.64], P6 ;  /* 0x2ee00000100e7fae */ /* 0x000fe8000b121848 */
[----:B------:R-:W-:Y:S04]  /*128f0*/  STL.64 [R1+0xda8], R18 ;  /* 0x000da81201007387 */ /* 0x000fe80000100a00 */
[----:B------:R-:W-:Y:S04]  /*12900*/  LDGSTS.E [R14+0x2ef00], desc[UR8][R12.64], P5 ;  /* 0x2ef000000c0e7fae */ /* 0x000fe8000a921848 */
[----:B------:R-:W5:Y:S04]  /*12910*/  LDL.LU.64 R222, [R1+0xf70] ;  /* 0x000f700001de7983 */ /* 0x000f680000300a00 */
[----:B------:R-:W-:Y:S04]  /*12920*/  LDGSTS.E [R14+0x2fe00], desc[UR8][R10.64], P6 ;  /* 0x2fe000000a0e7fae */ /* 0x000fe8000b121848 */
[----:B------:R-:W-:Y:S04]  /*12930*/  STL.64 [R1+0xe10], R16 ;  /* 0x000e101001007387 */ /* 0x000fe80000100a00 */
[----:B------:R3:W-:Y:S01]  /*12940*/  LDGSTS.E [R14+0x2ff00], desc[UR8][R8.64], P5 ;  /* 0x2ff00000080e7fae */ /* 0x0007e2000a921848 */
[----:B-1----:R-:W-:-:S03]  /*12950*/  CS2R R30, SRZ ;  /* 0x00000000001e7805 */ /* 0x002fc6000001ff00 */
[----:B------:R1:W-:Y:S01]  /*12960*/  STL.64 [R1+0xe18], R12 ;  /* 0x000e180c01007387 */ /* 0x0003e20000100a00 */
[----:B--2---:R-:W-:-:S03]  /*12970*/  CS2R R24, SRZ ;  /* 0x0000000000187805 */ /* 0x004fc6000001ff00 */
[----:B------:R-:W0:Y:S01]  /*12980*/  LDGDEPBAR ;  /* 0x00000000000079af */ /* 0x000e220000000000 */
[----:B------:R-:W-:Y:S02]  /*12990*/  CS2R R26, SRZ ;  /* 0x00000000001a7805 */ /* 0x000fe4000001ff00 */
[----:B------:R-:W-:Y:S01]  /*129a0*/  CS2R R56, SRZ ;  /* 0x0000000000387805 */ /* 0x000fe2000001ff00 */
[----:B------:R-:W-:Y:S01]  /*129b0*/  STL.64 [R1+0xe60], R10 ;  /* 0x000e600a01007387 */ /* 0x000fe20000100a00 */
[----:B------:R-:W-:Y:S02]  /*129c0*/  CS2R R58, SRZ ;  /* 0x00000000003a7805 */ /* 0x000fe4000001ff00 */
[----:B---3--:R-:W-:Y:S02]  /*129d0*/  CS2R R14, SRZ ;  /* 0x00000000000e7805 */ /* 0x008fe4000001ff00 */
[----:B------:R-:W-:Y:S01]  /*129e0*/  CS2R R136, SRZ ;  /* 0x0000000000887805 */ /* 0x000fe2000001ff00 */
[----:B------:R2:W-:Y:S01]  /*129f0*/  STL.64 [R1+0xe70], R8 ;  /* 0x000e700801007387 */ /* 0x0005e20000100a00 */
[----:B-1----:R-:W-:-:S02]  /*12a00*/  CS2R R12, SRZ ;  /* 0x00000000000c7805 */ /* 0x002fc4000001ff00 */
        /* <DEDUP_REMOVED lines=15> */
[----:B--2---:R-:W-:Y:S02]  /*12b00*/  CS2R R8, SRZ ;  /* 0x0000000000087805 */ /* 0x004fe4000001ff00 */
[----:B------:R-:W-:Y:S02]  /*12b10*/  CS2R R10, SRZ ;  /* 0x00000000000a7805 */ /* 0x000fe4000001ff00 */
[----:B------:R-:W-:-:S02]  /*12b20*/  CS2R R64, SRZ ;  /* 0x0000000000407805 */ /* 0x000fc4000001ff00 */
[----:B------:R-:W-:Y:S02]  /*12b30*/  CS2R R66, SRZ ;  /* 0x0000000000427805 */ /* 0x000fe4000001ff00 */
[----:B------:R-:W-:Y:S02]  /*12b40*/  CS2R R146, SRZ ;  /* 0x0000000000927805 */ /* 0x000fe4000001ff00 */
[----:B------:R-:W-:Y:S02]  /*12b50*/  CS2R R154, SRZ ;  /* 0x00000000009a7805 */ /* 0x000fe4000001ff00 */
[----:B------:R-:W-:Y:S02]  /*12b60*/  CS2R R162, SRZ ;  /* 0x0000000000a27805 */ /* 0x000fe4000001ff00 */
[----:B------:R-:W-:Y:S02]  /*12b70*/  CS2R R20, SRZ ;  /* 0x0000000000147805 */ /* 0x000fe4000001ff00 */
[----:B------:R-:W-:Y:S01]  /*12b80*/  CS2R R22, SRZ ;  /* 0x0000000000167805 */ /* 0x000fe2000001ff00 */
[----:B------:R-:W-:Y:S06]  /*12b90*/  @!P0 BRA `(.L_x_0) ;  /* 0x0000018800808947 */ /* 0x000fec0003800000 */
[----:B------:R-:W2:Y:S04]  /*12ba0*/  LDL.LU.64 R158, [R1+0x5a0] ;  /* 0x0005a000019e7983 */ /* 0x000ea80000300a00 */
[----:B------:R-:W3:Y:S04]  /*12bb0*/  LDL.LU.64 R160, [R1+0x5a8] ;  /* 0x0005a80001a07983 */ /* 0x000ee80000300a00 */
[----:B------:R-:W4:Y:S04]  /*12bc0*/  LDL.LU.64 R20, [R1] ;  /* 0x0000000001147983 */ /* 0x000f280000300a00 */
[----:B------:R-:W4:Y:S04]  /*12bd0*/  LDL.LU.64 R162, [R1+0x290] ;  /* 0x0002900001a27983 */ /* 0x000f280000300a00 */
[----:B------:R-:W4:Y:S01]  /*12be0*/  LDL.LU.64 R22, [R1+0x2e8] ;  /* 0x0002e80001167983 */ /* 0x000f220000300a00 */
[----:B--2---:R-:W-:-:S03]  /*12bf0*/  MOV R6, R159 ;  /* 0x0000009f00067202 */ /* 0x004fc60000000f00 */
[----:B------:R-:W-:Y:S04]  /*12c00*/  STL [R1+0xb80], R158 ;  /* 0x000b809e01007387 */ /* 0x000fe80000100800 */
[----:B---3--:R-:W-:Y:S04]  /*12c10*/  STL [R1+0xb88], R160 ;  /* 0x000b88a001007387 */ /* 0x008fe80000100800 */
[----:B------:R1:W-:Y:S04]  /*12c20*/  STL [R1+0xb7c], R6 ;  /* 0x000b7c0601007387 */ /* 0x0003e80000100800 */
[----:B----4-:R-:W-:Y:S01]  /*12c30*/  STL [R1+0xb8c], R20 ;  /* 0x000b8c1401007387 */ /* 0x010fe20000100800 */
[----:B-1----:R-:W-:-:S05]  /*12c40*/  IMAD.MOV.U32 R6, RZ, RZ, R161 ;  /* 0x000000ffff067224 */ /* 0x002fca00078e00a1 */
[----:B------:R1:W-:Y:S04]  /*12c50*/  STL [R1+0xb84], R6 ;  /* 0x000b840601007387 */ /* 0x0003e80000100800 */
[----:B------:R-:W2:Y:S01]  /*12c60*/  LDL.LU.64 R160, [R1+0x338] ;  /* 0x0003380001a07983 */ /* 0x000ea20000300a00 */
[----:B-1----:R-:W-:-:S03]  /*12c70*/  IMAD.MOV.U32 R6, RZ, RZ, R21 ;  /* 0x000000ffff067224 */ /* 0x002fc600078e0015 */
[----:B------:R-:W3:Y:S04]  /*12c80*/  LDL.LU.64 R20, [R1+0x340] ;  /* 0x0003400001147983 */ /* 0x000ee80000300a00 */
[----:B------:R1:W-:Y:S04]  /*12c90*/  STL [R1+0xb74], R6 ;  /* 0x000b740601007387 */ /* 0x0003e80000100800 */
[----:B------:R-:W-:Y:S04]  /*12ca0*/  STL [R1+0xb78], R250 ;  /* 0x000b78fa01007387 */ /* 0x000fe80000100800 */
[----:B------:R-:W-:Y:S01]  /*12cb0*/  STL [R1+0xb6c], R251 ;  /* 0x000b6cfb01007387 */ /* 0x000fe20000100800 */
[----:B-1----:R-:W-:-:S03]  /*12cc0*/  MOV R6, R163 ;  /* 0x000000a300067202 */ /* 0x002fc60000000f00 */
[----:B------:R-:W-:Y:S04]  /*12cd0*/  STL [R1+0xb70], R48 ;  /* 0x000b703001007387 */ /* 0x000fe80000100800 */
        /* <DEDUP_REMOVED lines=9> */
[----:B------:R1:W-:Y:S04]  /*12d70*/  STL [R1+0xb3c], R6 ;  /* 0x000b3c0601007387 */ /* 0x0003e80000100800 */
[----:B------:R2:W-:Y:S01]  /*12d80*/  STL [R1+0xb48], R2 ;  /* 0x000b480201007387 */ /* 0x0005e20000100800 */
[----:B-1----:R-:W-:-:S05]  /*12d90*/  IMAD.MOV.U32 R6, RZ, RZ, R23 ;  /* 0x000000ffff067224 */ /* 0x002fca00078e0017 */
[----:B------:R-:W-:Y:S04]  /*12da0*/  STL [R1+0xb40], R6 ;  /* 0x000b400601007387 */ /* 0x000fe80000100800 */
[----:B------:R-:W4:Y:S04]  /*12db0*/  LDL.LU.64 R162, [R1+0x398] ;  /* 0x0003980001a27983 */ /* 0x000f280000300a00 */
[----:B------:R-:W-:Y:S04]  /*12dc0*/  STL [R1+0xb34], R3 ;  /* 0x000b340301007387 */ /* 0x000fe80000100800 */
[----:B------:R-:W4:Y:S04]  /*12dd0*/  LDL.LU.64 R22, [R1+0x3b8] ;  /* 0x0003b80001167983 */ /* 0x000f280000300a00 */
        /* <DEDUP_REMOVED lines=9> */
[----:B------:R-:W-:Y:S01]  /*12e70*/  STL [R1+0xafc], R199 ;  /* 0x000afcc701007387 */ /* 0x000fe20000100800 */
[----:B--2---:R-:W-:-:S03]  /*12e80*/  IMAD.MOV.U32 R2, RZ, RZ, R161 ;  /* 0x000000ffff027224 */ /* 0x004fc600078e00a1 */
[----:B------:R-:W-:Y:S04]  /*12e90*/  STL [R1+0xb04], R160 ;  /* 0x000b04a001007387 */ /* 0x000fe80000100800 */
[----:B---3--:R-:W-:Y:S04]  /*12ea0*/  STL [R1+0xb0c], R20 ;  /* 0x000b0c1401007387 */ /* 0x008fe80000100800 */
[----:B------:R1:W-:Y:S04]  /*12eb0*/  STL [R1+0xb00], R2 ;  /* 0x000b000201007387 */ /* 0x0003e80000100800 */
[----:B------:R-:W-:Y:S01]  /*12ec0*/  STL [R1+0xb10], R32 ;  /* 0x000b102001007387 */ /* 0x000fe20000100800 */
[----:B-1----:R-:W-:-:S05]  /*12ed0*/  MOV R2, R21 ;  /* 0x0000001500027202 */ /* 0x002fca0000000f00 */
[----:B------:R4:W-:Y:S04]  /*12ee0*/  STL [R1+0xb08], R2 ;  /* 0x000b080201007387 */ /* 0x0009e80000100800 */
[----:B------:R-:W2:Y:S04]  /*12ef0*/  LDL.LU.64 R160, [R1+0x488] ;  /* 0x0004880001a07983 */ /* 0x000ea80000300a00 */
[----:B------:R-:W-:Y:S04]  /*12f00*/  STL [R1+0xaf4], R33 ;  /* 0x000af42101007387 */ /* 0x000fe80000100800 */
[----:B------:R-:W3:Y:S04]  /*12f10*/  LDL.LU.64 R20, [R1+0x4a8] ;  /* 0x0004a80001147983 */ /* 0x000ee80000300a00 */
        /* <DEDUP_REMOVED lines=10> */
[----:B----4-:R-:W-:-:S03]  /*12fc0*/  IMAD.MOV.U32 R2, RZ, RZ, R163 ;  /* 0x000000ffff027224 */ /* 0x010fc600078e00a3 */
[----:B------:R-:W-:Y:S04]  /*12fd0*/  STL [R1+0xac4], R162 ;  /* 0x000ac4a201007387 */ /* 0x000fe80000100800 */
[----:B------:R-:W-:Y:S04]  /*12fe0*/  STL [R1+0xacc], R22 ;  /* 0x000acc1601007387 */ /* 0x000fe80000100800 */
[----:B------:R1:W-:Y:S04]  /*12ff0*/  STL [R1+0xac0], R2 ;  /* 0x000ac00201007387 */ /* 0x0003e80000100800 */
[----:B------:R-:W-:Y:S01]  /*13000*/  STL [R1+0xad0], R36 ;  /* 0x000ad02401007387 */ /* 0x000fe20000100800 */
[----:B-1----:R-:W-:-:S05]  /*13010*/  IMAD.MOV.U32 R2, RZ, RZ, R23 ;  /* 0x000000ffff027224 */ /* 0x002fca00078e0017 */
[----:B------:R2:W-:Y:S04]  /*13020*/  STL [R1+0xac8], R2 ;  /* 0x000ac80201007387 */ /* 0x0005e80000100800 */
[----:B------:R-:W-:Y:S04]  /*13030*/  STL [R1+0xab4], R37 ;  /* 0x000ab42501007387 */ /* 0x000fe80000100800 */
        /* <DEDUP_REMOVED lines=12> */
[----:B--2---:R-:W-:-:S03]  /*13100*/  MOV R2, R161 ;  /* 0x000000a100027202 */ /* 0x004fc60000000f00 */
[----:B------:R-:W-:Y:S04]  /*13110*/  STL [R1+0xa84], R160 ;  /* 0x000a84a001007387 */ /* 0x000fe80000100800 */
[----:B---3--:R-:W-:Y:S04]  /*13120*/  STL [R1+0xa8c], R20 ;  /* 0x000a8c1401007387 */ /* 0x008fe80000100800 */
[----:B------:R1:W-:Y:S04]  /*13130*/  STL [R1+0xa80], R2 ;  /* 0x000a800201007387 */ /* 0x0003e80000100800 */
[----:B------:R-:W-:Y:S01]  /*13140*/  STL [R1+0xa90], R40 ;  /* 0x000a902801007387 */ /* 0x000fe20000100800 */
[----:B-1----:R-:W-:-:S05]  /*13150*/  IMAD.MOV.U32 R2, RZ, RZ, R21 ;  /* 0x000000ffff027224 */ /* 0x002fca00078e0015 */
[----:B------:R4:W-:Y:S04]  /*13160*/  STL [R1+0xa88], R2 ;  /* 0x000a880201007387 */ /* 0x0009e80000100800 */
[----:B------:R-:W-:Y:S04]  /*13170*/  STL [R1+0xa74], R41 ;  /* 0x000a742901007387 */ /* 0x000fe80000100800 */
[----:B------:R-:W-:Y:S04]  /*13180*/  STL [R1+0xa78], R42 ;  /* 0x000a782a01007387 */ /* 0x000fe80000100800 */
[----:B------:R-:W-:Y:S04]  /*13190*/  STL [R1+0xa6c], R43 ;  /* 0x000a6c2b01007387 */ /* 0x000fe80000100800 */
[----:B------:R-:W-:Y:S04]  /*131a0*/  STL [R1+0xa70], R168 ;  /* 0x000a70a801007387 */ /* 0x000fe80000100800 */
[----:B------:R-:W2:Y:S04]  /*131b0*/  LDL.LU.64 R152, [R1+0x4f0] ;  /* 0x0004f00001987983 */ /* 0x000ea80000300a00 */
[----:B------:R-:W-:Y:S04]  /*131c0*/  STL [R1+0xa64], R169 ;  /* 0x000a64a901007387 */ /* 0x000fe80000100800 */
[----:B------:R-:W3:Y:S04]  /*131d0*/  LDL.LU.64 R156, [R1+0x4f8] ;  /* 0x0004f800019c7983 */ /* 0x000ee80000300a00 */
[----:B------:R-:W-:Y:S04]  /*131e0*/  STL [R1+0xa68], R170 ;  /* 0x000a68aa01007387 */ /* 0x000fe80000100800 */
[----:B------:R-:W3:Y:S04]  /*131f0*/  LDL.LU.64 R158, [R1+0x58] ;  /* 0x00005800019e7983 */ /* 0x000ee80000300a00 */
[----:B------:R-:W-:Y:S04]  /*13200*/  STL [R1+0xa5c], R171 ;  /* 0x000a5cab01007387 */ /* 0x000fe80000100800 */
[----:B------:R-:W3:Y:S04]  /*13210*/  LDL.LU.64 R20, [R1+0x50] ;  /* 0x0000500001147983 */ /* 0x000ee80000300a00 */
        /* <DEDUP_REMOVED lines=9> */
[----:B-1----:R-:W-:-:S05]  /*132b0*/  MOV R2, R23 ;  /* 0x0000001700027202 */ /* 0x002fca0000000f00 */
[----:B------:R2:W-:Y:S04]  /*132c0*/  STL [R1+0xa48], R2 ;  /* 0x000a480201007387 */ /* 0x0005e80000100800 */
[----:B------:R-:W-:Y:S04]  /*132d0*/  STL [R1+0xa34], R45 ;  /* 0x000a342d01007387 */ /* 0x000fe80000100800 */
[----:B------:R-:W-:Y:S04]  /*132e0*/  STL [R1+0xa38], R46 ;  /* 0x000a382e01007387 */ /* 0x000fe80000100800 */
[----:B------:R-:W-:Y:S04]  /*132f0*/  STL [R1+0xa2c], R47 ;  /* 0x000a2c2f01007387 */ /* 0x000fe80000100800 */
[----:B------:R-:W-:Y:S04]  /*13300*/  STL [R1+0xa30], R172 ;  /* 0x000a30ac01007387 */ /* 0x000fe80000100800 */
[----:B------:R-:W4:Y:S04]  /*13310*/  LDL.LU.64 R154, [R1+0x510] ;  /* 0x00051000019a7983 */ /* 0x000f280000300a00 */
[----:B------:R-:W-:Y:S04]  /*13320*/  STL [R1+0xa24], R173 ;  /* 0x000a24ad01007387 */ /* 0x000fe80000100800 */
[----:B------:R-:W4:Y:S04]  /*13330*/  LDL.LU.64 R160, [R1+0x518] ;  /* 0x0005180001a07983 */ /* 0x000f280000300a00 */
[----:B------:R-:W-:Y:S04]  /*13340*/  STL [R1+0xa28], R174 ;  /* 0x000a28ae01007387 */ /* 0x000fe80000100800 */
[----:B------:R-:W4:Y:S04]  /*13350*/  LDL.LU.64 R162, [R1+0x378] ;  /* 0x0003780001a27983 */ /* 0x000f280000300a00 */
[----:B------:R-:W-:Y:S04]  /*13360*/  STL [R1+0xa1c], R175 ;  /* 0x000a1caf01007387 */ /* 0x000fe80000100800 */
[----:B------:R-:W4:Y:S04]  /*13370*/  LDL.LU.64 R22, [R1+0x380] ;  /* 0x0003800001167983 */ /* 0x000f280000300a00 */
        /* <DEDUP_REMOVED lines=9> */
[----:B-1----:R-:W-:-:S05]  /*13410*/  IMAD.MOV.U32 R2, RZ, RZ, R157 ;  /* 0x000000ffff027224 */ /* 0x002fca00078e009d */
[----:B------:R1:W-:Y:S04]  /*13420*/  STL [R1+0x9f8], R2 ;  /* 0x0009f80201007387 */ /* 0x0003e80000100800 */
[----:B------:R-:W-:Y:S01]  /*13430*/  STL [R1+0xa0c], R20 ;  /* 0x000a0c1401007387 */ /* 0x000fe20000100800 */
[----:B-1----:R-:W-:-:S05]  /*13440*/  MOV R2, R159 ;  /* 0x0000009f00027202 */ /* 0x002fca0000000f00 */
[----:B------:R1:W-:Y:S04]  /*13450*/  STL [R1+0xa00], R2 ;  /* 0x000a000201007387 */ /* 0x0003e80000100800 */
[----:B------:R-:W-:Y:S01]  /*13460*/  STL [R1+0xa10], R176 ;  /* 0x000a10b001007387 */ /* 0x000fe20000100800 */
[----:B-1----:R-:W-:-:S05]  /*13470*/  IMAD.MOV.U32 R2, RZ, RZ, R21 ;  /* 0x000000ffff027224 */ /* 0x002fca00078e0015 */
[----:B------:R4:W-:Y:S04]  /*13480*/  STL [R1+0xa08], R2 ;  /* 0x000a080201007387 */ /* 0x0009e80000100800 */
[----:B------:R-:W2:Y:S04]  /*13490*/  LDL.LU.64 R152, [R1+0x530] ;  /* 0x0005300001987983 */ /* 0x000ea80000300a00 */
[----:B------:R-:W-:Y:S04]  /*134a0*/  STL [R1+0x9e4], R177 ;  /* 0x0009e4b101007387 */ /* 0x000fe80000100800 */
[----:B------:R-:W3:Y:S04]  /*134b0*/  LDL.LU.64 R156, [R1+0x538] ;  /* 0x00053800019c7983 */ /* 0x000ee80000300a00 */
[----:B------:R-:W-:Y:S04]  /*134c0*/  STL [R1+0x9e8], R178 ;  /* 0x0009e8b201007387 */ /* 0x000fe80000100800 */
[----:B------:R-:W3:Y:S04]  /*134d0*/  LDL.LU.64 R158, [R1+0x450] ;  /* 0x00045000019e7983 */ /* 0x000ee80000300a00 */
[----:B------:R-:W-:Y:S04]  /*134e0*/  STL [R1+0x9dc], R179 ;  /* 0x0009dcb301007387 */ /* 0x000fe80000100800 */
[----:B------:R-:W3:Y:S04]  /*134f0*/  LDL.LU.64 R20, [R1+0x460] ;  /* 0x0004600001147983 */ /* 0x000ee80000300a00 */
[----:B------:R-:W-:Y:S01]  /*13500*/  STL [R1+0x9e0], R216 ;  /* 0x0009e0d801007387 */ /* 0x000fe20000100800 */
[----:B----4-:R-:W-:-:S03]  /*13510*/  IMAD.MOV.U32 R2, RZ, RZ, R155 ;  /* 0x000000ffff027224 */ /* 0x010fc600078e009b */
[----:B------:R-:W-:Y:S04]  /*13520*/  STL [R1+0x9d4], R217 ;  /* 0x0009d4d901007387 */ /* 0x000fe80000100800 */
[----:B------:R-:W-:Y:S04]  /*13530*/  STL [R1+0x9d8], R218 ;  /* 0x0009d8da01007387 */ /* 0x000fe80000100800 */
[----:B------:R-:W-:Y:S04]  /*13540*/  STL [R1+0x9ac], R219 ;  /* 0x0009acdb01007387 */ /* 0x000fe80000100800 */
[----:B------:R-:W-:Y:S04]  /*13550*/  STL [R1+0x9b4], R154 ;  /* 0x0009b49a01007387 */ /* 0x000fe80000100800 */
[----:B------:R-:W-:Y:S04]  /*13560*/  STL [R1+0x9bc], R160 ;  /* 0x0009bca001007387 */ /* 0x000fe80000100800 */
[----:B------:R1:W-:Y:S04]  /*13570*/  STL [R1+0x9b0], R2 ;  /* 0x0009b00201007387 */ /* 0x0003e80000100800 */
[----:B------:R-:W-:Y:S01]  /*13580*/  STL [R1+0x9c4], R162 ;  /* 0x0009c4a201007387 */ /* 0x000fe20000100800 */
[----:B-1----:R-:W-:-:S05]  /*13590*/  MOV R2, R161 ;  /* 0x000000a100027202 */ /* 0x002fca0000000f00 */
[----:B------:R1:W-:Y:S04]  /*135a0*/  STL [R1+0x9b8], R2 ;  /* 0x0009b80201007387 */ /* 0x0003e80000100800 */
[----:B------:R-:W-:Y:S01]  /*135b0*/  STL [R1+0x9cc], R22 ;  /* 0x0009cc1601007387 */ /* 0x000fe20000100800 */
[----:B-1----:R-:W-:-:S05]  /*135c0*/  IMAD.MOV.U32 R2, RZ, RZ, R163 ;  /* 0x000000ffff027224 */ /* 0x002fca00078e00a3 */
[----:B------:R1:W-:Y:S04]  /*135d0*/  STL [R1+0x9c0], R2 ;  /* 0x0009c00201007387 */ /* 0x0003e80000100800 */
[----:B------:R-:W-:Y:S01]  /*135e0*/  STL [R1+0x9d0], R180 ;  /* 0x0009d0b401007387 */ /* 0x000fe20000100800 */
[----:B-1----:R-:W-:-:S05]  /*135f0*/  IMAD.MOV.U32 R2, RZ, RZ, R23 ;  /* 0x000000ffff027224 */ /* 0x002fca00078e0017 */
[----:B------:R2:W-:Y:S04]  /*13600*/  STL [R1+0x9c8], R2 ;  /* 0x0009c80201007387 */ /* 0x0005e80000100800 */
[----:B------:R-:W4:Y:S04]  /*13610*/  LDL.LU.64 R160, [R1+0x550] ;  /* 0x0005500001a07983 */ /* 0x000f280000300a00 */
[----:B------:R-:W-:Y:S04]  /*13620*/  STL [R1+0x9a4], R181 ;  /* 0x0009a4b501007387 */ /* 0x000fe80000100800 */
[----:B------:R-:W-:Y:S04]  /*13630*/  STL [R1+0x9a8], R182 ;  /* 0x0009a8b601007387 */ /* 0x000fe80000100800 */
[----:B------:R-:W4:Y:S04]  /*13640*/  LDL.LU.64 R154, [R1+0x558] ;  /* 0x00055800019a7983 */ /* 0x000f280000300a00 */
[----:B------:R-:W-:Y:S04]  /*13650*/  STL [R1+0x99c], R183 ;  /* 0x00099cb701007387 */ /* 0x000fe80000100800 */
[----:B------:R-:W-:Y:S04]  /*13660*/  STL [R1+0x9a0], R220 ;  /* 0x0009a0dc01007387 */ /* 0x000fe80000100800 */
[----:B------:R-:W4:Y:S04]  /*13670*/  LDL.LU.64 R162, [R1+0x4c0] ;  /* 0x0004c00001a27983 */ /* 0x000f280000300a00 */
[----:B------:R-:W-:Y:S04]  /*13680*/  STL [R1+0x994], R221 ;  /* 0x000994dd01007387 */ /* 0x000fe80000100800 */
[----:B------:R-:W4:Y:S04]  /*13690*/  LDL.LU.64 R22, [R1+0x4c8] ;  /* 0x0004c80001167983 */ /* 0x000f280000300a00 */
        /* <DEDUP_REMOVED lines=9> */
[----:B------:R-:W-:Y:S01]  /*13730*/  STL [R1+0x98c], R20 ;  /* 0x00098c1401007387 */ /* 0x000fe20000100800 */
[----:B-1----:R-:W-:-:S05]  /*13740*/  IMAD.MOV.U32 R2, RZ, RZ, R159 ;  /* 0x000000ffff027224 */ /* 0x002fca00078e009f */
[----:B------:R1:W-:Y:S04]  /*13750*/  STL [R1+0x980], R2 ;  /* 0x0009800201007387 */ /* 0x0003e80000100800 */
[----:B------:R-:W-:Y:S01]  /*13760*/  STL [R1+0x990], R184 ;  /* 0x000990b801007387 */ /* 0x000fe20000100800 */
[----:B-1----:R-:W-:-:S05]  /*13770*/  MOV R2, R21 ;  /* 0x0000001500027202 */ /* 0x002fca0000000f00 */
[----:B------:R1:W-:Y:S04]  /*13780*/  STL [R1+0x988], R2 ;  /* 0x0009880201007387 */ /* 0x0003e80000100800 */
[----:B------:R-:W-:Y:S04]  /*13790*/  STL [R1+0x964], R185 ;  /* 0x000964b901007387 */ /* 0x000fe80000100800 */
[----:B------:R-:W-:Y:S04]  /*137a0*/  STL [R1+0x968], R186 ;  /* 0x000968ba01007387 */ /* 0x000fe80000100800 */
[----:B------:R-:W2:Y:S04]  /*137b0*/  LDL.LU.64 R20, [R1+0x570] ;  /* 0x0005700001147983 */ /* 0x000ea80000300a00 */
[----:B------:R-:W-:Y:S04]  /*137c0*/  STL [R1+0x95c], R187 ;  /* 0x00095cbb01007387 */ /* 0x000fe80000100800 */
[----:B------:R-:W-:Y:S04]  /*137d0*/  STL [R1+0x960], R226 ;  /* 0x000960e201007387 */ /* 0x000fe80000100800 */
[----:B------:R-:W-:Y:S04]  /*137e0*/  STL [R1+0x954], R227 ;  /* 0x000954e301007387 */ /* 0x000fe80000100800 */
[----:B------:R-:W3:Y:S04]  /*137f0*/  LDL.LU.64 R148, [R1+0x578] ;  /* 0x0005780001947983 */ /* 0x000ee80000300a00 */
[----:B------:R-:W-:Y:S04]  /*13800*/  STL [R1+0x958], R228 ;  /* 0x000958e401007387 */ /* 0x000fe80000100800 */
[----:B------:R-:W3:Y:S04]  /*13810*/  LDL.LU.64 R150, [R1+0x4e0] ;  /* 0x0004e00001967983 */ /* 0x000ee80000300a00 */
[----:B------:R-:W-:Y:S04]  /*13820*/  STL [R1+0x92c], R229 ;  /* 0x00092ce501007387 */ /* 0x000fe80000100800 */
[----:B------:R-:W3:Y:S04]  /*13830*/  LDL.LU.64 R156, [R1+0x4e8] ;  /* 0x0004e800019c7983 */ /* 0x000ee80000300a00 */
[----:B----4-:R4:W-:Y:S04]  /*13840*/  STL [R1+0x934], R160 ;  /* 0x000934a001007387 */ /* 0x0109e80000100800 */
[----:B------:R-:W3:Y:S01]  /*13850*/  LDL.LU.64 R158, [R1+0x10] ;  /* 0x00001000019e7983 */ /* 0x000ee20000300a00 */
[----:B-1----:R-:W-:-:S03]  /*13860*/  IMAD.MOV.U32 R2, RZ, RZ, R161 ;  /* 0x000000ffff027224 */ /* 0x002fc600078e00a1 */
[----:B------:R-:W-:Y:S04]  /*13870*/  STL [R1+0x93c], R154 ;  /* 0x00093c9a01007387 */ /* 0x000fe80000100800 */
[----:B------:R1:W-:Y:S04]  /*13880*/  STL [R1+0x930], R2 ;  /* 0x0009300201007387 */ /* 0x0003e80000100800 */
[----:B----4-:R-:W4:Y:S04]  /*13890*/  LDL.LU.64 R160, [R1+0x18] ;  /* 0x0000180001a07983 */ /* 0x010f280000300a00 */
        /* <DEDUP_REMOVED lines=20> */
[----:B--2---:R2:W-:Y:S01]  /*139e0*/  STL [R1+0x8e4], R20 ;  /* 0x0008e41401007387 */ /* 0x0045e20000100800 */
[----:B-1----:R-:W-:-:S03]  /*139f0*/  IMAD.MOV.U32 R2, RZ, RZ, R21 ;  /* 0x000000ffff027224 */ /* 0x002fc600078e0015 */
[----:B------:R-:W4:Y:S04]  /*13a00*/  LDL.LU.64 R162, [R1+0x40] ;  /* 0x0000400001a27983 */ /* 0x000f280000300a00 */
[----:B--2---:R-:W2:Y:S04]  /*13a10*/  LDL.LU.64 R20, [R1+0x48] ;  /* 0x0000480001147983 */ /* 0x004ea80000300a00 */
[----:B------:R1:W-:Y:S04]  /*13a20*/  STL [R1+0x8e0], R2 ;  /* 0x0008e00201007387 */ /* 0x0003e80000100800 */
[----:B---3--:R-:W-:Y:S04]  /*13a30*/  STL [R1+0x8ec], R148 ;  /* 0x0008ec9401007387 */ /* 0x008fe80000100800 */
        /* <DEDUP_REMOVED lines=9> */
[----:B------:R-:W3:Y:S01]  /*13ad0*/  LDL.LU.64 R148, [R1+0x5c0] ;  /* 0x0005c00001947983 */ /* 0x000ee20000300a00 */
[----:B-1----:R-:W-:-:S05]  /*13ae0*/  MOV R2, R159 ;  /* 0x0000009f00027202 */ /* 0x002fca0000000f00 */
[----:B------:R1:W-:Y:S04]  /*13af0*/  STL [R1+0x900], R2 ;  /* 0x0009000201007387 */ /* 0x0003e80000100800 */
[----:B----4-:R-:W-:Y:S04]  /*13b00*/  STL [R1+0x90c], R160 ;  /* 0x00090ca001007387 */ /* 0x010fe80000100800 */
[----:B------:R-:W4:Y:S01]  /*13b10*/  LDL.LU.64 R156, [R1+0x5c8] ;  /* 0x0005c800019c7983 */ /* 0x000f220000300a00 */
[----:B-1----:R-:W-:-:S05]  /*13b20*/  IMAD.MOV.U32 R2, RZ, RZ, R161 ;  /* 0x000000ffff027224 */ /* 0x002fca00078e00a1 */
[----:B------:R1:W-:Y:S04]  /*13b30*/  STL [R1+0x908], R2 ;  /* 0x0009080201007387 */ /* 0x0003e80000100800 */
[----:B------:R-:W-:Y:S04]  /*13b40*/  STL [R1+0x910], R234 ;  /* 0x000910ea01007387 */ /* 0x000fe80000100800 */
[----:B------:R-:W-:Y:S04]  /*13b50*/  STL [R1+0x8d4], R235 ;  /* 0x0008d4eb01007387 */ /* 0x000fe80000100800 */
[----:B------:R-:W4:Y:S04]  /*13b60*/  LDL.LU.64 R150, [R1+0x520] ;  /* 0x0005200001967983 */ /* 0x000f280000300a00 */
[----:B------:R-:W-:Y:S04]  /*13b70*/  STL [R1+0x8d8], R236 ;  /* 0x0008d8ec01007387 */ /* 0x000fe80000100800 */
[----:B------:R-:W-:Y:S04]  /*13b80*/  STL [R1+0x89c], R237 ;  /* 0x00089ced01007387 */ /* 0x000fe80000100800 */
[----:B------:R-:W4:Y:S01]  /*13b90*/  LDL.LU.64 R158, [R1+0x528] ;  /* 0x00052800019e7983 */ /* 0x000f220000300a00 */
[----:B-1----:R-:W-:-:S03]  /*13ba0*/  IMAD.MOV.U32 R2, RZ, RZ, R23 ;  /* 0x000000ffff027224 */ /* 0x002fc600078e0017 */
[----:B------:R1:W-:Y:S04]  /*13bb0*/  STL [R1+0x8a4], R22 ;  /* 0x0008a41601007387 */ /* 0x0003e80000100800 */
[----:B------:R-:W4:Y:S04]  /*13bc0*/  LDL.LU.64 R160, [R1+0x70] ;  /* 0x0000700001a07983 */ /* 0x000f280000300a00 */
[----:B------:R-:W-:Y:S04]  /*13bd0*/  STL [R1+0x8ac], R146 ;  /* 0x0008ac9201007387 */ /* 0x000fe80000100800 */
[----:B------:R1:W-:Y:S04]  /*13be0*/  STL [R1+0x8a0], R2 ;  /* 0x0008a00201007387 */ /* 0x0003e80000100800 */
[----:B-1----:R-:W4:Y:S01]  /*13bf0*/  LDL.LU.64 R22, [R1+0x78] ;  /* 0x0000780001167983 */ /* 0x002f220000300a00 */
[----:B------:R-:W-:-:S03]  /*13c00*/  MOV R2, R147 ;  /* 0x0000009300027202 */ /* 0x000fc60000000f00 */
[----:B------:R-:W-:Y:S04]  /*13c10*/  STL [R1+0x8b4], R152 ;  /* 0x0008b49801007387 */ /* 0x000fe80000100800 */
[----:B------:R1:W-:Y:S04]  /*13c20*/  STL [R1+0x8a8], R2 ;  /* 0x0008a80201007387 */ /* 0x0003e80000100800 */
[----:B------:R-:W-:Y:S01]  /*13c30*/  STL [R1+0x8bc], R154 ;  /* 0x0008bc9a01007387 */ /* 0x000fe20000100800 */
[----:B-1----:R-:W-:-:S05]  /*13c40*/  IMAD.MOV.U32 R2, RZ, RZ, R153 ;  /* 0x000000ffff027224 */ /* 0x002fca00078e0099 */
[----:B------:R1:W-:Y:S02]  /*13c50*/  STL [R1+0x8b0], R2 ;  /* 0x0008b00201007387 */ /* 0x0003e40000100800 */
[----:B-1----:R-:W-:Y:S02]  /*13c60*/  IMAD.MOV.U32 R2, RZ, RZ, R155 ;  /* 0x000000ffff027224 */ /* 0x002fe400078e009b */
[----:B------:R-:W-:Y:S04]  /*13c70*/  STL [R1+0x8c4], R162 ;  /* 0x0008c4a201007387 */ /* 0x000fe80000100800 */
[----:B------:R1:W-:Y:S04]  /*13c80*/  STL [R1+0x8b8], R2 ;  /* 0x0008b80201007387 */ /* 0x0003e80000100800 */
[----:B--2---:R-:W-:Y:S01]  /*13c90*/  STL [R1+0x8cc], R20 ;  /* 0x0008cc1401007387 */ /* 0x004fe20000100800 */
[----:B-1----:R-:W-:-:S05]  /*13ca0*/  MOV R2, R163 ;  /* 0x000000a300027202 */ /* 0x002fca0000000f00 */
[----:B------:R1:W-:Y:S04]  /*13cb0*/  STL [R1+0x8c0], R2 ;  /* 0x0008c00201007387 */ /* 0x0003e80000100800 */
[----:B------:R-:W2:Y:S01]  /*13cc0*/  LDL.LU.64 R162, [R1+0x5e0] ;  /* 0x0005e00001a27983 */ /* 0x000ea20000300a00 */
[----:B-1----:R-:W-:-:S03]  /*13cd0*/  IMAD.MOV.U32 R2, RZ, RZ, R21 ;  /* 0x000000ffff027224 */ /* 0x002fc600078e0015 */
[----:B------:R-:W-:Y:S04]  /*13ce0*/  STL [R1+0x8d0], R238 ;  /* 0x0008d0ee01007387 */ /* 0x000fe80000100800 */
[----:B------:R1:W-:Y:S04]  /*13cf0*/  STL [R1+0x8c8], R2 ;  /* 0x0008c80201007387 */ /* 0x0003e80000100800 */
[----:B------:R-:W2:Y:S04]  /*13d00*/  LDL.LU.64 R20, [R1+0x5e8] ;  /* 0x0005e80001147983 */ /* 0x000ea80000300a00 */
[----:B------:R-:W-:Y:S04]  /*13d10*/  STL [R1+0x894], R239 ;  /* 0x000894ef01007387 */ /* 0x000fe80000100800 */
[----:B------:R-:W-:Y:S04]  /*13d20*/  STL [R1+0x898], R240 ;  /* 0x000898f001007387 */ /* 0x000fe80000100800 */
[----:B------:R-:W2:Y:S04]  /*13d30*/  LDL.LU.64 R152, [R1+0x540] ;  /* 0x0005400001987983 */ /* 0x000ea80000300a00 */
[----:B------:R-:W-:Y:S04]  /*13d40*/  STL [R1+0x85c], R241 ;  /* 0x00085cf101007387 */ /* 0x000fe80000100800 */
[----:B---3--:R3:W-:Y:S04]  /*13d50*/  STL [R1+0x864], R148 ;  /* 0x0008649401007387 */ /* 0x0087e80000100800 */
[----:B------:R-:W2:Y:S01]  /*13d60*/  LDL.LU.64 R154, [R1+0x548] ;  /* 0x00054800019a7983 */ /* 0x000ea20000300a00 */
[----:B-1----:R-:W-:-:S03]  /*13d70*/  IMAD.MOV.U32 R2, RZ, RZ, R149 ;  /* 0x000000ffff027224 */ /* 0x002fc600078e0095 */
[----:B----4-:R-:W-:Y:S04]  /*13d80*/  STL [R1+0x86c], R156 ;  /* 0x00086c9c01007387 */ /* 0x010fe80000100800 */
[----:B------:R1:W-:Y:S04]  /*13d90*/  STL [R1+0x860], R2 ;  /* 0x0008600201007387 */ /* 0x0003e80000100800 */
[----:B---3--:R-:W3:Y:S01]  /*13da0*/  LDL.LU.64 R148, [R1+0x80] ;  /* 0x0000800001947983 */ /* 0x008ee20000300a00 */
[----:B-1----:R-:W-:-:S03]  /*13db0*/  MOV R2, R157 ;  /* 0x0000009d00027202 */ /* 0x002fc60000000f00 */
[----:B------:R-:W-:Y:S04]  /*13dc0*/  STL [R1+0x874], R150 ;  /* 0x0008749601007387 */ /* 0x000fe80000100800 */
[----:B------:R1:W-:Y:S04]  /*13dd0*/  STL [R1+0x868], R2 ;  /* 0x0008680201007387 */ /* 0x0003e80000100800 */
[----:B------:R-:W4:Y:S01]  /*13de0*/  LDL.LU.64 R156, [R1+0x88] ;  /* 0x00008800019c7983 */ /* 0x000f220000300a00 */
[----:B-1----:R-:W-:-:S03]  /*13df0*/  IMAD.MOV.U32 R2, RZ, RZ, R151 ;  /* 0x000000ffff027224 */ /* 0x002fc600078e0097 */
[----:B------:R-:W-:Y:S04]  /*13e00*/  STL [R1+0x87c], R158 ;  /* 0x00087c9e01007387 */ /* 0x000fe80000100800 */
[----:B------:R1:W-:Y:S04]  /*13e10*/  STL [R1+0x870], R2 ;  /* 0x0008700201007387 */ /* 0x0003e80000100800 */
[----:B------:R-:W-:Y:S01]  /*13e20*/  STL [R1+0x884], R160 ;  /* 0x000884a001007387 */ /* 0x000fe20000100800 */
[----:B-1----:R-:W-:-:S05]  /*13e30*/  IMAD.MOV.U32 R2, RZ, RZ, R159 ;  /* 0x000000ffff027224 */ /* 0x002fca00078e009f */
[----:B------:R1:W-:Y:S04]  /*13e40*/  STL [R1+0x878], R2 ;  /* 0x0008780201007387 */ /* 0x0003e80000100800 */
[----:B------:R-:W4:Y:S01]  /*13e50*/  LDL.LU.64 R158, [R1+0x8] ;  /* 0x00000800019e7983 */ /* 0x000f220000300a00 */
[----:B-1----:R-:W-:-:S05]  /*13e60*/  MOV R2, R161 ;  /* 0x000000a100027202 */ /* 0x002fca0000000f00 */
[----:B------:R1:W-:Y:S04]  /*13e70*/  STL [R1+0x880], R2 ;  /* 0x0008800201007387 */ /* 0x0003e80000100800 */
[----:B------:R1:W-:Y:S02]  /*13e80*/  STL [R1+0x88c], R22 ;  /* 0x00088c1601007387 */ /* 0x0003e40000100800 */
[----:B-1----:R-:W-:Y:S02]  /*13e90*/  IMAD.MOV.U32 R2, RZ, RZ, R23 ;  /* 0x000000ffff027224 */ /* 0x002fe400078e0017 */
[----:B------:R-:W4:Y:S04]  /*13ea0*/  LDL.LU.64 R22, [R1+0x600] ;  /* 0x0006000001167983 */ /* 0x000f280000300a00 */
[----:B------:R1:W-:Y:S04]  /*13eb0*/  STL [R1+0x888], R2 ;  /* 0x0008880201007387 */ /* 0x0003e80000100800 */
[----:B------:R-:W-:Y:S04]  /*13ec0*/  STL [R1+0x890], R242 ;  /* 0x000890f201007387 */ /* 0x000fe80000100800 */
[----:B------:R-:W-:Y:S04]  /*13ed0*/  STL [R1+0x854], R243 ;  /* 0x000854f301007387 */ /* 0x000fe80000100800 */
[----:B------:R-:W4:Y:S04]  /*13ee0*/  LDL.LU.64 R160, [R1+0x608] ;  /* 0x0006080001a07983 */ /* 0x000f280000300a00 */
[----:B------:R-:W-:Y:S04]  /*13ef0*/  STL [R1+0x858], R244 ;  /* 0x000858f401007387 */ /* 0x000fe80000100800 */
[----:B------:R-:W-:Y:S04]  /*13f00*/  STL [R1+0x81c], R245 ;  /* 0x00081cf501007387 */ /* 0x000fe80000100800 */
[----:B------:R-:W4:Y:S04]  /*13f10*/  LDL.LU.64 R150, [R1+0x560] ;  /* 0x0005600001967983 */ /* 0x000f280000300a00 */
[----:B--2---:R2:W-:Y:S01]  /*13f20*/  STL [R1+0x824], R162 ;  /* 0x000824a201007387 */ /* 0x0045e20000100800 */
[----:B-1----:R-:W-:-:S03]  /*13f30*/  IMAD.MOV.U32 R2, RZ, RZ, R163 ;  /* 0x000000ffff027224 */ /* 0x002fc600078e00a3 */
[----:B--2---:R-:W2:Y:S04]  /*13f40*/  LDL.LU.64 R162, [R1+0x568] ;  /* 0x0005680001a27983 */ /* 0x004ea80000300a00 */
[----:B------:R1:W-:Y:S04]  /*13f50*/  STL [R1+0x820], R2 ;  /* 0x0008200201007387 */ /* 0x0003e80000100800 */
[----:B------:R1:W-:Y:S02]  /*13f60*/  STL [R1+0x82c], R20 ;  /* 0x00082c1401007387 */ /* 0x0003e40000100800 */
[----:B-1----:R-:W-:-:S02]  /*13f70*/  MOV R2, R21 ;  /* 0x0000001500027202 */ /* 0x002fc40000000f00 */
[----:B------:R-:W2:Y:S04]  /*13f80*/  LDL.LU.64 R20, [R1+0xa0] ;  /* 0x0000a00001147983 */ /* 0x000ea80000300a00 */
[----:B------:R1:W-:Y:S04]  /*13f90*/  STL [R1+0x828], R2 ;  /* 0x0008280201007387 */ /* 0x0003e80000100800 */
[----:B------:R1:W-:Y:S02]  /*13fa0*/  STL [R1+0x834], R152 ;  /* 0x0008349801007387 */ /* 0x0003e40000100800 */
[----:B-1----:R-:W-:-:S02]  /*13fb0*/  IMAD.MOV.U32 R2, RZ, RZ, R153 ;  /* 0x000000ffff027224 */ /* 0x002fc400078e0099 */
[----:B------:R-:W2:Y:S04]  /*13fc0*/  LDL.LU.64 R152, [R1+0xa8] ;  /* 0x0000a80001987983 */ /* 0x000ea80000300a00 */
[----:B------:R1:W-:Y:S04]  /*13fd0*/  STL [R1+0x830], R2 ;  /* 0x0008300201007387 */ /* 0x0003e80000100800 */
[----:B------:R3:W-:Y:S01]  /*13fe0*/  STL [R1+0x83c], R154 ;  /* 0x00083c9a01007387 */ /* 0x0007e20000100800 */
[----:B-1----:R-:W-:-:S03]  /*13ff0*/  IMAD.MOV.U32 R2, RZ, RZ, R155 ;  /* 0x000000ffff027224 */ /* 0x002fc600078e009b */
[----:B---3--:R-:W3:Y:S04]  /*14000*/  LDL.LU.64 R154, [R1+0x20] ;  /* 0x00002000019a7983 */ /* 0x008ee80000300a00 */
[----:B------:R1:W-:Y:S04]  /*14010*/  STL [R1+0x838], R2 ;  /* 0x0008380201007387 */ /* 0x0003e80000100800 */
[----:B------:R4:W-:Y:S04]  /*14020*/  STL [R1+0x844], R148 ;  /* 0x0008449401007387 */ /* 0x0009e80000100800 */
[----:B------:R-:W3:Y:S01]  /*14030*/  LDL.LU.64 R146, [R1+0x28] ;  /* 0x0000280001927983 */ /* 0x000ee20000300a00 */
[----:B-1----:R-:W-:-:S05]  /*14040*/  MOV R2, R149 ;  /* 0x0000009500027202 */ /* 0x002fca0000000f00 */
[----:B------:R1:W-:Y:S04]  /*14050*/  STL [R1+0x840], R2 ;  /* 0x0008400201007387 */ /* 0x0003e80000100800 */
[----:B----4-:R4:W-:Y:S04]  /*14060*/  STL [R1+0x84c], R156 ;  /* 0x00084c9c01007387 */ /* 0x0109e80000100800 */
[----:B------:R-:W3:Y:S01]  /*14070*/  LDL.LU.64 R148, [R1+0x620] ;  /* 0x0006200001947983 */ /* 0x000ee20000300a00 */
[----:B-1----:R-:W-:-:S05]  /*14080*/  IMAD.MOV.U32 R2, RZ, RZ, R157 ;  /* 0x000000ffff027224 */ /* 0x002fca00078e009d */
[----:B------:R-:W-:Y:S04]  /*14090*/  STL [R1+0x848], R2 ;  /* 0x0008480201007387 */ /* 0x000fe80000100800 */
[----:B------:R1:W-:Y:S04]  /*140a0*/  STL [R1+0x850], R246 ;  /* 0x000850f601007387 */ /* 0x0003e80000100800 */
[----:B----4-:R-:W1:Y:S01]  /*140b0*/  LDL.LU.64 R156, [R1+0x628] ;  /* 0x00062800019c7983 */ /* 0x010e620000300a00 */
[----:B------:R-:W-:Y:S01]  /*140c0*/  MOV R226, R158 ;  /* 0x0000009e00e27202 */ /* 0x000fe20000000f00 */
[----:B------:R-:W-:-:S02]  /*140d0*/  IMAD.MOV.U32 R225, RZ, RZ, R159 ;  /* 0x000000ffffe17224 */ /* 0x000fc400078e009f */
[----:B------:R-:W4:Y:S01]  /*140e0*/  LDL.LU.64 R158, [R1+0x580] ;  /* 0x00058000019e7983 */ /* 0x000f220000300a00 */
[----:B------:R-:W-:Y:S01]  /*140f0*/  IMAD.MOV.U32 R228, RZ, RZ, R22 ;  /* 0x000000ffffe47224 */ /* 0x000fe200078e0016 */
[----:B------:R-:W-:Y:S02]  /*14100*/  MOV R227, R23 ;  /* 0x0000001700e37202 */ /* 0x000fe40000000f00 */
[----:B------:R-:W4:Y:S01]  /*14110*/  LDL.LU.64 R22, [R1+0x588] ;  /* 0x0005880001167983 */ /* 0x000f220000300a00 */
[----:B------:R-:W-:Y:S02]  /*14120*/  IMAD.MOV.U32 R230, RZ, RZ, R160 ;  /* 0x000000ffffe67224 */ /* 0x000fe400078e00a0 */
[----:B------:R-:W-:Y:S02]  /*14130*/  IMAD.MOV.U32 R229, RZ, RZ, R161 ;  /* 0x000000ffffe57224 */ /* 0x000fe400078e00a1 */
[----:B------:R-:W4:Y:S01]  /*14140*/  LDL.LU.64 R160, [R1+0xb0] ;  /* 0x0000b00001a07983 */ /* 0x000f220000300a00 */
[----:B------:R-:W-:Y:S01]  /*14150*/  MOV R232, R150 ;  /* 0x0000009600e87202 */ /* 0x000fe20000000f00 */
[----:B------:R-:W-:-:S02]  /*14160*/  IMAD.MOV.U32 R231, RZ, RZ, R151 ;  /* 0x000000ffffe77224 */ /* 0x000fc400078e0097 */
[----:B------:R-:W4:Y:S01]  /*14170*/  LDL.LU.64 R150, [R1+0xb8] ;  /* 0x0000b80001967983 */ /* 0x000f220000300a00 */
[----:B--2---:R-:W-:Y:S01]  /*14180*/  IMAD.MOV.U32 R234, RZ, RZ, R162 ;  /* 0x000000ffffea7224 */ /* 0x004fe200078e00a2 */
[----:B------:R-:W-:Y:S02]  /*14190*/  MOV R233, R163 ;  /* 0x000000a300e97202 */ /* 0x000fe40000000f00 */
[----:B------:R-:W2:Y:S01]  /*141a0*/  LDL.LU.64 R162, [R1+0x30] ;  /* 0x0000300001a27983 */ /* 0x000ea20000300a00 */
[----:B------:R-:W-:Y:S02]  /*141b0*/  IMAD.MOV.U32 R236, RZ, RZ, R20 ;  /* 0x000000ffffec7224 */ /* 0x000fe400078e0014 */
[----:B------:R-:W-:Y:S02]  /*141c0*/  IMAD.MOV.U32 R235, RZ, RZ, R21 ;  /* 0x000000ffffeb7224 */ /* 0x000fe400078e0015 */
[----:B------:R-:W2:Y:S01]  /*141d0*/  LDL.LU.64 R20, [R1+0x38] ;  /* 0x0000380001147983 */ /* 0x000ea20000300a00 */
[----:B------:R-:W-:Y:S01]  /*141e0*/  MOV R238, R152 ;  /* 0x0000009800ee7202 */ /* 0x000fe20000000f00 */
[----:B------:R-:W-:-:S02]  /*141f0*/  IMAD.MOV.U32 R237, RZ, RZ, R153 ;  /* 0x000000ffffed7224 */ /* 0x000fc400078e0099 */
[----:B------:R-:W2:Y:S01]  /*14200*/  LDL.LU.64 R152, [R1+0x640] ;  /* 0x0006400001987983 */ /* 0x000ea20000300a00 */
[----:B---3--:R-:W-:Y:S01]  /*14210*/  IMAD.MOV.U32 R240, RZ, RZ, R154 ;  /* 0x000000fffff07224 */ /* 0x008fe200078e009a */
[----:B------:R-:W-:Y:S02]  /*14220*/  MOV R239, R155 ;  /* 0x0000009b00ef7202 */ /* 0x000fe40000000f00 */
[----:B------:R-:W3:Y:S01]  /*14230*/  LDL.LU.64 R154, [R1+0x648] ;  /* 0x00064800019a7983 */ /* 0x000ee20000300a00 */
[----:B------:R-:W-:Y:S02]  /*14240*/  IMAD.MOV.U32 R242, RZ, RZ, R146 ;  /* 0x000000fffff27224 */ /* 0x000fe400078e0092 */
[----:B------:R-:W-:Y:S02]  /*14250*/  IMAD.MOV.U32 R241, RZ, RZ, R147 ;  /* 0x000000fffff17224 */ /* 0x000fe400078e0093 */
[----:B------:R-:W3:Y:S01]  /*14260*/  LDL.LU.64 R146, [R1+0x5b0] ;  /* 0x0005b00001927983 */ /* 0x000ee20000300a00 */
[----:B------:R-:W-:Y:S01]  /*14270*/  MOV R244, R148 ;  /* 0x0000009400f47202 */ /* 0x000fe20000000f00 */
[----:B------:R-:W-:-:S02]  /*14280*/  IMAD.MOV.U32 R243, RZ, RZ, R149 ;  /* 0x000000fffff37224 */ /* 0x000fc400078e0095 */
[----:B------:R-:W3:Y:S01]  /*14290*/  LDL.LU.64 R148, [R1+0x5b8] ;  /* 0x0005b80001947983 */ /* 0x000ee20000300a00 */
[----:B------:R-:W-:Y:S02]  /*142a0*/  IMAD.MOV.U32 R224, RZ, RZ, R247 ;  /* 0x000000ffffe07224 */ /* 0x000fe400078e00f7 */
[----:B-1----:R-:W-:Y:S01]  /*142b0*/  IMAD.MOV.U32 R246, RZ, RZ, R156 ;  /* 0x000000fffff67224 */ /* 0x002fe200078e009c */
[----:B------:R-:W-:Y:S02]  /*142c0*/  MOV R245, R157 ;  /* 0x0000009d00f57202 */ /* 0x000fe40000000f00 */
[----:B------:R-:W3:Y:S01]  /*142d0*/  LDL.LU.64 R156, [R1+0xc0] ;  /* 0x0000c000019c7983 */ /* 0x000ee20000300a00 */
[----:B----4-:R-:W-:Y:S02]  /*142e0*/  IMAD.MOV.U32 R249, RZ, RZ, R158 ;  /* 0x000000fffff97224 */ /* 0x010fe400078e009e */
[----:B------:R-:W-:Y:S02]  /*142f0*/  IMAD.MOV.U32 R247, RZ, RZ, R159 ;  /* 0x000000fffff77224 */ /* 0x000fe400078e009f */
[----:B------:R-:W4:Y:S01]  /*14300*/  LDL.LU.64 R158, [R1+0xc8] ;  /* 0x0000c800019e7983 */ /* 0x000f220000300a00 */
[----:B------:R-:W-:Y:S01]  /*14310*/  MOV R251, R22 ;  /* 0x0000001600fb7202 */ /* 0x000fe20000000f00 */
[----:B------:R-:W-:-:S02]  /*14320*/  IMAD.MOV.U32 R250, RZ, RZ, R23 ;  /* 0x000000fffffa7224 */ /* 0x000fc400078e0017 */
[----:B------:R-:W4:Y:S04]  /*14330*/  LDL.LU.64 R22, [R1+0x60] ;  /* 0x0000600001167983 */ /* 0x000f280000300a00 */
[----:B------:R1:W-:Y:S01]  /*14340*/  STL [R1], R160 ;  /* 0x000000a001007387 */ /* 0x0003e20000100800 */
[----:B------:R-:W-:-:S03]  /*14350*/  IMAD.MOV.U32 R252, RZ, RZ, R161 ;  /* 0x000000fffffc7224 */ /* 0x000fc600078e00a1 */
[----:B-1----:R-:W4:Y:S01]  /*14360*/  LDL.LU.64 R160, [R1+0x68] ;  /* 0x0000680001a07983 */ /* 0x002f220000300a00 */
[----:B------:R-:W-:-:S03]  /*14370*/  MOV R2, R151 ;  /* 0x0000009700027202 */ /* 0x000fc60000000f00 */
[----:B------:R1:W-:Y:S04]  /*14380*/  STL [R1+0x8], R150 ;  /* 0x0000089601007387 */ /* 0x0003e80000100800 */
[----:B-1----:R-:W4:Y:S04]  /*14390*/  LDL.LU.64 R150, [R1+0x670] ;  /* 0x0006700001967983 */ /* 0x002f280000300a00 */
[----:B------:R1:W-:Y:S04]  /*143a0*/  STL [R1+0x4], R2 ;  /* 0x0000040201007387 */ /* 0x0003e80000100800 */
[----:B--2---:R2:W-:Y:S01]  /*143b0*/  STL [R1+0x10], R162 ;  /* 0x000010a201007387 */ /* 0x0045e20000100800 */
[----:B-1----:R-:W-:-:S03]  /*143c0*/  IMAD.MOV.U32 R2, RZ, RZ, R163 ;  /* 0x000000ffff027224 */ /* 0x002fc600078e00a3 */
[----:B--2---:R-:W2:Y:S04]  /*143d0*/  LDL.LU.64 R162, [R1+0x678] ;  /* 0x0006780001a27983 */ /* 0x004ea80000300a00 */
[----:B------:R1:W-:Y:S04]  /*143e0*/  STL [R1+0xc], R2 ;  /* 0x00000c0201007387 */ /* 0x0003e80000100800 */
[----:B------:R1:W-:Y:S02]  /*143f0*/  STL [R1+0x18], R20 ;  /* 0x0000181401007387 */ /* 0x0003e40000100800 */
[----:B-1----:R-:W-:-:S02]  /*14400*/  IMAD.MOV.U32 R2, RZ, RZ, R21 ;  /* 0x000000ffff027224 */ /* 0x002fc400078e0015 */
[----:B------:R-:W2:Y:S04]  /*14410*/  LDL.LU.64 R20, [R1+0x5d0] ;  /* 0x0005d00001147983 */ /* 0x000ea80000300a00 */
[----:B------:R1:W-:Y:S04]  /*14420*/  STL [R1+0x14], R2 ;  /* 0x0000140201007387 */ /* 0x0003e80000100800 */
[----:B------:R1:W-:Y:S02]  /*14430*/  STL [R1+0x20], R152 ;  /* 0x0000209801007387 */ /* 0x0003e40000100800 */
[----:B-1----:R-:W-:-:S02]  /*14440*/  MOV R2, R153 ;  /* 0x0000009900027202 */ /* 0x002fc40000000f00 */
[----:B------:R-:W2:Y:S04]  /*14450*/  LDL.LU.64 R152, [R1+0x5d8] ;  /* 0x0005d80001987983 */ /* 0x000ea80000300a00 */
[----:B------:R1:W-:Y:S04]  /*14460*/  STL [R1+0x1c], R2 ;  /* 0x00001c0201007387 */ /* 0x0003e80000100800 */
[----:B---3--:R3:W-:Y:S01]  /*14470*/  STL [R1+0x28], R154 ;  /* 0x0000289a01007387 */ /* 0x0087e20000100800 */
[----:B-1----:R-:W-:-:S03]  /*14480*/  IMAD.MOV.U32 R2, RZ, RZ, R155 ;  /* 0x000000ffff027224 */ /* 0x002fc600078e009b */
[----:B---3--:R-:W3:Y:S04]  /*14490*/  LDL.LU.64 R154, [R1+0xe0] ;  /* 0x0000e000019a7983 */ /* 0x008ee80000300a00 */
[----:B------:R1:W-:Y:S04]  /*144a0*/  STL [R1+0x24], R2 ;  /* 0x0000240201007387 */ /* 0x0003e80000100800 */
[----:B------:R1:W-:Y:S02]  /*144b0*/  STL [R1+0x30], R146 ;  /* 0x0000309201007387 */ /* 0x0003e40000100800 */
[----:B-1----:R-:W-:-:S02]  /*144c0*/  IMAD.MOV.U32 R2, RZ, RZ, R147 ;  /* 0x000000ffff027224 */ /* 0x002fc400078e0093 */
[----:B------:R-:W3:Y:S04]  /*144d0*/  LDL.LU.64 R146, [R1+0xe8] ;  /* 0x0000e80001927983 */ /* 0x000ee80000300a00 */
[----:B------:R1:W-:Y:S04]  /*144e0*/  STL [R1+0x2c], R2 ;  /* 0x00002c0201007387 */ /* 0x0003e80000100800 */
[----:B------:R1:W-:Y:S02]  /*144f0*/  STL [R1+0x38], R148 ;  /* 0x0000389401007387 */ /* 0x0003e40000100800 */
[----:B-1----:R-:W-:-:S02]  /*14500*/  MOV R2, R149 ;  /* 0x0000009500027202 */ /* 0x002fc40000000f00 */
[----:B------:R-:W3:Y:S04]  /*14510*/  LDL.LU.64 R148, [R1+0x90] ;  /* 0x0000900001947983 */ /* 0x000ee80000300a00 */
[----:B------:R1:W-:Y:S04]  /*14520*/  STL [R1+0x34], R2 ;  /* 0x0000340201007387 */ /* 0x0003e80000100800 */
[----:B------:R1:W-:Y:S02]  /*14530*/  STL [R1+0x40], R156 ;  /* 0x0000409c01007387 */ /* 0x0003e40000100800 */
[----:B-1----:R-:W-:-:S02]  /*14540*/  IMAD.MOV.U32 R2, RZ, RZ, R157 ;  /* 0x000000ffff027224 */ /* 0x002fc400078e009d */
[----:B------:R-:W3:Y:S04]  /*14550*/  LDL.LU.64 R156, [R1+0x98] ;  /* 0x00009800019c7983 */ /* 0x000ee80000300a00 */
[----:B------:R1:W-:Y:S04]  /*14560*/  STL [R1+0x3c], R2 ;  /* 0x00003c0201007387 */ /* 0x0003e80000100800 */
[----:B----4-:R4:W-:Y:S01]  /*14570*/  STL [R1+0x48], R158 ;  /* 0x0000489e01007387 */ /* 0x0109e20000100800 */
[----:B-1----:R-:W-:-:S03]  /*14580*/  IMAD.MOV.U32 R2, RZ, RZ, R159 ;  /* 0x000000ffff027224 */ /* 0x002fc600078e009f */
[----:B----4-:R-:W4:Y:S04]  /*14590*/  LDL.LU.64 R158, [R1+0x6a0] ;  /* 0x0006a000019e7983 */ /* 0x010f280000300a00 */
[----:B------:R1:W-:Y:S04]  /*145a0*/  STL [R1+0x44], R2 ;  /* 0x0000440201007387 */ /* 0x0003e80000100800 */
[----:B------:R1:W-:Y:S02]  /*145b0*/  STL [R1+0x50], R22 ;  /* 0x0000501601007387 */ /* 0x0003e40000100800 */
[----:B-1----:R-:W-:-:S02]  /*145c0*/  MOV R2, R23 ;  /* 0x0000001700027202 */ /* 0x002fc40000000f00 */
[----:B------:R-:W4:Y:S04]  /*145d0*/  LDL.LU.64 R22, [R1+0x6a8] ;  /* 0x0006a80001167983 */ /* 0x000f280000300a00 */
[----:B------:R1:W-:Y:S04]  /*145e0*/  STL [R1+0x4c], R2 ;  /* 0x00004c0201007387 */ /* 0x0003e80000100800 */
[----:B------:R1:W-:Y:S02]  /*145f0*/  STL [R1+0x58], R160 ;  /* 0x000058a001007387 */ /* 0x0003e40000100800 */
[----:B-1----:R-:W-:-:S02]  /*14600*/  IMAD.MOV.U32 R2, RZ, RZ, R161 ;  /* 0x000000ffff027224 */ /* 0x002fc400078e00a1 */
[----:B------:R-:W4:Y:S04]  /*14610*/  LDL.LU.64 R160, [R1+0x5f0] ;  /* 0x0005f00001a07983 */ /* 0x000f280000300a00 */
[----:B------:R1:W-:Y:S04]  /*14620*/  STL [R1+0x54], R2 ;  /* 0x0000540201007387 */ /* 0x0003e80000100800 */
[----:B------:R1:W-:Y:S02]  /*14630*/  STL [R1+0x60], R150 ;  /* 0x0000609601007387 */ /* 0x0003e40000100800 */
[----:B-1----:R-:W-:-:S02]  /*14640*/  IMAD.MOV.U32 R2, RZ, RZ, R151 ;  /* 0x000000ffff027224 */ /* 0x002fc400078e0097 */
[----:B------:R-:W4:Y:S04]  /*14650*/  LDL.LU.64 R150, [R1+0x5f8] ;  /* 0x0005f80001967983 */ /* 0x000f280000300a00 */
[----:B------:R1:W-:Y:S04]  /*14660*/  STL [R1+0x5c], R2 ;  /* 0x00005c0201007387 */ /* 0x0003e80000100800 */
[----:B--2---:R2:W-:Y:S01]  /*14670*/  STL [R1+0x68], R162 ;  /* 0x000068a201007387 */ /* 0x0045e20000100800 */
[----:B-1----:R-:W-:-:S03]  /*14680*/  MOV R2, R163 ;  /* 0x000000a300027202 */ /* 0x002fc60000000f00 */
[----:B--2---:R-:W2:Y:S04]  /*14690*/  LDL.LU.64 R162, [R1+0xf0] ;  /* 0x0000f00001a27983 */ /* 0x004ea80000300a00 */
[----:B------:R1:W-:Y:S04]  /*146a0*/  STL [R1+0x64], R2 ;  /* 0x0000640201007387 */ /* 0x0003e80000100800 */
[----:B------:R1:W-:Y:S02]  /*146b0*/  STL [R1+0x70], R20 ;  /* 0x0000701401007387 */ /* 0x0003e40000100800 */
[----:B-1----:R-:W-:-:S02]  /*146c0*/  IMAD.MOV.U32 R2, RZ, RZ, R21 ;  /* 0x000000ffff027224 */ /* 0x002fc400078e0015 */
[----:B------:R-:W2:Y:S04]  /*146d0*/  LDL.LU.64 R20, [R1+0xf8] ;  /* 0x0000f80001147983 */ /* 0x000ea80000300a00 */
[----:B------:R1:W-:Y:S04]  /*146e0*/  STL [R1+0x6c], R2 ;  /* 0x00006c0201007387 */ /* 0x0003e80000100800 */
[----:B------:R1:W-:Y:S02]  /*146f0*/  STL [R1+0x78], R152 ;  /* 0x0000789801007387 */ /* 0x0003e40000100800 */
[----:B-1----:R-:W-:-:S02]  /*14700*/  IMAD.MOV.U32 R2, RZ, RZ, R153 ;  /* 0x000000ffff027224 */ /* 0x002fc400078e0099 */
[----:B------:R-:W2:Y:S04]  /*14710*/  LDL.LU.64 R152, [R1+0xd0] ;  /* 0x0000d00001987983 */ /* 0x000ea80000300a00 */
[----:B------:R1:W-:Y:S04]  /*14720*/  STL [R1+0x74], R2 ;  /* 0x0000740201007387 */ /* 0x0003e80000100800 */
[----:B---3--:R3:W-:Y:S01]  /*14730*/  STL [R1+0x80], R154 ;  /* 0x0000809a01007387 */ /* 0x0087e20000100800 */
[----:B-1----:R-:W-:-:S03]  /*14740*/  MOV R2, R155 ;  /* 0x0000009b00027202 */ /* 0x002fc60000000f00 */
[----:B---3--:R-:W3:Y:S04]  /*14750*/  LDL.LU.64 R154, [R1+0xd8] ;  /* 0x0000d800019a7983 */ /* 0x008ee80000300a00 */
[----:B------:R1:W-:Y:S04]  /*14760*/  STL [R1+0x7c], R2 ;  /* 0x00007c0201007387 */ /* 0x0003e80000100800 */
[----:B------:R1:W-:Y:S02]  /*14770*/  STL [R1+0x88], R146 ;  /* 0x0000889201007387 */ /* 0x0003e40000100800 */
[----:B-1----:R-:W-:-:S02]  /*14780*/  IMAD.MOV.U32 R2, RZ, RZ, R147 ;  /* 0x000000ffff027224 */ /* 0x002fc400078e0093 */
[----:B------:R-:W3:Y:S04]  /*14790*/  LDL.LU.64 R146, [R1+0x6d0] ;  /* 0x0006d00001927983 */ /* 0x000ee80000300a00 */
        /* <DEDUP_REMOVED lines=9> */
[----:B----4-:R4:W-:Y:S01]  /*14830*/  STL [R1+0xa0], R158 ;  /* 0x0000a09e01007387 */ /* 0x0109e20000100800 */
[----:B-1----:R-:W-:-:S03]  /*14840*/  IMAD.MOV.U32 R2, RZ, RZ, R159 ;  /* 0x000000ffff027224 */ /* 0x002fc600078e009f */
[----:B----4-:R-:W4:Y:S04]  /*14850*/  LDL.LU.64 R158, [R1+0x618] ;  /* 0x00061800019e7983 */ /* 0x010f280000300a00 */
[----:B------:R1:W-:Y:S04]  /*14860*/  STL [R1+0x9c], R2 ;  /* 0x00009c0201007387 */ /* 0x0003e80000100800 */
[----:B------:R1:W-:Y:S02]  /*14870*/  STL [R1+0xa8], R22 ;  /* 0x0000a81601007387 */ /* 0x0003e40000100800 */
[----:B-1----:R-:W-:-:S02]  /*14880*/  IMAD.MOV.U32 R2, RZ, RZ, R23 ;  /* 0x000000ffff027224 */ /* 0x002fc400078e0017 */
[----:B------:R-:W4:Y:S04]  /*14890*/  LDL.LU.64 R22, [R1+0x1c8] ;  /* 0x0001c80001167983 */ /* 0x000f280000300a00 */
        /* <DEDUP_REMOVED lines=21> */
[----:B---3--:R3:W-:Y:S01]  /*149f0*/  STL [R1+0xd8], R154 ;  /* 0x0000d89a01007387 */ /* 0x0087e20000100800 */
[----:B-1----:R-:W-:-:S03]  /*14a00*/  IMAD.MOV.U32 R2, RZ, RZ, R155 ;  /* 0x000000ffff027224 */ /* 0x002fc600078e009b */
[----:B---3--:R-:W3:Y:S04]  /*14a10*/  LDL.LU.64 R154, [R1+0x630] ;  /* 0x00063000019a7983 */ /* 0x008ee80000300a00 */
        /* <DEDUP_REMOVED lines=13> */
[----:B----4-:R4:W-:Y:S01]  /*14af0*/  STL [R1+0xf8], R158 ;  /* 0x0000f89e01007387 */ /* 0x0109e20000100800 */
[----:B-1----:R-:W-:-:S03]  /*14b00*/  MOV R2, R159 ;  /* 0x0000009f00027202 */ /* 0x002fc60000000f00 */
[----:B----4-:R-:W4:Y:S04]  /*14b10*/  LDL.LU.64 R158, [R1+0x150] ;  /* 0x00015000019e7983 */ /* 0x010f280000300a00 */
        /* <DEDUP_REMOVED lines=645> */
[----:B------:R1:W-:Y:S04]  /*17370*/  STL [R1+0x608], R146 ;  /* 0x0006089201007387 */ /* 0x0003e80000100800 */
[----:B------:R-:W3:Y:S01]  /*17380*/  LDL.LU.64 R144, [R1+0xd60] ;  /* 0x000d600001907983 */ /* 0x000ee20000300a00 */
[----:B-1----:R-:W-:-:S05]  /*17390*/  MOV R2, R147 ;  /* 0x0000009300027202 */ /* 0x002fca0000000f00 */
[----:B------:R1:W-:Y:S04]  /*173a0*/  STL [R1+0x604], R2 ;  /* 0x0006040201007387 */ /* 0x0003e80000100800 */
[----:B------:R-:W-:Y:S04]  /*173b0*/  STL [R1+0x610], R148 ;  /* 0x0006109401007387 */ /* 0x000fe80000100800 */
[----:B------:R-:W3:Y:S01]  /*173c0*/  LDL.LU.64 R146, [R1+0xd68] ;  /* 0x000d680001927983 */ /* 0x000ee20000300a00 */
[----:B-1----:R-:W-:-:S05]  /*173d0*/  IMAD.MOV.U32 R2, RZ, RZ, R149 ;  /* 0x000000ffff027224 */ /* 0x002fca00078e0095 */
[----:B------:R1:W-:Y:S04]  /*173e0*/  STL [R1+0x60c], R2 ;  /* 0x00060c0201007387 */ /* 0x0003e80000100800 */
[----:B------:R1:W-:Y:S02]  /*173f0*/  STL [R1+0x618], R156 ;  /* 0x0006189c01007387 */ /* 0x0003e40000100800 */
[----:B-1----:R-:W-:Y:S02]  /*17400*/  IMAD.MOV.U32 R2, RZ, RZ, R157 ;  /* 0x000000ffff027224 */ /* 0x002fe400078e009d */
        /* <DEDUP_REMOVED lines=14> */
[----:B------:R-:W-:Y:S04]  /*174f0*/  STL [R1+0x638], R150 ;  /* 0x0006389601007387 */ /* 0x000fe80000100800 */
[----:B------:R-:W4:Y:S01]  /*17500*/  LDL.LU.64 R148, [R1+0xd40] ;  /* 0x000d400001947983 */ /* 0x000f220000300a00 */
[----:B-1----:R-:W-:-:S05]  /*17510*/  MOV R2, R151 ;  /* 0x0000009700027202 */ /* 0x002fca0000000f00 */
[----:B------:R2:W-:Y:S02]  /*17520*/  STL [R1+0x634], R2 ;  /* 0x0006340201007387 */ /* 0x0005e40000100800 */
[----:B--2---:R-:W-:Y:S02]  /*17530*/  IMAD.MOV.U32 R2, RZ, RZ, R163 ;  /* 0x000000ffff027224 */ /* 0x004fe400078e00a3 */
[----:B------:R1:W-:Y:S04]  /*17540*/  STL [R1+0x640], R162 ;  /* 0x000640a201007387 */ /* 0x0003e80000100800 */
[----:B-1----:R-:W2:Y:S04]  /*17550*/  LDL.LU.64 R162, [R1+0xd48] ;  /* 0x000d480001a27983 */ /* 0x002ea80000300a00 */
[----:B------:R1:W-:Y:S04]  /*17560*/  STL [R1+0x63c], R2 ;  /* 0x00063c0201007387 */ /* 0x0003e80000100800 */
[----:B------:R1:W-:Y:S04]  /*17570*/  STL [R1+0x648], R20 ;  /* 0x0006481401007387 */ /* 0x0003e80000100800 */
[----:B------:R-:W2:Y:S01]  /*17580*/  LDL.LU.64 R150, [R1+0xef0] ;  /* 0x000ef00001967983 */ /* 0x000ea20000300a00 */
[----:B-1----:R-:W-:-:S03]  /*17590*/  IMAD.MOV.U32 R2, RZ, RZ, R21 ;  /* 0x000000ffff027224 */ /* 0x002fc600078e0015 */
[----:B------:R-:W-:Y:S04]  /*175a0*/  STL [R1+0x650], R152 ;  /* 0x0006509801007387 */ /* 0x000fe80000100800 */
[----:B------:R1:W-:Y:S04]  /*175b0*/  STL [R1+0x644], R2 ;  /* 0x0006440201007387 */ /* 0x0003e80000100800 */
[----:B------:R-:W2:Y:S01]  /*175c0*/  LDL.LU.64 R20, [R1+0xef8] ;  /* 0x000ef80001147983 */ /* 0x000ea20000300a00 */
[----:B-1----:R-:W-:-:S03]  /*175d0*/  MOV R2, R153 ;  /* 0x0000009900027202 */ /* 0x002fc60000000f00 */
[----:B---3--:R-:W-:Y:S04]  /*175e0*/  STL [R1+0x658], R154 ;  /* 0x0006589a01007387 */ /* 0x008fe80000100800 */
[----:B------:R1:W-:Y:S04]  /*175f0*/  STL [R1+0x64c], R2 ;  /* 0x00064c0201007387 */ /* 0x0003e80000100800 */
[----:B------:R-:W3:Y:S01]  /*17600*/  LDL.LU.64 R152, [R1+0xea0] ;  /* 0x000ea00001987983 */ /* 0x000ee20000300a00 */
[----:B-1----:R-:W-:-:S03]  /*17610*/  IMAD.MOV.U32 R2, RZ, RZ, R155 ;  /* 0x000000ffff027224 */ /* 0x002fc600078e009b */
[----:B------:R-:W-:Y:S04]  /*17620*/  STL [R1+0x660], R144 ;  /* 0x0006609001007387 */ /* 0x000fe80000100800 */
[----:B------:R1:W-:Y:S04]  /*17630*/  STL [R1+0x654], R2 ;  /* 0x0006540201007387 */ /* 0x0003e80000100800 */
[----:B------:R-:W3:Y:S01]  /*17640*/  LDL.LU.64 R154, [R1+0xea8] ;  /* 0x000ea800019a7983 */ /* 0x000ee20000300a00 */
[----:B-1----:R-:W-:-:S03]  /*17650*/  IMAD.MOV.U32 R2, RZ, RZ, R145 ;  /* 0x000000ffff027224 */ /* 0x002fc600078e0091 */
[----:B------:R-:W-:Y:S04]  /*17660*/  STL [R1+0x668], R146 ;  /* 0x0006689201007387 */ /* 0x000fe80000100800 */
[----:B------:R1:W-:Y:S02]  /*17670*/  STL [R1+0x65c], R2 ;  /* 0x00065c0201007387 */ /* 0x0003e40000100800 */
[----:B-1----:R-:W-:Y:S02]  /*17680*/  MOV R2, R147 ;  /* 0x0000009300027202 */ /* 0x002fe40000000f00 */
        /* <DEDUP_REMOVED lines=21> */
[----:B------:R2:W-:Y:S02]  /*177e0*/  STL [R1+0x68c], R2 ;  /* 0x00068c0201007387 */ /* 0x0005e40000100800 */
[----:B--2---:R-:W-:Y:S02]  /*177f0*/  MOV R2, R163 ;  /* 0x000000a300027202 */ /* 0x004fe40000000f00 */
[----:B------:R1:W-:Y:S04]  /*17800*/  STL [R1+0x698], R162 ;  /* 0x000698a201007387 */ /* 0x0003e80000100800 */
[----:B------:R-:W-:Y:S04]  /*17810*/  STL [R1+0x6a0], R150 ;  /* 0x0006a09601007387 */ /* 0x000fe80000100800 */
[----:B------:R2:W-:Y:S04]  /*17820*/  STL [R1+0x694], R2 ;  /* 0x0006940201007387 */ /* 0x0005e80000100800 */
[----:B-1----:R-:W4:Y:S01]  /*17830*/  LDL.LU.64 R162, [R1+0xdc0] ;  /* 0x000dc00001a27983 */ /* 0x002f220000300a00 */
[----:B--2---:R-:W-:-:S03]  /*17840*/  IMAD.MOV.U32 R2, RZ, RZ, R151 ;  /* 0x000000ffff027224 */ /* 0x004fc600078e0097 */
[----:B------:R-:W-:Y:S04]  /*17850*/  STL [R1+0x6a8], R20 ;  /* 0x0006a81401007387 */ /* 0x000fe80000100800 */
[----:B------:R1:W-:Y:S04]  /*17860*/  STL [R1+0x69c], R2 ;  /* 0x00069c0201007387 */ /* 0x0003e80000100800 */
[----:B------:R-:W2:Y:S01]  /*17870*/  LDL.LU.64 R150, [R1+0xdc8] ;  /* 0x000dc80001967983 */ /* 0x000ea20000300a00 */
[----:B-1----:R-:W-:-:S03]  /*17880*/  IMAD.MOV.U32 R2, RZ, RZ, R21 ;  /* 0x000000ffff027224 */ /* 0x002fc600078e0015 */
[----:B---3--:R-:W-:Y:S04]  /*17890*/  STL [R1+0x6b0], R152 ;  /* 0x0006b09801007387 */ /* 0x008fe80000100800 */
[----:B------:R1:W-:Y:S04]  /*178a0*/  STL [R1+0x6a4], R2 ;  /* 0x0006a40201007387 */ /* 0x0003e80000100800 */
[----:B------:R-:W3:Y:S01]  /*178b0*/  LDL.LU.64 R20, [R1+0xd88] ;  /* 0x000d880001147983 */ /* 0x000ee20000300a00 */
[----:B-1----:R-:W-:-:S03]  /*178c0*/  MOV R2, R153 ;  /* 0x0000009900027202 */ /* 0x002fc60000000f00 */
[----:B------:R-:W-:Y:S04]  /*178d0*/  STL [R1+0x6b8], R154 ;  /* 0x0006b89a01007387 */ /* 0x000fe80000100800 */
[----:B------:R1:W-:Y:S04]  /*178e0*/  STL [R1+0x6ac], R2 ;  /* 0x0006ac0201007387 */ /* 0x0003e80000100800 */
[----:B------:R-:W3:Y:S01]  /*178f0*/  LDL.LU.64 R152, [R1+0xd98] ;  /* 0x000d980001987983 */ /* 0x000ee20000300a00 */
[----:B-1----:R-:W-:-:S03]  /*17900*/  IMAD.MOV.U32 R2, RZ, RZ, R155 ;  /* 0x000000ffff027224 */ /* 0x002fc600078e009b */
[----:B------:R-:W3:Y:S04]  /*17910*/  LDL.LU.64 R154, [R1+0xda0] ;  /* 0x000da000019a7983 */ /* 0x000ee80000300a00 */
[----:B------:R1:W-:Y:S04]  /*17920*/  STL [R1+0x6b4], R2 ;  /* 0x0006b40201007387 */ /* 0x0003e80000100800 */
[----:B------:R-:W-:Y:S04]  /*17930*/  STL [R1+0x6c0], R146 ;  /* 0x0006c09201007387 */ /* 0x000fe80000100800 */
[----:B------:R-:W3:Y:S01]  /*17940*/  LDL.LU.64 R144, [R1+0xda8] ;  /* 0x000da80001907983 */ /* 0x000ee20000300a00 */
[----:B-1----:R-:W-:-:S05]  /*17950*/  IMAD.MOV.U32 R2, RZ, RZ, R147 ;  /* 0x000000ffff027224 */ /* 0x002fca00078e0093 */
[----:B------:R1:W-:Y:S04]  /*17960*/  STL [R1+0x6bc], R2 ;  /* 0x0006bc0201007387 */ /* 0x0003e80000100800 */
[----:B------:R1:W-:Y:S02]  /*17970*/  STL [R1+0x6c8], R156 ;  /* 0x0006c89c01007387 */ /* 0x0003e40000100800 */
[----:B-1----:R-:W-:Y:S02]  /*17980*/  MOV R2, R157 ;  /* 0x0000009d00027202 */ /* 0x002fe40000000f00 */
[----:B------:R-:W3:Y:S04]  /*17990*/  LDL.LU.64 R156, [R1+0xf30] ;  /* 0x000f3000019c7983 */ /* 0x000ee80000300a00 */
[----:B------:R1:W-:Y:S04]  /*179a0*/  STL [R1+0x6c4], R2 ;  /* 0x0006c40201007387 */ /* 0x0003e80000100800 */
[----:B----4-:R4:W-:Y:S01]  /*179b0*/  STL [R1+0x6d0], R158 ;  /* 0x0006d09e01007387 */ /* 0x0109e20000100800 */
[----:B-1----:R-:W-:-:S03]  /*179c0*/  IMAD.MOV.U32 R2, RZ, RZ, R159 ;  /* 0x000000ffff027224 */ /* 0x002fc600078e009f */
[----:B----4-:R-:W4:Y:S04]  /*179d0*/  LDL.LU.64 R158, [R1+0xf38] ;  /* 0x000f3800019e7983 */ /* 0x010f280000300a00 */
[----:B------:R1:W-:Y:S04]  /*179e0*/  STL [R1+0x6cc], R2 ;  /* 0x0006cc0201007387 */ /* 0x0003e80000100800 */
[----:B------:R1:W-:Y:S04]  /*179f0*/  STL [R1+0x6d8], R22 ;  /* 0x0006d81601007387 */ /* 0x0003e80000100800 */
[----:B------:R-:W4:Y:S01]  /*17a00*/  LDL.LU.64 R146, [R1+0xf00] ;  /* 0x000f000001927983 */ /* 0x000f220000300a00 */
[----:B-1----:R-:W-:-:S03]  /*17a10*/  IMAD.MOV.U32 R2, RZ, RZ, R23 ;  /* 0x000000ffff027224 */ /* 0x002fc600078e0017 */
[----:B------:R-:W-:Y:S04]  /*17a20*/  STL [R1+0x6e0], R160 ;  /* 0x0006e0a001007387 */ /* 0x000fe80000100800 */
[----:B------:R1:W-:Y:S04]  /*17a30*/  STL [R1+0x6d4], R2 ;  /* 0x0006d40201007387 */ /* 0x0003e80000100800 */
[----:B------:R-:W4:Y:S01]  /*17a40*/  LDL.LU.64 R22, [R1+0xf08] ;  /* 0x000f080001167983 */ /* 0x000f220000300a00 */
[----:B-1----:R-:W-:-:S03]  /*17a50*/  MOV R2, R161 ;  /* 0x000000a100027202 */ /* 0x002fc60000000f00 */
[----:B------:R-:W-:Y:S04]  /*17a60*/  STL [R1+0x6e8], R148 ;  /* 0x0006e89401007387 */ /* 0x000fe80000100800 */
[----:B------:R1:W-:Y:S04]  /*17a70*/  STL [R1+0x6dc], R2 ;  /* 0x0006dc0201007387 */ /* 0x0003e80000100800 */
[----:B------:R-:W4:Y:S01]  /*17a80*/  LDL.LU.64 R160, [R1+0xed0] ;  /* 0x000ed00001a07983 */ /* 0x000f220000300a00 */
[----:B-1----:R-:W-:-:S03]  /*17a90*/  IMAD.MOV.U32 R2, RZ, RZ, R149 ;  /* 0x000000ffff027224 */ /* 0x002fc600078e0095 */
        /* <DEDUP_REMOVED lines=10> */
[----:B---3--:R3:W-:Y:S01]  /*17b40*/  STL [R1+0x700], R20 ;  /* 0x0007001401007387 */ /* 0x0087e20000100800 */
[----:B-1----:R-:W-:-:S03]  /*17b50*/  IMAD.MOV.U32 R2, RZ, RZ, R21 ;  /* 0x000000ffff027224 */ /* 0x002fc600078e0015 */
[----:B---3--:R-:W3:Y:S04]  /*17b60*/  LDL.LU.64 R20, [R1+0xe68] ;  /* 0x000e680001147983 */ /* 0x008ee80000300a00 */
[----:B------:R1:W-:Y:S04]  /*17b70*/  STL [R1+0x6fc], R2 ;  /* 0x0006fc0201007387 */ /* 0x0003e80000100800 */
[----:B------:R1:W-:Y:S02]  /*17b80*/  STL [R1+0x708], R152 ;  /* 0x0007089801007387 */ /* 0x0003e40000100800 */
[----:B-1----:R-:W-:-:S02]  /*17b90*/  IMAD.MOV.U32 R2, RZ, RZ, R153 ;  /* 0x000000ffff027224 */ /* 0x002fc400078e0099 */
[----:B------:R-:W-:Y:S04]  /*17ba0*/  STL [R1+0x710], R154 ;  /* 0x0007109a01007387 */ /* 0x000fe80000100800 */
[----:B------:R1:W-:Y:S04]  /*17bb0*/  STL [R1+0x704], R2 ;  /* 0x0007040201007387 */ /* 0x0003e80000100800 */
[----:B------:R-:W3:Y:S01]  /*17bc0*/  LDL.LU.64 R152, [R1+0xe78] ;  /* 0x000e780001987983 */ /* 0x000ee20000300a00 */
[----:B-1----:R-:W-:-:S03]  /*17bd0*/  MOV R2, R155 ;  /* 0x0000009b00027202 */ /* 0x002fc60000000f00 */
[----:B------:R-:W-:Y:S04]  /*17be0*/  STL [R1+0x718], R144 ;  /* 0x0007189001007387 */ /* 0x000fe80000100800 */
[----:B------:R1:W-:Y:S04]  /*17bf0*/  STL [R1+0x70c], R2 ;  /* 0x00070c0201007387 */ /* 0x0003e80000100800 */
[----:B------:R-:W3:Y:S01]  /*17c00*/  LDL.LU.64 R154, [R1+0xe40] ;  /* 0x000e4000019a7983 */ /* 0x000ee20000300a00 */
[----:B-1----:R-:W-:-:S03]  /*17c10*/  IMAD.MOV.U32 R2, RZ, RZ, R145 ;  /* 0x000000ffff027224 */ /* 0x002fc600078e0091 */
[----:B------:R-:W-:Y:S04]  /*17c20*/  STL [R1+0x720], R156 ;  /* 0x0007209c01007387 */ /* 0x000fe80000100800 */
[----:B------:R1:W-:Y:S02]  /*17c30*/  STL [R1+0x714], R2 ;  /* 0x0007140201007387 */ /* 0x0003e40000100800 */
[----:B-1----:R-:W-:Y:S02]  /*17c40*/  IMAD.MOV.U32 R2, RZ, RZ, R157 ;  /* 0x000000ffff027224 */ /* 0x002fe400078e009d */
[----:B------:R-:W3:Y:S04]  /*17c50*/  LDL.LU.64 R156, [R1+0xe48] ;  /* 0x000e4800019c7983 */ /* 0x000ee80000300a00 */
[----:B------:R1:W-:Y:S04]  /*17c60*/  STL [R1+0x71c], R2 ;  /* 0x00071c0201007387 */ /* 0x0003e80000100800 */
[----:B----4-:R4:W-:Y:S01]  /*17c70*/  STL [R1+0x728], R158 ;  /* 0x0007289e01007387 */ /* 0x0109e20000100800 */
[----:B-1----:R-:W-:-:S03]  /*17c80*/  MOV R2, R159 ;  /* 0x0000009f00027202 */ /* 0x002fc60000000f00 */
[----:B------:R-:W-:Y:S04]  /*17c90*/  STL [R1+0x730], R146 ;  /* 0x0007309201007387 */ /* 0x000fe80000100800 */
[----:B------:R1:W-:Y:S04]  /*17ca0*/  STL [R1+0x724], R2 ;  /* 0x0007240201007387 */ /* 0x0003e80000100800 */
[----:B----4-:R-:W4:Y:S01]  /*17cb0*/  LDL.LU.64 R158, [R1+0xe00] ;  /* 0x000e0000019e7983 */ /* 0x010f220000300a00 */
[----:B-1----:R-:W-:-:S03]  /*17cc0*/  IMAD.MOV.U32 R2, RZ, RZ, R147 ;  /* 0x000000ffff027224 */ /* 0x002fc600078e0093 */
[----:B------:R-:W-:Y:S04]  /*17cd0*/  STL [R1+0x738], R22 ;  /* 0x0007381601007387 */ /* 0x000fe80000100800 */
[----:B------:R1:W-:Y:S02]  /*17ce0*/  STL [R1+0x72c], R2 ;  /* 0x00072c0201007387 */ /* 0x0003e40000100800 */
[----:B-1----:R-:W-:Y:S02]  /*17cf0*/  IMAD.MOV.U32 R2, RZ, RZ, R23 ;  /* 0x000000ffff027224 */ /* 0x002fe400078e0017 */
[----:B------:R-:W4:Y:S04]  /*17d00*/  LDL.LU.64 R22, [R1+0xe08] ;  /* 0x000e080001167983 */ /* 0x000f280000300a00 */
[----:B------:R1:W-:Y:S04]  /*17d10*/  STL [R1+0x734], R2 ;  /* 0x0007340201007387 */ /* 0x0003e80000100800 */
[----:B------:R1:W-:Y:S02]  /*17d20*/  STL [R1+0x740], R160 ;  /* 0x000740a001007387 */ /* 0x0003e40000100800 */
[----:B-1----:R-:W-:-:S02]  /*17d30*/  MOV R2, R161 ;  /* 0x000000a100027202 */ /* 0x002fc40000000f00 */
[----:B------:R-:W-:Y:S04]  /*17d40*/  STL [R1+0x748], R148 ;  /* 0x0007489401007387 */ /* 0x000fe80000100800 */
[----:B------:R1:W-:Y:S04]  /*17d50*/  STL [R1+0x73c], R2 ;  /* 0x00073c0201007387 */ /* 0x0003e80000100800 */
[----:B------:R-:W4:Y:S01]  /*17d60*/  LDL.LU.64 R160, [R1+0xe10] ;  /* 0x000e100001a07983 */ /* 0x000f220000300a00 */
[----:B-1----:R-:W-:-:S03]  /*17d70*/  IMAD.MOV.U32 R2, RZ, RZ, R149 ;  /* 0x000000ffff027224 */ /* 0x002fc600078e0095 */
[----:B------:R-:W-:Y:S04]  /*17d80*/  STL [R1+0x750], R162 ;  /* 0x000750a201007387 */ /* 0x000fe80000100800 */
[----:B------:R1:W-:Y:S02]  /*17d90*/  STL [R1+0x744], R2 ;  /* 0x0007440201007387 */ /* 0x0003e40000100800 */
[----:B-1----:R-:W-:Y:S02]  /*17da0*/  IMAD.MOV.U32 R2, RZ, RZ, R163 ;  /* 0x000000ffff027224 */ /* 0x002fe400078e00a3 */
[----:B------:R-:W4:Y:S04]  /*17db0*/  LDL.LU.64 R162, [R1+0xe18] ;  /* 0x000e180001a27983 */ /* 0x000f280000300a00 */
[----:B------:R1:W-:Y:S04]  /*17dc0*/  STL [R1+0x74c], R2 ;  /* 0x00074c0201007387 */ /* 0x0003e80000100800 */
[----:B--2---:R-:W-:Y:S04]  /*17dd0*/  STL [R1+0x758], R150 ;  /* 0x0007589601007387 */ /* 0x004fe80000100800 */
[----:B------:R-:W2:Y:S01]  /*17de0*/  LDL.LU.64 R10, [R1+0xf50] ;  /* 0x000f5000010a7983 */ /* 0x000ea20000300a00 */
[----:B-1----:R-:W-:-:S05]  /*17df0*/  MOV R2, R151 ;  /* 0x0000009700027202 */ /* 0x002fca0000000f00 */
[----:B------:R1:W-:Y:S04]  /*17e00*/  STL [R1+0x754], R2 ;  /* 0x0007540201007387 */ /* 0x0003e80000100800 */
[----:B---3--:R3:W-:Y:S04]  /*17e10*/  STL [R1+0x760], R20 ;  /* 0x0007601401007387 */ /* 0x0087e80000100800 */
[----:B------:R-:W2:Y:S01]  /*17e20*/  LDL.LU.64 R64, [R1+0xf58] ;  /* 0x000f580001407983 */ /* 0x000ea20000300a00 */
[----:B-1----:R-:W-:-:S03]  /*17e30*/  IMAD.MOV.U32 R2, RZ, RZ, R21 ;  /* 0x000000ffff027224 */ /* 0x002fc600078e0015 */
[----:B---3--:R-:W3:Y:S04]  /*17e40*/  LDL.LU.64 R20, [R1+0xf40] ;  /* 0x000f400001147983 */ /* 0x008ee80000300a00 */
[----:B------:R1:W-:Y:S04]  /*17e50*/  STL [R1+0x75c], R2 ;  /* 0x00075c0201007387 */ /* 0x0003e80000100800 */
[----:B------:R-:W-:Y:S01]  /*17e60*/  STL [R1+0x768], R152 ;  /* 0x0007689801007387 */ /* 0x000fe20000100800 */
[----:B-1----:R-:W-:-:S03]  /*17e70*/  IMAD.MOV.U32 R2, RZ, RZ, R153 ;  /* 0x000000ffff027224 */ /* 0x002fc600078e0099 */
[----:B------:R-:W3:Y:S04]  /*17e80*/  LDL.LU.64 R66, [R1+0xf48] ;  /* 0x000f480001427983 */ /* 0x000ee80000300a00 */
[----:B------:R1:W-:Y:S04]  /*17e90*/  STL [R1+0x764], R2 ;  /* 0x0007640201007387 */ /* 0x0003e80000100800 */
[----:B------:R-:W-:Y:S04]  /*17ea0*/  STL [R1+0x770], R154 ;  /* 0x0007709a01007387 */ /* 0x000fe80000100800 */
[----:B------:R-:W3:Y:S01]  /*17eb0*/  LDL.LU.64 R144, [R1+0xf20] ;  /* 0x000f200001907983 */ /* 0x000ee20000300a00 */
[----:B-1----:R-:W-:-:S03]  /*17ec0*/  MOV R2, R155 ;  /* 0x0000009b00027202 */ /* 0x002fc60000000f00 */
[----:B------:R-:W3:Y:S04]  /*17ed0*/  LDL.LU.64 R146, [R1+0xf28] ;  /* 0x000f280001927983 */ /* 0x000ee80000300a00 */
[----:B------:R1:W-:Y:S04]  /*17ee0*/  STL [R1+0x76c], R2 ;  /* 0x00076c0201007387 */ /* 0x0003e80000100800 */
[----:B------:R-:W-:Y:S04]  /*17ef0*/  STL [R1+0x778], R156 ;  /* 0x0007789c01007387 */ /* 0x000fe80000100800 */
[----:B------:R-:W3:Y:S01]  /*17f00*/  LDL.LU.64 R148, [R1+0xf10] ;  /* 0x000f100001947983 */ /* 0x000ee20000300a00 */
[----:B-1----:R-:W-:-:S03]  /*17f10*/  IMAD.MOV.U32 R2, RZ, RZ, R157 ;  /* 0x000000ffff027224 */ /* 0x002fc600078e009d */
[----:B------:R-:W3:Y:S04]  /*17f20*/  LDL.LU.64 R150, [R1+0xf18] ;  /* 0x000f180001967983 */ /* 0x000ee80000300a00 */
[----:B------:R1:W-:Y:S04]  /*17f30*/  STL [R1+0x774], R2 ;  /* 0x0007740201007387 */ /* 0x0003e80000100800 */
[----:B----4-:R-:W-:Y:S04]  /*17f40*/  STL [R1+0x780], R158 ;  /* 0x0007809e01007387 */ /* 0x010fe80000100800 */
[----:B------:R-:W4:Y:S01]  /*17f50*/  LDL.LU.64 R152, [R1+0xee0] ;  /* 0x000ee00001987983 */ /* 0x000f220000300a00 */
[----:B-1----:R-:W-:-:S03]  /*17f60*/  IMAD.MOV.U32 R2, RZ, RZ, R159 ;  /* 0x000000ffff027224 */ /* 0x002fc600078e009f */
[----:B------:R-:W4:Y:S04]  /*17f70*/  LDL.LU.64 R154, [R1+0xee8] ;  /* 0x000ee800019a7983 */ /* 0x000f280000300a00 */
[----:B------:R1:W-:Y:S04]  /*17f80*/  STL [R1+0x77c], R2 ;  /* 0x00077c0201007387 */ /* 0x0003e80000100800 */
[----:B------:R1:W-:Y:S02]  /*17f90*/  STL [R1+0x788], R22 ;  /* 0x0007881601007387 */ /* 0x0003e40000100800 */
[----:B-1----:R-:W-:-:S02]  /*17fa0*/  MOV R2, R23 ;  /* 0x0000001700027202 */ /* 0x002fc40000000f00 */
[----:B------:R-:W4:Y:S04]  /*17fb0*/  LDL.LU.64 R156, [R1+0xec0] ;  /* 0x000ec000019c7983 */ /* 0x000f280000300a00 */
[----:B------:R-:W4:Y:S04]  /*17fc0*/  LDL.LU.64 R158, [R1+0xec8] ;  /* 0x000ec800019e7983 */ /* 0x000f280000300a00 */
[----:B------:R1:W-:Y:S04]  /*17fd0*/  STL [R1+0x784], R2 ;  /* 0x0007840201007387 */ /* 0x0003e80000100800 */
[----:B------:R1:W-:Y:S04]  /*17fe0*/  STL [R1+0x790], R160 ;  /* 0x000790a001007387 */ /* 0x0003e80000100800 */
[----:B------:R-:W4:Y:S01]  /*17ff0*/  LDL.LU.64 R22, [R1+0xe90] ;  /* 0x000e900001167983 */ /* 0x000f220000300a00 */
[----:B-1----:R-:W-:-:S03]  /*18000*/  IMAD.MOV.U32 R2, RZ, RZ, R161 ;  /* 0x000000ffff027224 */ /* 0x002fc600078e00a1 */
[----:B------:R-:W4:Y:S04]  /*18010*/  LDL.LU.64 R160, [R1+0xe98] ;  /* 0x000e980001a07983 */ /* 0x000f280000300a00 */
[----:B------:R1:W-:Y:S02]  /*18020*/  STL [R1+0x78c], R2 ;  /* 0x00078c0201007387 */ /* 0x0003e40000100800 */
[----:B-1----:R-:W-:Y:S02]  /*18030*/  IMAD.MOV.U32 R2, RZ, RZ, R163 ;  /* 0x000000ffff027224 */ /* 0x002fe400078e00a3 */
[----:B------:R1:W-:Y:S04]  /*18040*/  STL [R1+0x798], R162 ;  /* 0x000798a201007387 */ /* 0x0003e80000100800 */
[----:B-1----:R-:W4:Y:S04]  /*18050*/  LDL.LU.64 R162, [R1+0xe60] ;  /* 0x000e600001a27983 */ /* 0x002f280000300a00 */
[----:B------:R1:W-:Y:S04]  /*18060*/  STL [R1+0x794], R2 ;  /* 0x0007940201007387 */ /* 0x0003e80000100800 */
[----:B--2---:R-:W-:Y:S01]  /*18070*/  STL [R1+0x7a0], R10 ;  /* 0x0007a00a01007387 */ /* 0x004fe20000100800 */
[----:B-1----:R-:W-:-:S03]  /*18080*/  MOV R2, R11 ;  /* 0x0000000b00027202 */ /* 0x002fc60000000f00 */
[----:B------:R-:W-:Y:S04]  /*18090*/  STL [R1+0x7a8], R64 ;  /* 0x0007a84001007387 */ /* 0x000fe80000100800 */
[----:B------:R1:W-:Y:S04]  /*180a0*/  STL [R1+0x79c], R2 ;  /* 0x00079c0201007387 */ /* 0x0003e80000100800 */
[----:B---3--:R-:W-:Y:S01]  /*180b0*/  STL [R1+0x7b0], R20 ;  /* 0x0007b01401007387 */ /* 0x008fe20000100800 */
[----:B-1----:R-:W-:-:S05]  /*180c0*/  IMAD.MOV.U32 R2, RZ, RZ, R65 ;  /* 0x000000ffff027224 */ /* 0x002fca00078e0041 */
[----:B------:R1:W-:Y:S02]  /*180d0*/  STL [R1+0x7a4], R2 ;  /* 0x0007a40201007387 */ /* 0x0003e40000100800 */
[----:B-1----:R-:W-:Y:S02]  /*180e0*/  IMAD.MOV.U32 R2, RZ, RZ, R21 ;  /* 0x000000ffff027224 */ /* 0x002fe400078e0015 */
[----:B------:R-:W2:Y:S04]  /*180f0*/  LDL.LU.64 R20, [R1+0xe70] ;  /* 0x000e700001147983 */ /* 0x000ea80000300a00 */
[----:B------:R1:W-:Y:S04]  /*18100*/  STL [R1+0x7ac], R2 ;  /* 0x0007ac0201007387 */ /* 0x0003e80000100800 */
[----:B------:R-:W-:Y:S01]  /*18110*/  STL [R1+0x7b8], R66 ;  /* 0x0007b84201007387 */ /* 0x000fe20000100800 */
[----:B-1----:R-:W-:-:S03]  /*18120*/  MOV R2, R67 ;  /* 0x0000004300027202 */ /* 0x002fc60000000f00 */
        /* <DEDUP_REMOVED lines=8> */
[----:B------:R-:W-:Y:S01]  /*181b0*/  STL [R1+0x7d8], R150 ;  /* 0x0007d89601007387 */ /* 0x000fe20000100800 */
[----:B-1----:R-:W-:-:S05]  /*181c0*/  MOV R2, R149 ;  /* 0x0000009500027202 */ /* 0x002fca0000000f00 */
[----:B------:R1:W-:Y:S04]  /*181d0*/  STL [R1+0x7cc], R2 ;  /* 0x0007cc0201007387 */ /* 0x0003e80000100800 */
[----:B----4-:R-:W-:Y:S01]  /*181e0*/  STL [R1+0x7e0], R152 ;  /* 0x0007e09801007387 */ /* 0x010fe20000100800 */
        /* <DEDUP_REMOVED lines=11> */
[----:B------:R3:W-:Y:S01]  /*182a0*/  STL [R1+0x800], R22 ;  /* 0x0008001601007387 */ /* 0x0007e20000100800 */
[----:B-1----:R-:W-:Y:S01]  /*182b0*/  IMAD.MOV.U32 R2, RZ, RZ, R159 ;  /* 0x000000ffff027224 */ /* 0x002fe200078e009f */
[----:B---3--:R-:W1:Y:S04]  /*182c0*/  S2R R22, SR_TID.X ;  /* 0x0000000000167919 */ /* 0x008e680000002100 */
[----:B------:R3:W-:Y:S02]  /*182d0*/  STL [R1+0x7f4], R2 ;  /* 0x0007f40201007387 */ /* 0x0007e40000100800 */
[----:B---3--:R-:W-:-:S02]  /*182e0*/  MOV R2, R23 ;  /* 0x0000001700027202 */ /* 0x008fc40000000f00 */
[----:B------:R-:W3:Y:S01]  /*182f0*/  LDC R23, c[0x0][0x230] ;  /* 0x00008c00ff177b82 */ /* 0x000ee20000000800 */
[----:B------:R-:W-:Y:S04]  /*18300*/  STL [R1+0x808], R160 ;  /* 0x000808a001007387 */ /* 0x000fe80000100800 */
[----:B------:R4:W-:Y:S02]  /*18310*/  STL [R1+0x7fc], R2 ;  /* 0x0007fc0201007387 */ /* 0x0009e40000100800 */
[----:B----4-:R-:W-:Y:S01]  /*18320*/  IMAD.MOV.U32 R2, RZ, RZ, R161 ;  /* 0x000000ffff027224 */ /* 0x010fe200078e00a1 */
[C---:B-1----:R-:W-:Y:S02]  /*18330*/  SHF.L.U32 R6, R22.reuse, 0x1, RZ ;  /* 0x0000000116067819 */ /* 0x042fe400000006ff */
[----:B------:R-:W-:Y:S01]  /*18340*/  LOP3.LUT R5, R22, 0x3, RZ, 0xc0, !PT ;  /* 0x0000000316057812 */ /* 0x000fe200078ec0ff */
[----:B---3--:R-:W-:Y:S01]  /*18350*/  VIADD R23, R23, 0x7f ;  /* 0x0000007f17177836 */ /* 0x008fe20000000000 */
[----:B------:R-:W-:-:S03]  /*18360*/  LOP3.LUT R3, R6, 0x40, RZ, 0xc0, !PT ;  /* 0x0000004006037812 */ /* 0x000fc600078ec0ff */
[----:B------:R-:W-:Y:S01]  /*18370*/  IMAD R5, R5, 0x220, RZ ;  /* 0x0000022005057824 */ /* 0x000fe200078e02ff */
[----:B------:R-:W-:Y:S02]  /*18380*/  SHF.R.S32.HI R8, RZ, 0x1f, R23 ;  /* 0x0000001fff087819 */ /* 0x000fe40000011417 */
[----:B------:R-:W-:Y:S02]  /*18390*/  LOP3.LUT R3, R3, 0x1c, R22, 0xf8, !PT ;  /* 0x0000001c03037812 */ /* 0x000fe400078ef816 */
[----:B------:R-:W-:Y:S01]  /*183a0*/  LEA.HI R8, R8, R23, RZ, 0x7 ;  /* 0x0000001708087211 */ /* 0x000fe200078f38ff */
[----:B------:R-:W-:Y:S01]  /*183b0*/  IMAD.MOV.U32 R220, RZ, RZ, RZ ;  /* 0x000000ffffdc7224 */ /* 0x000fe200078e00ff */
[----:B------:R-:W-:Y:S02]  /*183c0*/  LOP3.LUT R3, R5, R3, RZ, 0x3c, !PT ;  /* 0x0000000305037212 */ /* 0x000fe400078e3cff */
[----:B------:R-:W-:Y:S02]  /*183d0*/  CS2R R28, SRZ ;  /* 0x00000000001c7805 */ /* 0x000fe4000001ff00 */
[----:B------:R-:W-:-:S02]  /*183e0*/  SHF.R.S32.HI R8, RZ, 0x7, R8 ;  /* 0x00000007ff087819 */ /* 0x000fc40000011408 */
[----:B------:R-:W-:Y:S02]  /*183f0*/  CS2R R30, SRZ ;  /* 0x00000000001e7805 */ /* 0x000fe4000001ff00 */
[----:B------:R-:W-:Y:S02]  /*18400*/  SHF.L.U32 R5, R248, 0x2, RZ ;  /* 0x00000002f8057819 */ /* 0x000fe400000006ff */
        /* <DEDUP_REMOVED lines=30> */
[----:B------:R-:W-:Y:S01]  /*185f0*/  CS2R R140, SRZ ;  /* 0x00000000008c7805 */ /* 0x000fe2000001ff00 */
[----:B------:R-:W-:Y:S04]  /*18600*/  STL [R1+0x810], R162 ;  /* 0x000810a201007387 */ /* 0x000fe80000100800 */
[----:B------:R1:W-:Y:S02]  /*18610*/  STL [R1+0x804], R2 ;  /* 0x0008040201007387 */ /* 0x0003e40000100800 */
[----:B-1----:R-:W-:-:S05]  /*18620*/  IMAD.MOV.U32 R2, RZ, RZ, R163 ;  /* 0x000000ffff027224 */ /* 0x002fca00078e00a3 */
[----:B------:R1:W-:Y:S02]  /*18630*/  STL [R1+0x80c], R2 ;  /* 0x00080c0201007387 */ /* 0x0003e40000100800 */
[----:B-1----:R-:W-:-:S05]  /*18640*/  LOP3.LUT R2, R22, 0x7, RZ, 0xc0, !PT ;  /* 0x0000000716027812 */ /* 0x002fca00078ec0ff */
[----:B------:R-:W-:-:S05]  /*18650*/  IMAD R2, R2, 0x210, RZ ;  /* 0x0000021002027824 */ /* 0x000fca00078e02ff */
[----:B------:R-:W-:Y:S02]  /*18660*/  LOP3.LUT R6, R2, 0x30, R6, 0x78, !PT ;  /* 0x0000003002067812 */ /* 0x000fe400078e7806 */
[----:B------:R-:W-:Y:S01]  /*18670*/  SHF.R.S32.HI R2, RZ, 0x1f, R0 ;  /* 0x0000001fff027819 */ /* 0x000fe20000011400 */
[----:B--2---:R-:W-:Y:S01]  /*18680*/  IMAD.MOV.U32 R4, RZ, RZ, R21 ;  /* 0x000000ffff047224 */ /* 0x004fe200078e0015 */
[----:B------:R-:W-:Y:S04]  /*18690*/  STL [R1+0x818], R20 ;  /* 0x0008181401007387 */ /* 0x000fe80000100800 */
[----:B------:R1:W-:Y:S01]  /*186a0*/  STL [R1+0x814], R4 ;  /* 0x0008140401007387 */ /* 0x0003e20000100800 */
[C---:B------:R-:W-:Y:S01]  /*186b0*/  SHF.L.U64.HI R2, R0.reuse, 0x2, R2 ;  /* 0x0000000200027819 */ /* 0x040fe20000010202 */
[----:B------:R-:W-:Y:S01]  /*186c0*/  IMAD.SHL.U32 R0, R0, 0x4, RZ ;  /* 0x0000000400007824 */ /* 0x000fe200078e00ff */
[----:B------:R-:W-:-:S02]  /*186d0*/  CS2R R142, SRZ ;  /* 0x00000000008e7805 */ /* 0x000fc4000001ff00 */
[----:B------:R-:W-:Y:S02]  /*186e0*/  CS2R R60, SRZ ;  /* 0x00000000003c7805 */ /* 0x000fe4000001ff00 */
[----:B------:R-:W-:Y:S02]  /*186f0*/  CS2R R62, SRZ ;  /* 0x00000000003e7805 */ /* 0x000fe4000001ff00 */
[----:B------:R-:W-:Y:S02]  /*18700*/  CS2R R112, SRZ ;  /* 0x0000000000707805 */ /* 0x000fe4000001ff00 */
[----:B-1----:R-:W-:Y:S02]  /*18710*/  SHF.R.S32.HI R4, RZ, 0x1f, R248 ;  /* 0x0000001fff047819 */ /* 0x002fe400000114f8 */
[----:B------:R-:W-:Y:S02]  /*18720*/  CS2R R114, SRZ ;  /* 0x0000000000727805 */ /* 0x000fe4000001ff00 */
[----:B------:R-:W-:-:S02]  /*18730*/  CS2R R116, SRZ ;  /* 0x0000000000747805 */ /* 0x000fc4000001ff00 */
[----:B------:R-:W-:Y:S02]  /*18740*/  CS2R R118, SRZ ;  /* 0x0000000000767805 */ /* 0x000fe4000001ff00 */
[----:B------:R-:W-:Y:S02]  /*18750*/  SHF.L.U64.HI R4, R248, 0x2, R4 ;  /* 0x00000002f8047819 */ /* 0x000fe40000010204 */
        /* <DEDUP_REMOVED lines=24> */
[----:B------:R-:W-:Y:S01]  /*188e0*/  UMOV UR5, 0x1 ;  /* 0x0000000100057882 */ /* 0x000fe20000000000 */
[----:B------:R-:W-:-:S05]  /*188f0*/  UMOV UR6, 0xffffffff ;  /* 0xffffffff00067882 */ /* 0x000fca0000000000 */
.L_x_1:
[----:B------:R-:W-:-:S04]  /*18900*/  DEPBAR.LE SB0, 0x2 ;  /* 0x000080800000791a */ /* 0x000fc80000000000 */
[----:B------:R-:W-:Y:S01]  /*18910*/  UIADD3 UR6, UR6, 0x1, URZ ;  /* 0x0000000106067890 */ /* 0x000fe2000fffe03f */
[----:B------:R-:W-:Y:S02]  /*18920*/  LOP3.LUT R221, R3, 0x20, RZ, 0x3c, !PT ;  /* 0x0000002003dd7812 */ /* 0x000fe400078e3cff */
[----:B------:R-:W-:Y:S01]  /*18930*/  LOP3.LUT R248, R6, 0x40, RZ, 0x3c, !PT ;  /* 0x0000004006f87812 */ /* 0x000fe200078e3cff */
[----:B------:R-:W-:-:S04]  /*18940*/  UISETP.GT.AND UP0, UPT, UR6, 0x1, UPT ;  /* 0x000000010600788c */ /* 0x000fc8000bf04270 */
[----:B------:R-:W-:-:S04]  /*18950*/  USEL UR6, UR6, URZ, !UP0 ;  /* 0x0000003f06067287 */ /* 0x000fc8000c000000 */
[----:B------:R-:W-:Y:S01]  /*18960*/  ULEA UR7, UR6, UR4, 0x10 ;  /* 0x0000000406077291 */ /* 0x000fe2000f8e803f */
[----:B------:R-:W-:Y:S01]  /*18970*/  BAR.SYNC.DEFER_BLOCKING 0x0 ;  /* 0x0000000000007b1d */ /* 0x000fe20000010000 */
[----:B------:R-:W-:-:S07]  /*18980*/  ULEA UR10, UR6, UR4, 0xf ;  /* 0x00000004060a7291 */ /* 0x000fce000f8e783f */
[----:B------:R-:W-:Y:S04]  /*18990*/  LDS R168, [R3+UR7] ;  /* 0x0000000703a87984 */ /* 0x000fe80008000800 */
[----:B------:R-:W-:Y:S04]  /*189a0*/  LDS R170, [R3+UR7+0x800] ;  /* 0x0008000703aa7984 */ /* 0x000fe80008000800 */
[----:B------:R-:W-:Y:S04]  /*189b0*/  LDS R169, [R221+UR7] ;  /* 0x00000007dda97984 */ /* 0x000fe80008000800 */
[----:B------:R-:W-:Y:S04]  /*189c0*/  LDS R171, [R221+UR7+0x800] ;  /* 0x00080007ddab7984 */ /* 0x000fe80008000800 */
[----:B------:R-:W1:Y:S04]  /*189d0*/  LDSM.16.M88.4 R164, [R6+UR10+0x20000] ;  /* 0x0200000a06a4783b */ /* 0x000e680008000200 */
[----:B------:R-:W2:Y:S04]  /*189e0*/  LDSM.16.M88.4 R132, [R6+UR10+0x21000] ;  /* 0x0210000a0684783b */ /* 0x000ea80008000200 */
[----:B------:R-:W3:Y:S04]  /*189f0*/  LDSM.16.M88.4 R52, [R6+UR10+0x22000] ;  /* 0x0220000a0634783b */ /* 0x000ee80008000200 */
[----:B------:R-:W4:Y:S04]  /*18a00*/  LDSM.16.M88.4 R48, [R6+UR10+0x23000] ;  /* 0x0230000a0630783b */ /* 0x000f280008000200 */
[----:B------:R-:W4:Y:S04]  /*18a10*/  LDSM.16.M88.4 R44, [R6+UR10+0x24000] ;  /* 0x0240000a062c783b */ /* 0x000f280008000200 */
[----:B------:R-:W4:Y:S04]  /*18a20*/  LDSM.16.M88.4 R40, [R6+UR10+0x25000] ;  /* 0x0250000a0628783b */ /* 0x000f280008000200 */
[----:B------:R-:W4:Y:S04]  /*18a30*/  LDSM.16.M88.4 R36, [R6+UR10+0x26000] ;  /* 0x0260000a0624783b */ /* 0x000f280008000200 */
[----:B------:R-:W4:Y:S04]  /*18a40*/  LDSM.16.M88.4 R32, [R6+UR10+0x27000] ;  /* 0x0270000a0620783b */ /* 0x000f280008000200 */
[----:B------:R-:W-:Y:S04]  /*18a50*/  LDS R176, [R3+UR7+0x80] ;  /* 0x0000800703b07984 */ /* 0x000fe80008000800 */
[----:B------:R-:W-:Y:S01]  /*18a60*/  LDS R178, [R3+UR7+0x880] ;  /* 0x0008800703b27984 */ /* 0x000fe20008000800 */
[C---:B-1----:R-:W-:Y:S03]  /*18a70*/  HMMA.1688.F32.TF32 R28, R168.reuse, R164, R28 ;  /* 0x000000a4a81c723c */ /* 0x042fe6000008101c */
[----:B------:R-:W-:Y:S04]  /*18a80*/  LDS R177, [R221+UR7+0x80] ;  /* 0x00008007ddb17984 */ /* 0x000fe80008000800 */
[----:B------:R-:W1:Y:S01]  /*18a90*/  LDS R179, [R221+UR7+0x880] ;  /* 0x00088007ddb37984 */ /* 0x000e620008000800 */
[C---:B--2---:R-:W-:Y:S03]  /*18aa0*/  HMMA.1688.F32.TF32 R24, R168.reuse, R132, R24 ;  /* 0x00000084a818723c */ /* 0x044fe60000081018 */
[----:B------:R-:W-:Y:S03]  /*18ab0*/  LDS R172, [R3+UR7+0x100] ;  /* 0x0001000703ac7984 */ /* 0x000fe60008000800 */
[C---:B---3--:R-:W-:Y:S01]  /*18ac0*/  HMMA.1688.F32.TF32 R56, R168.reuse, R52, R56 ;  /* 0x00000034a838723c */ /* 0x048fe20000081038 */
[----:B------:R-:W-:Y:S04]  /*18ad0*/  LDS R174, [R3+UR7+0x900] ;  /* 0x0009000703ae7984 */ /* 0x000fe80008000800 */
[----:B------:R-:W-:Y:S01]  /*18ae0*/  LDS R173, [R221+UR7+0x100] ;  /* 0x00010007ddad7984 */ /* 0x000fe20008000800 */
[C---:B----4-:R-:W-:Y:S03]  /*18af0*/  HMMA.1688.F32.TF32 R68, R168.reuse, R48, R68 ;  /* 0x00000030a844723c */ /* 0x050fe60000081044 */
[----:B------:R-:W2:Y:S03]  /*18b00*/  LDS R175, [R221+UR7+0x900] ;  /* 0x00090007ddaf7984 */ /* 0x000ea60008000800 */
[C---:B------:R-:W-:Y:S01]  /*18b10*/  HMMA.1688.F32.TF32 R76, R168.reuse, R44, R76 ;  /* 0x0000002ca84c723c */ /* 0x040fe2000008104c */
[----:B------:R-:W-:Y:S04]  /*18b20*/  LDS R192, [R3+UR7+0x1000] ;  /* 0x0010000703c07984 */ /* 0x000fe80008000800 */
[----:B------:R-:W-:Y:S01]  /*18b30*/  LDS R194, [R3+UR7+0x1800] ;  /* 0x0018000703c27984 */ /* 0x000fe20008000800 */
[C---:B------:R-:W-:Y:S03]  /*18b40*/  HMMA.1688.F32.TF32 R104, R168.reuse, R40, R104 ;  /* 0x00000028a868723c */ /* 0x040fe60000081068 */
[----:B------:R-:W-:Y:S03]  /*18b50*/  LDS R193, [R221+UR7+0x1000] ;  /* 0x00100007ddc17984 */ /* 0x000fe60008000800 */
[C---:B------:R-:W-:Y:S01]  /*18b60*/  HMMA.1688.F32.TF32 R108, R168.reuse, R36, R108 ;  /* 0x00000024a86c723c */ /* 0x040fe2000008106c */
[----:B------:R-:W-:Y:S05]  /*18b70*/  LDS R195, [R221+UR7+0x1800] ;  /* 0x00180007ddc37984 */ /* 0x000fea0008000800 */
[----:B------:R-:W-:Y:S01]  /*18b80*/  HMMA.1688.F32.TF32 R12, R168, R32, R12 ;  /* 0x00000020a80c723c */ /* 0x000fe2000008100c */
[----:B------:R-:W-:Y:S04]  /*18b90*/  LDS R168, [R3+UR7+0x180] ;  /* 0x0001800703a87984 */ /* 0x000fe80008000800 */
[----:B------:R-:W-:Y:S01]  /*18ba0*/  LDS R170, [R3+UR7+0x980] ;  /* 0x0009800703aa7984 */ /* 0x000fe20008000800 */
[C---:B-1----:R-:W-:Y:S03]  /*18bb0*/  HMMA.1688.F32.TF32 R72, R176.reuse, R164, R72 ;  /* 0x000000a4b048723c */ /* 0x042fe60000081048 */
[----:B------:R-:W-:Y:S03]  /*18bc0*/  LDS R169, [R221+UR7+0x180] ;  /* 0x00018007dda97984 */ /* 0x000fe60008000800 */
[C---:B------:R-:W-:Y:S01]  /*18bd0*/  HMMA.1688.F32.TF32 R136, R176.reuse, R132, R136 ;  /* 0x00000084b088723c */ /* 0x040fe20000081088 */
[----:B------:R-:W1:Y:S05]  /*18be0*/  LDS R171, [R221+UR7+0x980] ;  /* 0x00098007ddab7984 */ /* 0x000e6a0008000800 */
[C---:B------:R-:W-:Y:S06]  /*18bf0*/  HMMA.1688.F32.TF32 R80, R176.reuse, R52, R80 ;  /* 0x00000034b050723c */ /* 0x040fec0000081050 */
[C---:B------:R-:W-:Y:S06]  /*18c00*/  HMMA.1688.F32.TF32 R84, R176.reuse, R48, R84 ;  /* 0x00000030b054723c */ /* 0x040fec0000081054 */
[C---:B------:R-:W-:Y:S06]  /*18c10*/  HMMA.1688.F32.TF32 R88, R176.reuse, R44, R88 ;  /* 0x0000002cb058723c */ /* 0x040fec0000081058 */
[C---:B------:R-:W-:Y:S06]  /*18c20*/  HMMA.1688.F32.TF32 R92, R176.reuse, R40, R92 ;  /* 0x00000028b05c723c */ /* 0x040fec000008105c */
[C---:B------:R-:W-:Y:S06]  /*18c30*/  HMMA.1688.F32.TF32 R96, R176.reuse, R36, R96 ;  /* 0x00000024b060723c */ /* 0x040fec0000081060 */
[----:B------:R-:W-:Y:S01]  /*18c40*/  HMMA.1688.F32.TF32 R100, R176, R32, R100 ;  /* 0x00000020b064723c */ /* 0x000fe20000081064 */
[----:B------:R-:W-:Y:S04]  /*18c50*/  LDS R176, [R3+UR7+0x1080] ;  /* 0x0010800703b07984 */ /* 0x000fe80008000800 */
[----:B------:R-:W-:Y:S01]  /*18c60*/  LDS R178, [R3+UR7+0x1880] ;  /* 0x0018800703b27984 */ /* 0x000fe20008000800 */
[C---:B--2---:R-:W-:Y:S03]  /*18c70*/  HMMA.1688.F32.TF32 R140, R172.reuse, R164, R140 ;  /* 0x000000a4ac8c723c */ /* 0x044fe6000008108c */
[----:B------:R-:W-:Y:S03]  /*18c80*/  LDS R177, [R221+UR7+0x1080] ;  /* 0x00108007ddb17984 */ /* 0x000fe60008000800 */
[C---:B------:R-:W-:Y:S01]  /*18c90*/  HMMA.1688.F32.TF32 R60, R172.reuse, R132, R60 ;  /* 0x00000084ac3c723c */ /* 0x040fe2000008103c */
[----:B------:R-:W2:Y:S05]  /*18ca0*/  LDS R179, [R221+UR7+0x1880] ;  /* 0x00188007ddb37984 */ /* 0x000eaa0008000800 */
        /* <DEDUP_REMOVED lines=8> */
[C---:B-1----:R-:W-:Y:S03]  /*18d30*/  HMMA.1688.F32.TF32 R8, R168.reuse, R164, R8 ;  /* 0x000000a4a808723c */ /* 0x042fe60000081008 */
[----:B------:R-:W-:Y:S03]  /*18d40*/  LDS R173, [R221+UR7+0x1100] ;  /* 0x00110007ddad7984 */ /* 0x000fe60008000800 */
[C---:B------:R-:W-:Y:S01]  /*18d50*/  HMMA.1688.F32.TF32 R64, R168.reuse, R132, R64 ;  /* 0x00000084a840723c */ /* 0x040fe20000081040 */
[----:B------:R-:W1:Y:S04]  /*18d60*/  LDS R175, [R221+UR7+0x1900] ;  /* 0x00190007ddaf7984 */ /* 0x000e680008000800 */
[----:B------:R-:W-:Y:S01]  /*18d70*/  LDS R132, [R3+UR7+0x2000] ;  /* 0x0020000703847984 */ /* 0x000fe20008000800 */
[C---:B------:R-:W-:Y:S03]  /*18d80*/  HMMA.1688.F32.TF32 R144, R168.reuse, R52, R144 ;  /* 0x00000034a890723c */ /* 0x040fe60000081090 */
[----:B------:R-:W-:Y:S03]  /*18d90*/  LDS R133, [R221+UR7+0x2000] ;  /* 0x00200007dd857984 */ /* 0x000fe60008000800 */
[C---:B------:R-:W-:Y:S06]  /*18da0*/  HMMA.1688.F32.TF32 R148, R168.reuse, R48, R148 ;  /* 0x00000030a894723c */ /* 0x040fec0000081094 */
[C---:B------:R-:W-:Y:S06]  /*18db0*/  HMMA.1688.F32.TF32 R152, R168.reuse, R44, R152 ;  /* 0x0000002ca898723c */ /* 0x040fec0000081098 */
[C---:B------:R-:W-:Y:S06]  /*18dc0*/  HMMA.1688.F32.TF32 R156, R168.reuse, R40, R156 ;  /* 0x00000028a89c723c */ /* 0x040fec000008109c */
[C---:B------:R-:W-:Y:S06]  /*18dd0*/  HMMA.1688.F32.TF32 R160, R168.reuse, R36, R160 ;  /* 0x00000024a8a0723c */ /* 0x040fec00000810a0 */
[----:B------:R-:W-:Y:S01]  /*18de0*/  HMMA.1688.F32.TF32 R20, R168, R32, R20 ;  /* 0x00000020a814723c */ /* 0x000fe20000081014 */
[----:B------:R-:W-:Y:S04]  /*18df0*/  LDS R168, [R3+UR7+0x1180] ;  /* 0x0011800703a87984 */ /* 0x000fe80008000800 */
[----:B------:R-:W-:Y:S01]  /*18e00*/  LDS R170, [R3+UR7+0x1980] ;  /* 0x0019800703aa7984 */ /* 0x000fe20008000800 */
[C---:B------:R-:W-:Y:S03]  /*18e10*/  HMMA.1688.F32.TF32 R28, R192.reuse, R166, R28 ;  /* 0x000000a6c01c723c */ /* 0x040fe6000008101c */
[----:B------:R-:W-:Y:S03]  /*18e20*/  LDS R169, [R221+UR7+0x1180] ;  /* 0x00118007dda97984 */ /* 0x000fe60008000800 */
[C---:B------:R-:W-:Y:S01]  /*18e30*/  HMMA.1688.F32.TF32 R24, R192.reuse, R134, R24 ;  /* 0x00000086c018723c */ /* 0x040fe20000081018 */
[----:B------:R-:W3:Y:S05]  /*18e40*/  LDS R171, [R221+UR7+0x1980] ;  /* 0x00198007ddab7984 */ /* 0x000eea0008000800 */
[C---:B------:R-:W-:Y:S06]  /*18e50*/  HMMA.1688.F32.TF32 R56, R192.reuse, R54, R56 ;  /* 0x00000036c038723c */ /* 0x040fec0000081038 */
[C---:B------:R-:W-:Y:S01]  /*18e60*/  HMMA.1688.F32.TF32 R180, R192.reuse, R50, R68 ;  /* 0x00000032c0b4723c */ /* 0x040fe20000081044 */
[----:B------:R-:W-:Y:S04]  /*18e70*/  LDS R68, [R3+UR7+0x2180] ;  /* 0x0021800703447984 */ /* 0x000fe80008000800 */
[----:B------:R-:W-:Y:S01]  /*18e80*/  LDS R70, [R3+UR7+0x2980] ;  /* 0x0029800703467984 */ /* 0x000fe20008000800 */
[C---:B------:R-:W-:Y:S03]  /*18e90*/  HMMA.1688.F32.TF32 R204, R192.reuse, R46, R76 ;  /* 0x0000002ec0cc723c */ /* 0x040fe6000008104c */
[----:B------:R-:W-:Y:S03]  /*18ea0*/  LDS R69, [R221+UR7+0x2180] ;  /* 0x00218007dd457984 */ /* 0x000fe60008000800 */
[C---:B------:R-:W-:Y:S01]  /*18eb0*/  HMMA.1688.F32.TF32 R200, R192.reuse, R42, R104 ;  /* 0x0000002ac0c8723c */ /* 0x040fe20000081068 */
[----:B------:R-:W-:Y:S04]  /*18ec0*/  LDS R104, [R3+UR7+0x2100] ;  /* 0x0021000703687984 */ /* 0x000fe80008000800 */
[----:B------:R-:W-:Y:S01]  /*18ed0*/  LDS R106, [R3+UR7+0x2900] ;  /* 0x00290007036a7984 */ /* 0x000fe20008000800 */
[C---:B------:R-:W-:Y:S03]  /*18ee0*/  HMMA.1688.F32.TF32 R196, R192.reuse, R38, R108 ;  /* 0x00000026c0c4723c */ /* 0x040fe6000008106c */
[----:B------:R-:W-:Y:S03]  /*18ef0*/  LDS R105, [R221+UR7+0x2100] ;  /* 0x00210007dd697984 */ /* 0x000fe60008000800 */
[----:B------:R-:W-:Y:S01]  /*18f00*/  HMMA.1688.F32.TF32 R192, R192, R34, R12 ;  /* 0x00000022c0c0723c */ /* 0x000fe2000008100c */
[----:B------:R-:W-:Y:S04]  /*18f10*/  LDS R107, [R221+UR7+0x2900] ;  /* 0x00290007dd6b7984 */ /* 0x000fe80008000800 */
[----:B------:R-:W-:Y:S01]  /*18f20*/  LDS R71, [R221+UR7+0x2980] ;  /* 0x00298007dd477984 */ /* 0x000fe20008000800 */
[C---:B--2---:R-:W-:Y:S06]  /*18f30*/  HMMA.1688.F32.TF32 R188, R176.reuse, R50, R84 ;  /* 0x00000032b0bc723c */ /* 0x044fec0000081054 */
[----:B------:R-:W-:Y:S01]  /*18f40*/  HMMA.1688.F32.TF32 R12, R176, R134, R136 ;  /* 0x00000086b00c723c */ /* 0x000fe20000081088 */
[----:B------:R-:W-:Y:S05]  /*18f50*/  LDSM.16.M88.4 R136, [R248+UR10+0x21000] ;  /* 0x0210000af888783b */ /* 0x000fea0008000200 */
[C---:B-1----:R-:W-:Y:S01]  /*18f60*/  HMMA.1688.F32.TF32 R184, R172.reuse, R166, R140 ;  /* 0x000000a6acb8723c */ /* 0x042fe2000008108c */
[----:B------:R-:W-:Y:S05]  /*18f70*/  LDSM.16.M88.4 R140, [R248+UR10+0x20000] ;  /* 0x0200000af88c783b */ /* 0x000fea0008000200 */
[-C--:B------:R-:W-:Y:S06]  /*18f80*/  HMMA.1688.F32.TF32 R84, R172, R134.reuse, R60 ;  /* 0x00000086ac54723c */ /* 0x080fec000008103c */
[----:B---3--:R-:W-:Y:S01]  /*18f90*/  HMMA.1688.F32.TF32 R212, R168, R134, R64 ;  /* 0x00000086a8d4723c */ /* 0x008fe20000081040 */
[----:B------:R-:W-:Y:S04]  /*18fa0*/  LDS R134, [R3+UR7+0x2800] ;  /* 0x0028000703867984 */ /* 0x000fe80008000800 */
[----:B------:R-:W1:Y:S01]  /*18fb0*/  LDS R135, [R221+UR7+0x2800] ;  /* 0x00280007dd877984 */ /* 0x000e620008000800 */
[----:B------:R-:W-:Y:S03]  /*18fc0*/  HMMA.1688.F32.TF32 R60, R172, R54, R112 ;  /* 0x00000036ac3c723c */ /* 0x000fe60000081070 */
[----:B------:R-:W-:Y:S03]  /*18fd0*/  LDS R112, [R3+UR7+0x2080] ;  /* 0x0020800703707984 */ /* 0x000fe60008000800 */
[C---:B------:R-:W-:Y:S01]  /*18fe0*/  HMMA.1688.F32.TF32 R72, R176.reuse, R166, R72 ;  /* 0x000000a6b048723c */ /* 0x040fe20000081048 */
[----:B------:R-:W-:Y:S04]  /*18ff0*/  LDS R114, [R3+UR7+0x2880] ;  /* 0x0028800703727984 */ /* 0x000fe80008000800 */
[----:B------:R-:W-:Y:S01]  /*19000*/  LDS R113, [R221+UR7+0x2080] ;  /* 0x00208007dd717984 */ /* 0x000fe20008000800 */
[C---:B------:R-:W-:Y:S03]  /*19010*/  HMMA.1688.F32.TF32 R80, R176.reuse, R54, R80 ;  /* 0x00000036b050723c */ /* 0x040fe60000081050 */
[----:B------:R-:W2:Y:S03]  /*19020*/  LDS R115, [R221+UR7+0x2880] ;  /* 0x00288007dd737984 */ /* 0x000ea60008000800 */
[C---:B------:R-:W-:Y:S01]  /*19030*/  HMMA.1688.F32.TF32 R88, R176.reuse, R46, R88 ;  /* 0x0000002eb058723c */ /* 0x040fe20000081058 */
[----:B------:R-:W3:Y:S05]  /*19040*/  LDSM.16.M88.4 R64, [R248+UR10+0x22000] ;  /* 0x0220000af840783b */ /* 0x000eea0008000200 */
[C---:B------:R-:W-:Y:S06]  /*19050*/  HMMA.1688.F32.TF32 R92, R176.reuse, R42, R92 ;  /* 0x0000002ab05c723c */ /* 0x040fec000008105c */
[C---:B------:R-:W-:Y:S06]  /*19060*/  HMMA.1688.F32.TF32 R96, R176.reuse, R38, R96 ;  /* 0x00000026b060723c */ /* 0x040fec0000081060 */
[----:B------:R-:W-:Y:S06]  /*19070*/  HMMA.1688.F32.TF32 R100, R176, R34, R100 ;  /* 0x00000022b064723c */ /* 0x000fec0000081064 */
[----:B-1----:R-:W-:Y:S06]  /*19080*/  HMMA.1688.F32.TF32 R108, R132, R140, R28 ;  /* 0x0000008c846c723c */ /* 0x002fec000008101c */
[----:B------:R-:W-:Y:S06]  /*19090*/  HMMA.1688.F32.TF32 R116, R172, R50, R116 ;  /* 0x00000032ac74723c */ /* 0x000fec0000081074 */
[C---:B------:R-:W-:Y:S01]  /*190a0*/  HMMA.1688.F32.TF32 R208, R168.reuse, R54, R144 ;  /* 0x00000036a8d0723c */ /* 0x040fe20000081090 */
[----:B------:R-:W-:Y:S05]  /*190b0*/  LDSM.16.M88.4 R52, [R248+UR10+0x25000] ;  /* 0x0250000af834783b */ /* 0x000fea0008000200 */
[----:B------:R-:W-:Y:S01]  /*190c0*/  HMMA.1688.F32.TF32 R148, R168, R50, R148 ;  /* 0x00000032a894723c */ /* 0x000fe20000081094 */
[----:B------:R-:W-:Y:S05]  /*190d0*/  LDSM.16.M88.4 R48, [R248+UR10+0x26000] ;  /* 0x0260000af830783b */ /* 0x000fea0008000200 */
[----:B--2---:R-:W-:Y:S01]  /*190e0*/  HMMA.1688.F32.TF32 R76, R112, R136, R12 ;  /* 0x00000088704c723c */ /* 0x004fe2000008100c */
[----:B------:R-:W-:Y:S05]  /*190f0*/  LDSM.16.M88.4 R12, [R248+UR10+0x27000] ;  /* 0x0270000af80c783b */ /* 0x000fea0008000200 */
[-C--:B---3--:R-:W-:Y:S01]  /*19100*/  HMMA.1688.F32.TF32 R176, R132, R64.reuse, R56 ;  /* 0x0000004084b0723c */ /* 0x088fe20000081038 */
[----:B------:R-:W-:Y:S05]  /*19110*/  LDSM.16.M88.4 R56, [R248+UR10+0x24000] ;  /* 0x0240000af838783b */ /* 0x000fea0008000200 */
[----:B------:R-:W-:Y:S01]  /*19120*/  HMMA.1688.F32.TF32 R28, R104, R64, R60 ;  /* 0x00000040681c723c */ /* 0x000fe2000008103c */
[----:B------:R-:W1:Y:S05]  /*19130*/  LDSM.16.M88.4 R60, [R248+UR10+0x23000] ;  /* 0x0230000af83c783b */ /* 0x000e6a0008000200 */
[----:B------:R-:W-:Y:S06]  /*19140*/  HMMA.1688.F32.TF32 R16, R172, R34, R16 ;  /* 0x00000022ac10723c */ /* 0x000fec0000081010 */
[C---:B------:R-:W-:Y:S06]  /*19150*/  HMMA.1688.F32.TF32 R8, R168.reuse, R166, R8 ;  /* 0x000000a6a808723c */ /* 0x040fec0000081008 */
[C---:B------:R-:W-:Y:S06]  /*19160*/  HMMA.1688.F32.TF32 R152, R168.reuse, R46, R152 ;  /* 0x0000002ea898723c */ /* 0x040fec0000081098 */
[C---:B------:R-:W-:Y:S06]  /*19170*/  HMMA.1688.F32.TF32 R156, R168.reuse, R42, R156 ;  /* 0x0000002aa89c723c */ /* 0x040fec000008109c */
[C---:B------:R-:W-:Y:S06]  /*19180*/  HMMA.1688.F32.TF32 R160, R168.reuse, R38, R160 ;  /* 0x00000026a8a0723c */ /* 0x040fec00000810a0 */
[----:B------:R-:W-:Y:S06]  /*19190*/  HMMA.1688.F32.TF32 R20, R168, R34, R20 ;  /* 0x00000022a814723c */ /* 0x000fec0000081014 */
[C---:B------:R-:W-:Y:S06]  /*191a0*/  HMMA.1688.F32.TF32 R120, R172.reuse, R46, R120 ;  /* 0x0000002eac78723c */ /* 0x040fec0000081078 */
[C---:B------:R-:W-:Y:S06]  /*191b0*/  HMMA.1688.F32.TF32 R124, R172.reuse, R42, R124 ;  /* 0x0000002aac7c723c */ /* 0x040fec000008107c */
[----:B------:R-:W-:Y:S06]  /*191c0*/  HMMA.1688.F32.TF32 R128, R172, R38, R128 ;  /* 0x00000026ac80723c */ /* 0x000fec0000081080 */
[C---:B------:R-:W-:Y:S06]  /*191d0*/  HMMA.1688.F32.TF32 R144, R132.reuse, R136, R24 ;  /* 0x000000888490723c */ /* 0x040fec0000081018 */
[C---:B-1----:R-:W-:Y:S06]  /*191e0*/  HMMA.1688.F32.TF32 R180, R132.reuse, R60, R180 ;  /* 0x0000003c84b4723c */ /* 0x042fec00000810b4 */
        /* <DEDUP_REMOVED lines=8> */
[----:B------:R-:W-:Y:S03]  /*19270*/  HMMA.1688.F32.TF32 R44, R132, R12, R192 ;  /* 0x0000000c842c723c */ /* 0x000fe600000810c0 */
[----:B------:R-:W-:Y:S03]  /*19280*/  LDS R203, [R221+UR7+0x5800] ;  /* 0x00580007ddcb7984 */ /* 0x000fe60008000800 */
[----:B------:R-:W-:Y:S01]  /*19290*/  HMMA.1688.F32.TF32 R216, R68, R140, R8 ;  /* 0x0000008c44d8723c */ /* 0x000fe20000081008 */
[----:B------:R-:W-:Y:S04]  /*192a0*/  LDS R192, [R3+UR7+0x5080] ;  /* 0x0050800703c07984 */ /* 0x000fe80008000800 */
[----:B------:R-:W-:Y:S01]  /*192b0*/  LDS R194, [R3+UR7+0x5880] ;  /* 0x0058800703c27984 */ /* 0x000fe20008000800 */
[C---:B------:R-:W-:Y:S03]  /*192c0*/  HMMA.1688.F32.TF32 R132, R104.reuse, R12, R16 ;  /* 0x0000000c6884723c */ /* 0x040fe60000081010 */
[----:B------:R-:W-:Y:S03]  /*192d0*/  LDS R193, [R221+UR7+0x5080] ;  /* 0x00508007ddc17984 */ /* 0x000fe60008000800 */
[-C--:B------:R-:W-:Y:S01]  /*192e0*/  HMMA.1688.F32.TF32 R8, R104, R136.reuse, R84 ;  /* 0x000000886808723c */ /* 0x080fe20000081054 */
[----:B------:R-:W-:Y:S04]  /*192f0*/  LDS R195, [R221+UR7+0x5880] ;  /* 0x00588007ddc37984 */ /* 0x000fe80008000800 */
[----:B------:R-:W-:Y:S01]  /*19300*/  LDS R205, [R221+UR7+0x9000] ;  /* 0x00900007ddcd7984 */ /* 0x000fe20008000800 */
[C---:B------:R-:W-:Y:S03]  /*19310*/  HMMA.1688.F32.TF32 R212, R68.reuse, R136, R212 ;  /* 0x0000008844d4723c */ /* 0x040fe600000810d4 */
[----:B------:R-:W-:Y:S03]  /*19320*/  LDS R207, [R221+UR7+0x9800] ;  /* 0x00980007ddcf7984 */ /* 0x000fe60008000800 */
        /* <DEDUP_REMOVED lines=11> */
[----:B------:R-:W1:Y:S04]  /*193e0*/  LDS R71, [R221+UR7+0x3800] ;  /* 0x00380007dd477984 */ /* 0x000e680008000800 */
[----:B------:R-:W-:Y:S01]  /*193f0*/  LDS R20, [R3+UR7+0x3180] ;  /* 0x0031800703147984 */ /* 0x000fe20008000800 */
[C---:B------:R-:W-:Y:S03]  /*19400*/  HMMA.1688.F32.TF32 R84, R112.reuse, R60, R188 ;  /* 0x0000003c7054723c */ /* 0x040fe600000810bc */
[----:B------:R-:W-:Y:S03]  /*19410*/  LDS R22, [R3+UR7+0x3980] ;  /* 0x0039800703167984 */ /* 0x000fe60008000800 */
[C---:B------:R-:W-:Y:S01]  /*19420*/  HMMA.1688.F32.TF32 R88, R112.reuse, R56, R88 ;  /* 0x000000387058723c */ /* 0x040fe20000081058 */
[----:B------:R-:W-:Y:S04]  /*19430*/  LDS R21, [R221+UR7+0x3180] ;  /* 0x00318007dd157984 */ /* 0x000fe80008000800 */
[----:B------:R-:W-:Y:S01]  /*19440*/  LDS R23, [R221+UR7+0x3980] ;  /* 0x00398007dd177984 */ /* 0x000fe20008000800 */
        /* <DEDUP_REMOVED lines=8> */
[----:B------:R-:W2:Y:S05]  /*194d0*/  LDS R115, [R221+UR7+0x3880] ;  /* 0x00388007dd737984 */ /* 0x000eaa0008000800 */
        /* <DEDUP_REMOVED lines=22> */
[----:B------:R-:W-:Y:S06]  /*19640*/  HMMA.1688.F32.TF32 R68, R68, R14, R44 ;  /* 0x0000000e4444723c */ /* 0x000fec000008102c */
[C---:B--2---:R-:W-:Y:S06]  /*19650*/  HMMA.1688.F32.TF32 R72, R112.reuse, R142, R72 ;  /* 0x0000008e7048723c */ /* 0x044fec0000081048 */
[C---:B------:R-:W-:Y:S06]  /*19660*/  HMMA.1688.F32.TF32 R76, R112.reuse, R138, R76 ;  /* 0x0000008a704c723c */ /* 0x040fec000008104c */
[C---:B------:R-:W-:Y:S06]  /*19670*/  HMMA.1688.F32.TF32 R80, R112.reuse, R66, R80 ;  /* 0x000000427050723c */ /* 0x040fec0000081050 */
[C---:B------:R-:W-:Y:S06]  /*19680*/  HMMA.1688.F32.TF32 R84, R112.reuse, R62, R84 ;  /* 0x0000003e7054723c */ /* 0x040fec0000081054 */
[C---:B------:R-:W-:Y:S06]  /*19690*/  HMMA.1688.F32.TF32 R88, R112.reuse, R58, R88 ;  /* 0x0000003a7058723c */ /* 0x040fec0000081058 */
[C---:B------:R-:W-:Y:S06]  /*196a0*/  HMMA.1688.F32.TF32 R92, R112.reuse, R54, R92 ;  /* 0x00000036705c723c */ /* 0x040fec000008105c */
[C---:B------:R-:W-:Y:S06]  /*196b0*/  HMMA.1688.F32.TF32 R96, R112.reuse, R50, R96 ;  /* 0x000000327060723c */ /* 0x040fec0000081060 */
[----:B------:R-:W-:Y:S06]  /*196c0*/  HMMA.1688.F32.TF32 R100, R112, R14, R100 ;  /* 0x0000000e7064723c */ /* 0x000fec0000081064 */
[C---:B-1----:R-:W-:Y:S06]  /*196d0*/  HMMA.1688.F32.TF32 R44, R104.reuse, R142, R184 ;  /* 0x0000008e682c723c */ /* 0x042fec00000810b8 */
[C---:B------:R-:W-:Y:S01]  /*196e0*/  HMMA.1688.F32.TF32 R108, R104.reuse, R138, R8 ;  /* 0x0000008a686c723c */ /* 0x040fe20000081008 */
[----:B------:R-:W-:Y:S05]  /*196f0*/  LDSM.16.M88.4 R8, [R6+UR10+0x27080] ;  /* 0x0270800a0608783b */ /* 0x000fea0008000200 */
[C---:B------:R-:W-:Y:S01]  /*19700*/  HMMA.1688.F32.TF32 R112, R104.reuse, R66, R28 ;  /* 0x000000426870723c */ /* 0x040fe2000008101c */
[----:B------:R-:W1:Y:S05]  /*19710*/  LDSM.16.M88.4 R28, [R6+UR10+0x23080] ;  /* 0x0230800a061c783b */ /* 0x000e6a0008000200 */
[C---:B------:R-:W-:Y:S06]  /*19720*/  HMMA.1688.F32.TF32 R116, R104.reuse, R62, R116 ;  /* 0x0000003e6874723c */ /* 0x040fec0000081074 */
[C---:B------:R-:W-:Y:S06]  /*19730*/  HMMA.1688.F32.TF32 R120, R104.reuse, R58, R120 ;  /* 0x0000003a6878723c */ /* 0x040fec0000081078 */
[C---:B------:R-:W-:Y:S06]  /*19740*/  HMMA.1688.F32.TF32 R124, R104.reuse, R54, R124 ;  /* 0x00000036687c723c */ /* 0x040fec000008107c */
[C---:B------:R-:W-:Y:S06]  /*19750*/  HMMA.1688.F32.TF32 R128, R104.reuse, R50, R128 ;  /* 0x000000326880723c */ /* 0x040fec0000081080 */
[----:B------:R-:W-:Y:S01]  /*19760*/  HMMA.1688.F32.TF32 R132, R104, R14, R132 ;  /* 0x0000000e6884723c */ /* 0x000fe20000081084 */
[----:B------:R-:W-:Y:S04]  /*19770*/  LDS R104, [R3+UR7+0x4080] ;  /* 0x0040800703687984 */ /* 0x000fe80008000800 */
[----:B------:R-:W-:Y:S01]  /*19780*/  LDS R106, [R3+UR7+0x4880] ;  /* 0x00488007036a7984 */ /* 0x000fe20008000800 */
[C---:B------:R-:W-:Y:S01]  /*19790*/  HMMA.1688.F32.TF32 R140, R20.reuse, R142, R216 ;  /* 0x0000008e148c723c */ /* 0x040fe200000810d8 */
[----:B------:R-:W2:Y:S02]  /*197a0*/  LDC R218, c[0x0][0x230] ;  /* 0x00008c00ffda7b82 */ /* 0x000ea40000000800 */
[----:B------:R-:W-:Y:S03]  /*197b0*/  LDS R105, [R221+UR7+0x4080] ;  /* 0x00408007dd697984 */ /* 0x000fe60008000800 */
[C---:B------:R-:W-:Y:S01]  /*197c0*/  HMMA.1688.F32.TF32 R136, R20.reuse, R138, R212 ;  /* 0x0000008a1488723c */ /* 0x040fe200000810d4 */
[----:B------:R-:W-:Y:S02]  /*197d0*/  LDS R107, [R221+UR7+0x4880] ;  /* 0x00488007dd6b7984 */ /* 0x000fe40008000800 */
[----:B------:R-:W3:Y:S02]  /*197e0*/  LDC R217, c[0x0][0x230] ;  /* 0x00008c00ffd97b82 */ /* 0x000ee40000000800 */
[----:B------:R-:W4:Y:S01]  /*197f0*/  LDL.LU R216, [R1+0xb80] ;  /* 0x000b800001d87983 */ /* 0x000f220000300800 */
[C---:B------:R-:W-:Y:S03]  /*19800*/  HMMA.1688.F32.TF32 R64, R20.reuse, R66, R208 ;  /* 0x000000421440723c */ /* 0x040fe600000810d0 */
[----:B------:R-:W4:Y:S03]  /*19810*/  LDL.LU R215, [R1+0xb7c] ;  /* 0x000b7c0001d77983 */ /* 0x000f260000300800 */
[C---:B------:R-:W-:Y:S01]  /*19820*/  HMMA.1688.F32.TF32 R60, R20.reuse, R62, R40 ;  /* 0x0000003e143c723c */ /* 0x040fe20000081028 */
[----:B------:R-:W3:Y:S05]  /*19830*/  LDSM.16.M88.4 R40, [R6+UR10+0x20080] ;  /* 0x0200800a0628783b */ /* 0x000eea0008000200 */
[----:B------:R-:W-:Y:S01]  /*19840*/  HMMA.1688.F32.TF32 R56, R20, R58, R36 ;  /* 0x0000003a1438723c */ /* 0x000fe20000081024 */
[----:B------:R-:W3:Y:S01]  /*19850*/  LDSM.16.M88.4 R36, [R6+UR10+0x21080] ;  /* 0x0210800a0624783b */ /* 0x000ee20008000200 */
[----:B--2---:R-:W-:-:S04]  /*19860*/  IADD3 R218, R218, 0x7f, RZ ;  /* 0x0000007fdada7810 */ /* 0x004fc80007ffe0ff */
[----:B------:R-:W-:Y:S01]  /*19870*/  HMMA.1688.F32.TF32 R52, R20, R54, R32 ;  /* 0x000000361434723c */ /* 0x000fe20000081020 */
[----:B------:R-:W2:Y:S01]  /*19880*/  LDSM.16.M88.4 R32, [R6+UR10+0x22080] ;  /* 0x0220800a0620783b */ /* 0x000ea20008000200 */
[----:B------:R-:W-:-:S04]  /*19890*/  SHF.R.S32.HI R219, RZ, 0x1f, R218 ;  /* 0x0000001fffdb7819 */ /* 0x000fc800000114da */
[----:B------:R-:W-:Y:S01]  /*198a0*/  HMMA.1688.F32.TF32 R48, R20, R50, R24 ;  /* 0x000000321430723c */ /* 0x000fe20000081018 */
[----:B------:R-:W2:Y:S01]  /*198b0*/  LDSM.16.M88.4 R24, [R6+UR10+0x24080] ;  /* 0x0240800a0618783b */ /* 0x000ea20008000200 */
[----:B------:R-:W-:-:S04]  /*198c0*/  LEA.HI R219, R219, R218, RZ, 0x7 ;  /* 0x000000dadbdb7211 */ /* 0x000fc800078f38ff */
[----:B------:R-:W-:Y:S01]  /*198d0*/  HMMA.1688.F32.TF32 R12, R20, R14, R16 ;  /* 0x0000000e140c723c */ /* 0x000fe20000081010 */
[----:B------:R-:W2:Y:S04]  /*198e0*/  LDSM.16.M88.4 R20, [R6+UR10+0x25080] ;  /* 0x0250800a0614783b */ /* 0x000ea80008000200 */
[----:B------:R-:W2:Y:S01]  /*198f0*/  LDSM.16.M88.4 R16, [R6+UR10+0x26080] ;  /* 0x0260800a0610783b */ /* 0x000ea20008000200 */
[C---:B-1----:R-:W-:Y:S06]  /*19900*/  HMMA.1688.F32.TF32 R160, R144.reuse, R28, R160 ;  /* 0x0000001c90a0723c */ /* 0x042fec00000810a0 */
[C---:B------:R-:W-:Y:S06]  /*19910*/  HMMA.1688.F32.TF32 R68, R144.reuse, R8, R68 ;  /* 0x000000089044723c */ /* 0x040fec0000081044 */
[C---:B---3--:R-:W-:Y:S06]  /*19920*/  HMMA.1688.F32.TF32 R148, R144.reuse, R40, R148 ;  /* 0x000000289094723c */ /* 0x048fec0000081094 */
[C---:B------:R-:W-:Y:S06]  /*19930*/  HMMA.1688.F32.TF32 R152, R144.reuse, R36, R152 ;  /* 0x000000249098723c */ /* 0x040fec0000081098 */
[C---:B--2---:R-:W-:Y:S06]  /*19940*/  HMMA.1688.F32.TF32 R156, R144.reuse, R32, R156 ;  /* 0x00000020909c723c */ /* 0x044fec000008109c */
        /* <DEDUP_REMOVED lines=14> */
[----:B------:R-:W-:Y:S06]  /*19a30*/  HMMA.1688.F32.TF32 R100, R104, R8, R100 ;  /* 0x000000086864723c */ /* 0x000fec0000081064 */
[C---:B-1----:R-:W-:Y:S06]  /*19a40*/  HMMA.1688.F32.TF32 R140, R144.reuse, R40, R140 ;  /* 0x00000028908c723c */ /* 0x042fec000008108c */
[C---:B------:R-:W-:Y:S06]  /*19a50*/  HMMA.1688.F32.TF32 R136, R144.reuse, R36, R136 ;  /* 0x000000249088723c */ /* 0x040fec0000081088 */
        /* <DEDUP_REMOVED lines=17> */
[----:B------:R-:W2:Y:S01]  /*19b70*/  LDS R47, [R221+UR7+0x5980] ;  /* 0x00598007dd2f7984 */ /* 0x000ea20008000800 */
[C---:B------:R-:W-:Y:S06]  /*19b80*/  HMMA.1688.F32.TF32 R120, R176.reuse, R24, R120 ;  /* 0x00000018b078723c */ /* 0x040fec0000081078 */
[C---:B------:R-:W-:Y:S06]  /*19b90*/  HMMA.1688.F32.TF32 R124, R176.reuse, R20, R124 ;  /* 0x00000014b07c723c */ /* 0x040fec000008107c */
[C---:B------:R-:W-:Y:S06]  /*19ba0*/  HMMA.1688.F32.TF32 R128, R176.reuse, R16, R128 ;  /* 0x00000010b080723c */ /* 0x040fec0000081080 */
[----:B------:R-:W-:Y:S06]  /*19bb0*/  HMMA.1688.F32.TF32 R132, R176, R8, R132 ;  /* 0x00000008b084723c */ /* 0x000fec0000081084 */
[C---:B------:R-:W-:Y:S01]  /*19bc0*/  HMMA.1688.F32.TF32 R196, R200.reuse, R42, R148 ;  /* 0x0000002ac8c4723c */ /* 0x040fe20000081094 */
[----:B------:R-:W-:Y:S05]  /*19bd0*/  LDSM.16.M88.4 R148, [R248+UR10+0x23080] ;  /* 0x0230800af894783b */ /* 0x000fea0008000200 */
        /* <DEDUP_REMOVED lines=8> */
[C---:B------:R-:W-:Y:S06]  /*19c60*/  HMMA.1688.F32.TF32 R168, R200.reuse, R22, R168 ;  /* 0x00000016c8a8723c */ /* 0x040fec00000810a8 */
[C---:B------:R-:W-:Y:S06]  /*19c70*/  HMMA.1688.F32.TF32 R172, R200.reuse, R18, R172 ;  /* 0x00000012c8ac723c */ /* 0x040fec00000810ac */
[----:B------:R-:W-:Y:S06]  /*19c80*/  HMMA.1688.F32.TF32 R68, R200, R10, R68 ;  /* 0x0000000ac844723c */ /* 0x000fec0000081044 */
[C---:B------:R-:W-:Y:S06]  /*19c90*/  HMMA.1688.F32.TF32 R72, R192.reuse, R42, R72 ;  /* 0x0000002ac048723c */ /* 0x040fec0000081048 */
        /* <DEDUP_REMOVED lines=15> */
[----:B------:R-:W-:Y:S05]  /*19d90*/  LDSM.16.M88.4 R144, [R248+UR10+0x22080] ;  /* 0x0220800af890783b */ /* 0x000fea0008000200 */
[C---:B--2---:R-:W-:Y:S01]  /*19da0*/  HMMA.1688.F32.TF32 R40, R44.reuse, R42, R140 ;  /* 0x0000002a2c28723c */ /* 0x044fe2000008108c */
[----:B------:R-:W-:Y:S05]  /*19db0*/  LDSM.16.M88.4 R140, [R248+UR10+0x21080] ;  /* 0x0210800af88c783b */ /* 0x000fea0008000200 */
[C---:B------:R-:W-:Y:S01]  /*19dc0*/  HMMA.1688.F32.TF32 R36, R44.reuse, R38, R136 ;  /* 0x000000262c24723c */ /* 0x040fe20000081088 */
[----:B------:R-:W-:Y:S05]  /*19dd0*/  LDSM.16.M88.4 R136, [R248+UR10+0x20080] ;  /* 0x0200800af888783b */ /* 0x000fea0008000200 */
[C---:B------:R-:W-:Y:S06]  /*19de0*/  HMMA.1688.F32.TF32 R32, R44.reuse, R34, R64 ;  /* 0x000000222c20723c */ /* 0x040fec0000081040 */
[C---:B------:R-:W-:Y:S06]  /*19df0*/  HMMA.1688.F32.TF32 R28, R44.reuse, R30, R60 ;  /* 0x0000001e2c1c723c */ /* 0x040fec000008103c */
[C---:B------:R-:W-:Y:S06]  /*19e00*/  HMMA.1688.F32.TF32 R24, R44.reuse, R26, R56 ;  /* 0x0000001a2c18723c */ /* 0x040fec0000081038 */
[C---:B------:R-:W-:Y:S06]  /*19e10*/  HMMA.1688.F32.TF32 R20, R44.reuse, R22, R52 ;  /* 0x000000162c14723c */ /* 0x040fec0000081034 */
[C---:B------:R-:W-:Y:S06]  /*19e20*/  HMMA.1688.F32.TF32 R16, R44.reuse, R18, R48 ;  /* 0x000000122c10723c */ /* 0x040fec0000081030 */
[----:B------:R-:W-:Y:S01]  /*19e30*/  HMMA.1688.F32.TF32 R8, R44, R10, R12 ;  /* 0x0000000a2c08723c */ /* 0x000fe2000008100c */
[----:B------:R-:W-:Y:S04]  /*19e40*/  LDS R44, [R3+UR7+0x6000] ;  /* 0x00600007032c7984 */ /* 0x000fe80008000800 */
[----:B------:R-:W-:Y:S04]  /*19e50*/  LDS R46, [R3+UR7+0x6800] ;  /* 0x00680007032e7984 */ /* 0x000fe80008000800 */
[----:B------:R-:W-:Y:S04]  /*19e60*/  LDS R45, [R221+UR7+0x6000] ;  /* 0x00600007dd2d7984 */ /* 0x000fe80008000800 */
[----:B------:R-:W1:Y:S04]  /*19e70*/  LDS R47, [R221+UR7+0x6800] ;  /* 0x00680007dd2f7984 */ /* 0x000e680008000800 */
[----:B------:R-:W-:Y:S04]  /*19e80*/  LDS R12, [R3+UR7+0x6080] ;  /* 0x00608007030c7984 */ /* 0x000fe80008000800 */
[----:B------:R-:W-:Y:S04]  /*19e90*/  LDS R14, [R3+UR7+0x6880] ;  /* 0x00688007030e7984 */ /* 0x000fe80008000800 */
[----:B------:R-:W-:Y:S04]  /*19ea0*/  LDS R13, [R221+UR7+0x6080] ;  /* 0x00608007dd0d7984 */ /* 0x000fe80008000800 */
[----:B------:R-:W2:Y:S01]  /*19eb0*/  LDS R15, [R221+UR7+0x6880] ;  /* 0x00688007dd0f7984 */ /* 0x000ea20008000800 */
[C---:B-1----:R-:W-:Y:S03]  /*19ec0*/  HMMA.1688.F32.TF32 R48, R44.reuse, R136, R196 ;  /* 0x000000882c30723c */ /* 0x042fe600000810c4 */
        /* <DEDUP_REMOVED lines=8> */
[----:B------:R-:W1:Y:S03]  /*19f50*/  LDS R191, [R221+UR7+0x7800] ;  /* 0x00780007ddbf7984 */ /* 0x000e660008000800 */
        /* <DEDUP_REMOVED lines=10> */
[C---:B--2---:R-:W-:Y:S01]  /*1a000*/  HMMA.1688.F32.TF32 R72, R12.reuse, R136, R72 ;  /* 0x000000880c48723c */ /* 0x044fe20000081048 */
[----:B------:R-:W-:Y:S04]  /*1a010*/  LDS R46, [R3+UR7+0x6900] ;  /* 0x00690007032e7984 */ /* 0x000fe80008000800 */
[----:B------:R-:W-:Y:S01]  /*1a020*/  LDS R45, [R221+UR7+0x6100] ;  /* 0x00610007dd2d7984 */ /* 0x000fe20008000800 */
[C---:B------:R-:W-:Y:S03]  /*1a030*/  HMMA.1688.F32.TF32 R76, R12.reuse, R140, R76 ;  /* 0x0000008c0c4c723c */ /* 0x040fe6000008104c */
[----:B------:R-:W2:Y:S03]  /*1a040*/  LDS R47, [R221+UR7+0x6900] ;  /* 0x00690007dd2f7984 */ /* 0x000ea60008000800 */
[C---:B------:R-:W-:Y:S01]  /*1a050*/  HMMA.1688.F32.TF32 R80, R12.reuse, R144, R80 ;  /* 0x000000900c50723c */ /* 0x040fe20000081050 */
[----:B------:R-:W-:Y:S05]  /*1a060*/  LDS R199, [R221+UR7+0x9880] ;  /* 0x00988007ddc77984 */ /* 0x000fea0008000800 */
[C---:B------:R-:W-:Y:S06]  /*1a070*/  HMMA.1688.F32.TF32 R84, R12.reuse, R148, R84 ;  /* 0x000000940c54723c */ /* 0x040fec0000081054 */
[C---:B------:R-:W-:Y:S06]  /*1a080*/  HMMA.1688.F32.TF32 R88, R12.reuse, R152, R88 ;  /* 0x000000980c58723c */ /* 0x040fec0000081058 */
[C---:B------:R-:W-:Y:S06]  /*1a090*/  HMMA.1688.F32.TF32 R92, R12.reuse, R156, R92 ;  /* 0x0000009c0c5c723c */ /* 0x040fec000008105c */
[C---:B------:R-:W-:Y:S06]  /*1a0a0*/  HMMA.1688.F32.TF32 R96, R12.reuse, R160, R96 ;  /* 0x000000a00c60723c */ /* 0x040fec0000081060 */
[----:B------:R-:W-:Y:S01]  /*1a0b0*/  HMMA.1688.F32.TF32 R100, R12, R164, R100 ;  /* 0x000000a40c64723c */ /* 0x000fe20000081064 */
[----:B------:R-:W-:Y:S04]  /*1a0c0*/  LDS R12, [R3+UR7+0x6180] ;  /* 0x00618007030c7984 */ /* 0x000fe80008000800 */
[----:B------:R-:W-:Y:S01]  /*1a0d0*/  LDS R14, [R3+UR7+0x6980] ;  /* 0x00698007030e7984 */ /* 0x000fe20008000800 */
[----:B-1----:R-:W-:Y:S03]  /*1a0e0*/  HMMA.1688.F32.TF32 R184, R188, R138, R48 ;  /* 0x0000008abcb8723c */ /* 0x002fe60000081030 */
[----:B------:R-:W-:Y:S03]  /*1a0f0*/  LDS R13, [R221+UR7+0x6180] ;  /* 0x00618007dd0d7984 */ /* 0x000fe60008000800 */
[C---:B--2---:R-:W-:Y:S01]  /*1a100*/  HMMA.1688.F32.TF32 R104, R44.reuse, R136, R104 ;  /* 0x000000882c68723c */ /* 0x044fe20000081068 */
[----:B------:R-:W1:Y:S05]  /*1a110*/  LDS R15, [R221+UR7+0x6980] ;  /* 0x00698007dd0f7984 */ /* 0x000e6a0008000800 */
        /* <DEDUP_REMOVED lines=53> */
[----:B------:R-:W-:Y:S06]  /*1a470*/  HMMA.1688.F32.TF32 R132, R44, R166, R132 ;  /* 0x000000a62c84723c */ /* 0x000fec0000081084 */
[C---:B--2---:R-:W-:Y:S06]  /*1a480*/  HMMA.1688.F32.TF32 R136, R12.reuse, R138, R40 ;  /* 0x0000008a0c88723c */ /* 0x044fec0000081028 */
[C---:B------:R-:W-:Y:S01]  /*1a490*/  HMMA.1688.F32.TF32 R140, R12.reuse, R142, R36 ;  /* 0x0000008e0c8c723c */ /* 0x040fe20000081024 */
[----:B------:R-:W1:Y:S05]  /*1a4a0*/  LDSM.16.M88.4 R36, [R6+UR10+0x27100] ;  /* 0x0271000a0624783b */ /* 0x000e6a0008000200 */
[C---:B------:R-:W-:Y:S01]  /*1a4b0*/  HMMA.1688.F32.TF32 R144, R12.reuse, R146, R32 ;  /* 0x000000920c90723c */ /* 0x040fe20000081020 */
[----:B------:R-:W2:Y:S05]  /*1a4c0*/  LDSM.16.M88.4 R32, [R6+UR10+0x26100] ;  /* 0x0261000a0620783b */ /* 0x000eaa0008000200 */
[C---:B------:R-:W-:Y:S01]  /*1a4d0*/  HMMA.1688.F32.TF32 R148, R12.reuse, R150, R28 ;  /* 0x000000960c94723c */ /* 0x040fe2000008101c */
[----:B------:R-:W3:Y:S05]  /*1a4e0*/  LDSM.16.M88.4 R28, [R6+UR10+0x25100] ;  /* 0x0251000a061c783b */ /* 0x000eea0008000200 */
[C---:B------:R-:W-:Y:S01]  /*1a4f0*/  HMMA.1688.F32.TF32 R152, R12.reuse, R154, R24 ;  /* 0x0000009a0c98723c */ /* 0x040fe20000081018 */
[----:B------:R-:W4:Y:S05]  /*1a500*/  LDSM.16.M88.4 R24, [R6+UR10+0x24100] ;  /* 0x0241000a0618783b */ /* 0x000f2a0008000200 */
[C---:B------:R-:W-:Y:S01]  /*1a510*/  HMMA.1688.F32.TF32 R156, R12.reuse, R158, R20 ;  /* 0x0000009e0c9c723c */ /* 0x040fe20000081014 */
[----:B------:R-:W4:Y:S05]  /*1a520*/  LDSM.16.M88.4 R20, [R6+UR10+0x23100] ;  /* 0x0231000a0614783b */ /* 0x000f2a0008000200 */
[C---:B------:R-:W-:Y:S01]  /*1a530*/  HMMA.1688.F32.TF32 R160, R12.reuse, R162, R16 ;  /* 0x000000a20ca0723c */ /* 0x040fe20000081010 */
[----:B------:R-:W4:Y:S05]  /*1a540*/  LDSM.16.M88.4 R16, [R6+UR10+0x22100] ;  /* 0x0221000a0610783b */ /* 0x000f2a0008000200 */
[----:B------:R-:W-:Y:S01]  /*1a550*/  HMMA.1688.F32.TF32 R164, R12, R166, R8 ;  /* 0x000000a60ca4723c */ /* 0x000fe20000081008 */
[----:B------:R-:W4:Y:S04]  /*1a560*/  LDSM.16.M88.4 R8, [R6+UR10+0x20100] ;  /* 0x0201000a0608783b */ /* 0x000f280008000200 */
[----:B------:R-:W4:Y:S01]  /*1a570*/  LDSM.16.M88.4 R12, [R6+UR10+0x21100] ;  /* 0x0211000a060c783b */ /* 0x000f220008000200 */
[C---:B-1----:R-:W-:Y:S06]  /*1a580*/  HMMA.1688.F32.TF32 R68, R172.reuse, R36, R68 ;  /* 0x00000024ac44723c */ /* 0x042fec0000081044 */
[C---:B--2---:R-:W-:Y:S06]  /*1a590*/  HMMA.1688.F32.TF32 R64, R172.reuse, R32, R64 ;  /* 0x00000020ac40723c */ /* 0x044fec0000081040 */
[C---:B---3--:R-:W-:Y:S06]  /*1a5a0*/  HMMA.1688.F32.TF32 R60, R172.reuse, R28, R60 ;  /* 0x0000001cac3c723c */ /* 0x048fec000008103c */
[C---:B----4-:R-:W-:Y:S06]  /*1a5b0*/  HMMA.1688.F32.TF32 R56, R172.reuse, R24, R56 ;  /* 0x00000018ac38723c */ /* 0x050fec0000081038 */
        /* <DEDUP_REMOVED lines=45> */
[----:B------:R-:W2:Y:S04]  /*1a890*/  LDS R171, [R221+UR7+0x9980] ;  /* 0x00998007ddab7984 */ /* 0x000ea80008000800 */
[----:B------:R-:W-:Y:S01]  /*1a8a0*/  LDSM.16.M88.4 R44, [R248+UR10+0x24100] ;  /* 0x0241000af82c783b */ /* 0x000fe20008000200 */
[C---:B------:R-:W-:Y:S03]  /*1a8b0*/  HMMA.1688.F32.TF32 R188, R204.reuse, R18, R48 ;  /* 0x00000012ccbc723c */ /* 0x040fe60000081030 */
[----:B------:R-:W-:Y:S03]  /*1a8c0*/  LDSM.16.M88.4 R48, [R248+UR10+0x23100] ;  /* 0x0231000af830783b */ /* 0x000fe60008000200 */
[C---:B------:R-:W-:Y:S01]  /*1a8d0*/  HMMA.1688.F32.TF32 R184, R204.reuse, R22, R52 ;  /* 0x00000016ccb8723c */ /* 0x040fe20000081034 */
[----:B------:R-:W-:Y:S04]  /*1a8e0*/  LDSM.16.M88.4 R52, [R248+UR10+0x22100] ;  /* 0x0221000af834783b */ /* 0x000fe80008000200 */
[----:B------:R-:W-:Y:S01]  /*1a8f0*/  LDSM.16.M88.4 R40, [R248+UR10+0x25100] ;  /* 0x0251000af828783b */ /* 0x000fe20008000200 */
[C---:B------:R-:W-:Y:S03]  /*1a900*/  HMMA.1688.F32.TF32 R180, R204.reuse, R26, R56 ;  /* 0x0000001accb4723c */ /* 0x040fe60000081038 */
[----:B------:R-:W-:Y:S03]  /*1a910*/  LDSM.16.M88.4 R56, [R248+UR10+0x21100] ;  /* 0x0211000af838783b */ /* 0x000fe60008000200 */
[C---:B------:R-:W-:Y:S01]  /*1a920*/  HMMA.1688.F32.TF32 R176, R204.reuse, R30, R60 ;  /* 0x0000001eccb0723c */ /* 0x040fe2000008103c */
[----:B------:R-:W-:Y:S05]  /*1a930*/  LDSM.16.M88.4 R60, [R248+UR10+0x20100] ;  /* 0x0201000af83c783b */ /* 0x000fea0008000200 */
[C---:B------:R-:W-:Y:S06]  /*1a940*/  HMMA.1688.F32.TF32 R64, R204.reuse, R34, R64 ;  /* 0x00000022cc40723c */ /* 0x040fec0000081040 */
[----:B------:R-:W-:Y:S06]  /*1a950*/  HMMA.1688.F32.TF32 R68, R204, R38, R68 ;  /* 0x00000026cc44723c */ /* 0x000fec0000081044 */
        /* <DEDUP_REMOVED lines=15> */
[----:B------:R-:W1:Y:S05]  /*1aa50*/  LDS R175, [R221+UR7+0xa800] ;  /* 0x00a80007ddaf7984 */ /* 0x000e6a0008000800 */
[C---:B------:R-:W-:Y:S06]  /*1aa60*/  HMMA.1688.F32.TF32 R144, R168.reuse, R18, R144 ;  /* 0x00000012a890723c */ /* 0x040fec0000081090 */
[C---:B------:R-:W-:Y:S06]  /*1aa70*/  HMMA.1688.F32.TF32 R148, R168.reuse, R22, R148 ;  /* 0x00000016a894723c */ /* 0x040fec0000081094 */
[C---:B------:R-:W-:Y:S06]  /*1aa80*/  HMMA.1688.F32.TF32 R152, R168.reuse, R26, R152 ;  /* 0x0000001aa898723c */ /* 0x040fec0000081098 */
[C---:B------:R-:W-:Y:S06]  /*1aa90*/  HMMA.1688.F32.TF32 R156, R168.reuse, R30, R156 ;  /* 0x0000001ea89c723c */ /* 0x040fec000008109c */
[C---:B------:R-:W-:Y:S01]  /*1aaa0*/  HMMA.1688.F32.TF32 R160, R168.reuse, R34, R160 ;  /* 0x00000022a8a0723c */ /* 0x040fe200000810a0 */
[----:B------:R-:W-:Y:S05]  /*1aab0*/  LDSM.16.M88.4 R32, [R248+UR10+0x27100] ;  /* 0x0271000af820783b */ /* 0x000fea0008000200 */
[----:B------:R-:W-:Y:S01]  /*1aac0*/  HMMA.1688.F32.TF32 R164, R168, R38, R164 ;  /* 0x00000026a8a4723c */ /* 0x000fe200000810a4 */
[----:B------:R-:W-:Y:S04]  /*1aad0*/  LDS R168, [R3+UR7+0xa080] ;  /* 0x00a0800703a87984 */ /* 0x000fe80008000800 */
[----:B------:R-:W-:Y:S01]  /*1aae0*/  LDS R170, [R3+UR7+0xa880] ;  /* 0x00a8800703aa7984 */ /* 0x000fe20008000800 */
[C---:B------:R-:W-:Y:S03]  /*1aaf0*/  HMMA.1688.F32.TF32 R72, R196.reuse, R10, R72 ;  /* 0x0000000ac448723c */ /* 0x040fe60000081048 */
[----:B------:R-:W-:Y:S03]  /*1ab00*/  LDS R169, [R221+UR7+0xa080] ;  /* 0x00a08007dda97984 */ /* 0x000fe60008000800 */
[C---:B------:R-:W-:Y:S01]  /*1ab10*/  HMMA.1688.F32.TF32 R76, R196.reuse, R14, R76 ;  /* 0x0000000ec44c723c */ /* 0x040fe2000008104c */
[----:B------:R-:W-:Y:S04]  /*1ab20*/  LDS R171, [R221+UR7+0xa880] ;  /* 0x00a88007ddab7984 */ /* 0x000fe80008000800 */
[----:B------:R-:W2:Y:S01]  /*1ab30*/  LDSM.16.M88.4 R36, [R248+UR10+0x26100] ;  /* 0x0261000af824783b */ /* 0x000ea20008000200 */
        /* <DEDUP_REMOVED lines=9> */
[----:B------:R-:W-:Y:S05]  /*1abd0*/  LDS R199, [R221+UR7+0xd880] ;  /* 0x00d88007ddc77984 */ /* 0x000fea0008000800 */
[C---:B------:R-:W-:Y:S01]  /*1abe0*/  HMMA.1688.F32.TF32 R16, R172.reuse, R52, R188 ;  /* 0x00000034ac10723c */ /* 0x040fe200000810bc */
        /* <DEDUP_REMOVED lines=9> */
[C---:B--2---:R-:W-:Y:S01]  /*1ac80*/  HMMA.1688.F32.TF32 R64, R172.reuse, R36, R64 ;  /* 0x00000024ac40723c */ /* 0x044fe20000081040 */
[----:B------:R-:W-:Y:S04]  /*1ac90*/  LDS R185, [R221+UR7+0xb080] ;  /* 0x00b08007ddb97984 */ /* 0x000fe80008000800 */
[----:B------:R-:W-:Y:S01]  /*1aca0*/  LDS R187, [R221+UR7+0xb880] ;  /* 0x00b88007ddbb7984 */ /* 0x000fe20008000800 */
[----:B------:R-:W-:Y:S03]  /*1acb0*/  HMMA.1688.F32.TF32 R68, R172, R32, R68 ;  /* 0x00000020ac44723c */ /* 0x000fe60000081044 */
[----:B------:R-:W-:Y:S03]  /*1acc0*/  LDS R172, [R3+UR7+0xa100] ;  /* 0x00a1000703ac7984 */ /* 0x000fe60008000800 */
[C---:B------:R-:W-:Y:S01]  /*1acd0*/  HMMA.1688.F32.TF32 R72, R168.reuse, R60, R72 ;  /* 0x0000003ca848723c */ /* 0x040fe20000081048 */
[----:B------:R-:W-:Y:S04]  /*1ace0*/  LDS R174, [R3+UR7+0xa900] ;  /* 0x00a9000703ae7984 */ /* 0x000fe80008000800 */
[----:B------:R-:W-:Y:S01]  /*1acf0*/  LDS R173, [R221+UR7+0xa100] ;  /* 0x00a10007ddad7984 */ /* 0x000fe20008000800 */
[C---:B------:R-:W-:Y:S03]  /*1ad00*/  HMMA.1688.F32.TF32 R76, R168.reuse, R56, R76 ;  /* 0x00000038a84c723c */ /* 0x040fe6000008104c */
[----:B------:R-:W2:Y:S03]  /*1ad10*/  LDS R175, [R221+UR7+0xa900] ;  /* 0x00a90007ddaf7984 */ /* 0x000ea60008000800 */
        /* <DEDUP_REMOVED lines=63> */
[----:B------:R-:W-:Y:S04]  /*1b110*/  LDS R175, [R221+UR7+0xc800] ;  /* 0x00c80007ddaf7984 */ /* 0x000fe80008000800 */
[----:B------:R-:W1:Y:S01]  /*1b120*/  LDSM.16.M88.4 R60, [R6+UR10+0x20180] ;  /* 0x0201800a063c783b */ /* 0x000e620008000200 */
[C---:B------:R-:W-:Y:S03]  /*1b130*/  HMMA.1688.F32.TF32 R144, R168.reuse, R54, R144 ;  /* 0x00000036a890723c */ /* 0x040fe60000081090 */
[----:B------:R-:W2:Y:S03]  /*1b140*/  LDSM.16.M88.4 R56, [R6+UR10+0x21180] ;  /* 0x0211800a0638783b */ /* 0x000ea60008000200 */
[C---:B------:R-:W-:Y:S01]  /*1b150*/  HMMA.1688.F32.TF32 R148, R168.reuse, R50, R148 ;  /* 0x00000032a894723c */ /* 0x040fe20000081094 */
[----:B------:R-:W3:Y:S04]  /*1b160*/  LDSM.16.M88.4 R52, [R6+UR10+0x22180] ;  /* 0x0221800a0634783b */ /* 0x000ee80008000200 */
[----:B------:R-:W4:Y:S01]  /*1b170*/  LDSM.16.M88.4 R48, [R6+UR10+0x23180] ;  /* 0x0231800a0630783b */ /* 0x000f220008000200 */
[C---:B------:R-:W-:Y:S03]  /*1b180*/  HMMA.1688.F32.TF32 R152, R168.reuse, R46, R152 ;  /* 0x0000002ea898723c */ /* 0x040fe60000081098 */
[----:B------:R-:W4:Y:S03]  /*1b190*/  LDSM.16.M88.4 R44, [R6+UR10+0x24180] ;  /* 0x0241800a062c783b */ /* 0x000f260008000200 */
[C---:B------:R-:W-:Y:S01]  /*1b1a0*/  HMMA.1688.F32.TF32 R156, R168.reuse, R42, R156 ;  /* 0x0000002aa89c723c */ /* 0x040fe2000008109c */
[----:B------:R-:W4:Y:S05]  /*1b1b0*/  LDSM.16.M88.4 R40, [R6+UR10+0x25180] ;  /* 0x0251800a0628783b */ /* 0x000f2a0008000200 */
[C---:B------:R-:W-:Y:S01]  /*1b1c0*/  HMMA.1688.F32.TF32 R160, R168.reuse, R38, R160 ;  /* 0x00000026a8a0723c */ /* 0x040fe200000810a0 */
[----:B------:R-:W4:Y:S05]  /*1b1d0*/  LDSM.16.M88.4 R36, [R6+UR10+0x26180] ;  /* 0x0261800a0624783b */ /* 0x000f2a0008000200 */
[----:B------:R-:W-:Y:S01]  /*1b1e0*/  HMMA.1688.F32.TF32 R164, R168, R34, R164 ;  /* 0x00000022a8a4723c */ /* 0x000fe200000810a4 */
[----:B------:R-:W-:Y:S04]  /*1b1f0*/  LDS R168, [R3+UR7+0xc080] ;  /* 0x00c0800703a87984 */ /* 0x000fe80008000800 */
[----:B------:R-:W-:Y:S04]  /*1b200*/  LDS R170, [R3+UR7+0xc880] ;  /* 0x00c8800703aa7984 */ /* 0x000fe80008000800 */
[----:B------:R-:W-:Y:S01]  /*1b210*/  LDS R169, [R221+UR7+0xc080] ;  /* 0x00c08007dda97984 */ /* 0x000fe20008000800 */
[C---:B-1----:R-:W-:Y:S03]  /*1b220*/  HMMA.1688.F32.TF32 R28, R172.reuse, R60, R28 ;  /* 0x0000003cac1c723c */ /* 0x042fe6000008101c */
[----:B------:R-:W1:Y:S03]  /*1b230*/  LDS R171, [R221+UR7+0xc880] ;  /* 0x00c88007ddab7984 */ /* 0x000e660008000800 */
[C---:B--2---:R-:W-:Y:S01]  /*1b240*/  HMMA.1688.F32.TF32 R24, R172.reuse, R56, R24 ;  /* 0x00000038ac18723c */ /* 0x044fe20000081018 */
[----:B------:R-:W2:Y:S05]  /*1b250*/  LDSM.16.M88.4 R32, [R6+UR10+0x27180] ;  /* 0x0271800a0620783b */ /* 0x000eaa0008000200 */
[C---:B---3--:R-:W-:Y:S06]  /*1b260*/  HMMA.1688.F32.TF32 R20, R172.reuse, R52, R180 ;  /* 0x00000034ac14723c */ /* 0x048fec00000810b4 */
[C---:B----4-:R-:W-:Y:S06]  /*1b270*/  HMMA.1688.F32.TF32 R16, R172.reuse, R48, R16 ;  /* 0x00000030ac10723c */ /* 0x050fec0000081010 */
[C---:B------:R-:W-:Y:S01]  /*1b280*/  HMMA.1688.F32.TF32 R8, R172.reuse, R44, R176 ;  /* 0x0000002cac08723c */ /* 0x040fe200000810b0 */
[----:B------:R-:W-:Y:S04]  /*1b290*/  LDS R176, [R3+UR7+0xd000] ;  /* 0x00d0000703b07984 */ /* 0x000fe80008000800 */
[----:B------:R-:W-:Y:S01]  /*1b2a0*/  LDS R178, [R3+UR7+0xd800] ;  /* 0x00d8000703b27984 */ /* 0x000fe20008000800 */
[C---:B------:R-:W-:Y:S03]  /*1b2b0*/  HMMA.1688.F32.TF32 R12, R172.reuse, R40, R12 ;  /* 0x00000028ac0c723c */ /* 0x040fe6000008100c */
[----:B------:R-:W-:Y:S03]  /*1b2c0*/  LDS R177, [R221+UR7+0xd000] ;  /* 0x00d00007ddb17984 */ /* 0x000fe60008000800 */
[----:B------:R-:W-:Y:S01]  /*1b2d0*/  HMMA.1688.F32.TF32 R64, R172, R36, R64 ;  /* 0x00000024ac40723c */ /* 0x000fe20000081040 */
[----:B------:R-:W3:Y:S05]  /*1b2e0*/  LDS R179, [R221+UR7+0xd800] ;  /* 0x00d80007ddb37984 */ /* 0x000eea0008000800 */
[----:B-1----:R-:W-:Y:S06]  /*1b2f0*/  HMMA.1688.F32.TF32 R72, R168, R60, R72 ;  /* 0x0000003ca848723c */ /* 0x002fec0000081048 */
[----:B--2---:R-:W-:Y:S01]  /*1b300*/  HMMA.1688.F32.TF32 R68, R172, R32, R68 ;  /* 0x00000020ac44723c */ /* 0x004fe20000081044 */
        /* <DEDUP_REMOVED lines=10> */
[----:B------:R-:W-:Y:S01]  /*1b3b0*/  HMMA.1688.F32.TF32 R100, R168, R32, R100 ;  /* 0x00000020a864723c */ /* 0x000fe20000081064 */
[----:B------:R-:W-:Y:S04]  /*1b3c0*/  LDS R168, [R3+UR7+0xc180] ;  /* 0x00c1800703a87984 */ /* 0x000fe80008000800 */
[----:B------:R-:W-:Y:S01]  /*1b3d0*/  LDS R170, [R3+UR7+0xc980] ;  /* 0x00c9800703aa7984 */ /* 0x000fe20008000800 */
[----:B---3--:R-:W-:Y:S03]  /*1b3e0*/  HMMA.1688.F32.TF32 R28, R176, R62, R28 ;  /* 0x0000003eb01c723c */ /* 0x008fe6000008101c */
[----:B------:R-:W-:Y:S03]  /*1b3f0*/  LDS R169, [R221+UR7+0xc180] ;  /* 0x00c18007dda97984 */ /* 0x000fe60008000800 */
[C---:B-1----:R-:W-:Y:S01]  /*1b400*/  HMMA.1688.F32.TF32 R104, R172.reuse, R60, R104 ;  /* 0x0000003cac68723c */ /* 0x042fe20000081068 */
        /* <DEDUP_REMOVED lines=24> */
[----:B------:R-:W-:Y:S03]  /*1b590*/  HMMA.1688.F32.TF32 R188, R176, R46, R8 ;  /* 0x0000002eb0bc723c */ /* 0x000fe60000081008 */
[----:B------:R-:W-:Y:S03]  /*1b5a0*/  LDS R169, [R221+UR7+0xd180] ;  /* 0x00d18007dda97984 */ /* 0x000fe60008000800 */
[-C--:B------:R-:W-:Y:S01]  /*1b5b0*/  HMMA.1688.F32.TF32 R72, R196, R62.reuse, R72 ;  /* 0x0000003ec448723c */ /* 0x080fe20000081048 */
[----:B------:R-:W2:Y:S04]  /*1b5c0*/  LDS R171, [R221+UR7+0xd980] ;  /* 0x00d98007ddab7984 */ /* 0x000ea80008000800 */
[----:B------:R-:W-:Y:S01]  /*1b5d0*/  LDSM.16.M88.4 R8, [R248+UR10+0x20180] ;  /* 0x0201800af808783b */ /* 0x000fe20008000200 */
[----:B-1----:R-:W-:Y:S06]  /*1b5e0*/  HMMA.1688.F32.TF32 R104, R172, R62, R104 ;  /* 0x0000003eac68723c */ /* 0x002fec0000081068 */
        /* <DEDUP_REMOVED lines=13> */
[----:B--2---:R-:W-:Y:S03]  /*1b6c0*/  HMMA.1688.F32.TF32 R136, R168, R62, R136 ;  /* 0x0000003ea888723c */ /* 0x004fe60000081088 */
[----:B------:R-:W-:Y:S03]  /*1b6d0*/  LDS R62, [R3+UR7+0xe980] ;  /* 0x00e98007033e7984 */ /* 0x000fe60008000800 */
[C---:B------:R-:W-:Y:S01]  /*1b6e0*/  HMMA.1688.F32.TF32 R80, R196.reuse, R54, R80 ;  /* 0x00000036c450723c */ /* 0x040fe20000081050 */
[----:B------:R-:W1:Y:S04]  /*1b6f0*/  LDS R63, [R221+UR7+0xe980] ;  /* 0x00e98007dd3f7984 */ /* 0x000e680008000800 */
[----:B------:R-:W2:Y:S01]  /*1b700*/  LDSM.16.M88.4 R64, [R248+UR10+0x21180] ;  /* 0x0211800af840783b */ /* 0x000ea20008000200 */
[C---:B------:R-:W-:Y:S03]  /*1b710*/  HMMA.1688.F32.TF32 R84, R196.reuse, R50, R84 ;  /* 0x00000032c454723c */ /* 0x040fe60000081054 */
[----:B------:R-:W-:Y:S03]  /*1b720*/  LDS R12, [R3+UR7+0xe000] ;  /* 0x00e00007030c7984 */ /* 0x000fe60008000800 */
[C---:B------:R-:W-:Y:S01]  /*1b730*/  HMMA.1688.F32.TF32 R88, R196.reuse, R46, R88 ;  /* 0x0000002ec458723c */ /* 0x040fe20000081058 */
[----:B------:R-:W-:Y:S04]  /*1b740*/  LDS R14, [R3+UR7+0xe800] ;  /* 0x00e80007030e7984 */ /* 0x000fe80008000800 */
[----:B------:R-:W-:Y:S01]  /*1b750*/  LDS R13, [R221+UR7+0xe000] ;  /* 0x00e00007dd0d7984 */ /* 0x000fe20008000800 */
[C---:B------:R-:W-:Y:S03]  /*1b760*/  HMMA.1688.F32.TF32 R92, R196.reuse, R42, R92 ;  /* 0x0000002ac45c723c */ /* 0x040fe6000008105c */
[----:B------:R-:W3:Y:S03]  /*1b770*/  LDS R15, [R221+UR7+0xe800] ;  /* 0x00e80007dd0f7984 */ /* 0x000ee60008000800 */
[----:B------:R-:W-:Y:S06]  /*1b780*/  HMMA.1688.F32.TF32 R96, R196, R38, R96 ;  /* 0x00000026c460723c */ /* 0x000fec0000081060 */
[C---:B------:R-:W-:Y:S06]  /*1b790*/  HMMA.1688.F32.TF32 R112, R172.reuse, R54, R112 ;  /* 0x00000036ac70723c */ /* 0x040fec0000081070 */
[C---:B------:R-:W-:Y:S06]  /*1b7a0*/  HMMA.1688.F32.TF32 R116, R172.reuse, R50, R116 ;  /* 0x00000032ac74723c */ /* 0x040fec0000081074 */
[C---:B------:R-:W-:Y:S06]  /*1b7b0*/  HMMA.1688.F32.TF32 R120, R172.reuse, R46, R120 ;  /* 0x0000002eac78723c */ /* 0x040fec0000081078 */
[C---:B------:R-:W-:Y:S06]  /*1b7c0*/  HMMA.1688.F32.TF32 R124, R172.reuse, R42, R124 ;  /* 0x0000002aac7c723c */ /* 0x040fec000008107c */
[----:B------:R-:W-:Y:S06]  /*1b7d0*/  HMMA.1688.F32.TF32 R128, R172, R38, R128 ;  /* 0x00000026ac80723c */ /* 0x000fec0000081080 */
[C---:B------:R-:W-:Y:S01]  /*1b7e0*/  HMMA.1688.F32.TF32 R144, R168.reuse, R54, R144 ;  /* 0x00000036a890723c */ /* 0x040fe20000081090 */
[----:B------:R-:W4:Y:S05]  /*1b7f0*/  LDSM.16.M88.4 R52, [R248+UR10+0x22180] ;  /* 0x0221800af834783b */ /* 0x000f2a0008000200 */
[C---:B------:R-:W-:Y:S01]  /*1b800*/  HMMA.1688.F32.TF32 R148, R168.reuse, R50, R148 ;  /* 0x00000032a894723c */ /* 0x040fe20000081094 */
[----:B------:R-:W4:Y:S05]  /*1b810*/  LDSM.16.M88.4 R48, [R248+UR10+0x23180] ;  /* 0x0231800af830783b */ /* 0x000f2a0008000200 */
[C---:B------:R-:W-:Y:S01]  /*1b820*/  HMMA.1688.F32.TF32 R152, R168.reuse, R46, R152 ;  /* 0x0000002ea898723c */ /* 0x040fe20000081098 */
[----:B------:R-:W4:Y:S05]  /*1b830*/  LDSM.16.M88.4 R44, [R248+UR10+0x24180] ;  /* 0x0241800af82c783b */ /* 0x000f2a0008000200 */
[C---:B------:R-:W-:Y:S01]  /*1b840*/  HMMA.1688.F32.TF32 R156, R168.reuse, R42, R156 ;  /* 0x0000002aa89c723c */ /* 0x040fe2000008109c */
[----:B------:R-:W4:Y:S05]  /*1b850*/  LDSM.16.M88.4 R40, [R248+UR10+0x25180] ;  /* 0x0251800af828783b */ /* 0x000f2a0008000200 */
[----:B------:R-:W-:Y:S01]  /*1b860*/  HMMA.1688.F32.TF32 R160, R168, R38, R160 ;  /* 0x00000026a8a0723c */ /* 0x000fe200000810a0 */
[----:B------:R-:W4:Y:S05]  /*1b870*/  LDSM.16.M88.4 R36, [R248+UR10+0x26180] ;  /* 0x0261800af824783b */ /* 0x000f2a0008000200 */
[-C--:B------:R-:W-:Y:S06]  /*1b880*/  HMMA.1688.F32.TF32 R176, R176, R34.reuse, R68 ;  /* 0x00000022b0b0723c */ /* 0x080fec0000081044 */
[-C--:B------:R-:W-:Y:S06]  /*1b890*/  HMMA.1688.F32.TF32 R100, R196, R34.reuse, R100 ;  /* 0x00000022c464723c */ /* 0x080fec0000081064 */
[-C--:B------:R-:W-:Y:S06]  /*1b8a0*/  HMMA.1688.F32.TF32 R132, R172, R34.reuse, R132 ;  /* 0x00000022ac84723c */ /* 0x080fec0000081084 */
[----:B------:R-:W-:Y:S01]  /*1b8b0*/  HMMA.1688.F32.TF32 R164, R168, R34, R164 ;  /* 0x00000022a8a4723c */ /* 0x000fe200000810a4 */
[----:B------:R-:W4:Y:S05]  /*1b8c0*/  LDSM.16.M88.4 R32, [R248+UR10+0x27180] ;  /* 0x0271800af820783b */ /* 0x000f2a0008000200 */
[-C--:B------:R-:W-:Y:S06]  /*1b8d0*/  HMMA.1688.F32.TF32 R76, R196, R58.reuse, R76 ;  /* 0x0000003ac44c723c */ /* 0x080fec000008104c */
[-C--:B------:R-:W-:Y:S06]  /*1b8e0*/  HMMA.1688.F32.TF32 R108, R172, R58.reuse, R108 ;  /* 0x0000003aac6c723c */ /* 0x080fec000008106c */
[----:B------:R-:W-:Y:S06]  /*1b8f0*/  HMMA.1688.F32.TF32 R172, R168, R58, R140 ;  /* 0x0000003aa8ac723c */ /* 0x000fec000008108c */
[-C--:B-1----:R-:W-:Y:S06]  /*1b900*/  HMMA.1688.F32.TF32 R196, R60, R8.reuse, R136 ;  /* 0x000000083cc4723c */ /* 0x082fec0000081088 */
[----:B------:R-:W-:Y:S06]  /*1b910*/  HMMA.1688.F32.TF32 R140, R16, R8, R104 ;  /* 0x00000008108c723c */ /* 0x000fec0000081068 */
[-C--:B--2---:R-:W-:Y:S06]  /*1b920*/  HMMA.1688.F32.TF32 R136, R20, R64.reuse, R76 ;  /* 0x000000401488723c */ /* 0x084fec000008104c */
[----:B------:R-:W-:Y:S06]  /*1b930*/  HMMA.1688.F32.TF32 R168, R16, R64, R108 ;  /* 0x0000004010a8723c */ /* 0x000fec000008106c */
[C---:B---3--:R-:W-:Y:S06]  /*1b940*/  HMMA.1688.F32.TF32 R28, R12.reuse, R8, R28 ;  /* 0x000000080c1c723c */ /* 0x048fec000008101c */
[C---:B------:R-:W-:Y:S06]  /*1b950*/  HMMA.1688.F32.TF32 R24, R12.reuse, R64, R24 ;  /* 0x000000400c18723c */ /* 0x040fec0000081018 */
[C---:B----4-:R-:W-:Y:S06]  /*1b960*/  HMMA.1688.F32.TF32 R56, R12.reuse, R52, R200 ;  /* 0x000000340c38723c */ /* 0x050fec00000810c8 */
[C---:B------:R-:W-:Y:S06]  /*1b970*/  HMMA.1688.F32.TF32 R68, R12.reuse, R48, R192 ;  /* 0x000000300c44723c */ /* 0x040fec00000810c0 */
[C---:B------:R-:W-:Y:S06]  /*1b980*/  HMMA.1688.F32.TF32 R76, R12.reuse, R44, R188 ;  /* 0x0000002c0c4c723c */ /* 0x040fec00000810bc */
[C---:B------:R-:W-:Y:S06]  /*1b990*/  HMMA.1688.F32.TF32 R104, R12.reuse, R40, R184 ;  /* 0x000000280c68723c */ /* 0x040fec00000810b8 */
[----:B------:R-:W-:Y:S06]  /*1b9a0*/  HMMA.1688.F32.TF32 R108, R12, R36, R180 ;  /* 0x000000240c6c723c */ /* 0x000fec00000810b4 */
[----:B------:R-:W-:Y:S06]  /*1b9b0*/  HMMA.1688.F32.TF32 R72, R20, R8, R72 ;  /* 0x000000081448723c */ /* 0x000fec0000081048 */
[----:B------:R-:W-:Y:S06]  /*1b9c0*/  HMMA.1688.F32.TF32 R172, R60, R64, R172 ;  /* 0x000000403cac723c */ /* 0x000fec00000810ac */
        /* <DEDUP_REMOVED lines=27> */
[C---:B------:R-:W-:Y:S01]  /*1bb80*/  HMMA.1688.F32.TF32 R152, R60.reuse, R44, R152 ;  /* 0x0000002c3c98723c */ /* 0x040fe20000081098 */
[----:B------:R-:W4:Y:S05]  /*1bb90*/  LDL.LU R44, [R1+0xb84] ;  /* 0x000b8400012c7983 */ /* 0x000f2a0000300800 */
[C---:B------:R-:W-:Y:S06]  /*1bba0*/  HMMA.1688.F32.TF32 R156, R60.reuse, R40, R156 ;  /* 0x000000283c9c723c */ /* 0x040fec000008109c */
[C---:B------:R-:W-:Y:S06]  /*1bbb0*/  HMMA.1688.F32.TF32 R160, R60.reuse, R36, R160 ;  /* 0x000000243ca0723c */ /* 0x040fec00000810a0 */
[----:B------:R-:W-:Y:S01]  /*1bbc0*/  HMMA.1688.F32.TF32 R164, R60, R32, R164 ;  /* 0x000000203ca4723c */ /* 0x000fe200000810a4 */
[----:B------:R-:W-:Y:S04]  /*1bbd0*/  LDS R60, [R3+UR7+0xf080] ;  /* 0x00f08007033c7984 */ /* 0x000fe80008000800 */
[----:B------:R-:W-:Y:S01]  /*1bbe0*/  LDS R62, [R3+UR7+0xf880] ;  /* 0x00f88007033e7984 */ /* 0x000fe20008000800 */
[-C--:B-1----:R-:W-:Y:S03]  /*1bbf0*/  HMMA.1688.F32.TF32 R104, R176, R42.reuse, R104 ;  /* 0x0000002ab068723c */ /* 0x082fe60000081068 */
[----:B------:R-:W-:Y:S03]  /*1bc00*/  LDS R61, [R221+UR7+0xf080] ;  /* 0x00f08007dd3d7984 */ /* 0x000fe60008000800 */
[-C--:B--2---:R-:W-:Y:S01]  /*1bc10*/  HMMA.1688.F32.TF32 R156, R20, R42.reuse, R156 ;  /* 0x0000002a149c723c */ /* 0x084fe2000008109c */
[----:B------:R-:W1:Y:S05]  /*1bc20*/  LDS R63, [R221+UR7+0xf880] ;  /* 0x00f88007dd3f7984 */ /* 0x000e6a0008000800 */
[----:B---3--:R-:W-:Y:S01]  /*1bc30*/  HMMA.1688.F32.TF32 R124, R16, R42, R124 ;  /* 0x0000002a107c723c */ /* 0x008fe2000008107c */
[----:B------:R-:W2:Y:S01]  /*1bc40*/  S2R R218, SR_TID.X ;  /* 0x0000000000da7919 */ /* 0x000ea20000002100 */
[----:B------:R-:W-:Y:S01]  /*1bc50*/  VIADD R217, R217, 0xffffff00 ;  /* 0xffffff00d9d97836 */ /* 0x000fe20000000000 */
[----:B------:R-:W-:Y:S01]  /*1bc60*/  SHF.R.S32.HI R219, RZ, 0x7, R219 ;  /* 0x00000007ffdb7819 */ /* 0x000fe200000114db */
[----:B------:R-:W-:-:S02]  /*1bc70*/  UIADD3 UR5, UR5, 0x1, URZ ;  /* 0x0000000105057890 */ /* 0x000fc4000fffe03f */
[-C--:B------:R-:W-:Y:S06]  /*1bc80*/  HMMA.1688.F32.TF32 R108, R176, R38.reuse, R108 ;  /* 0x00000026b06c723c */ /* 0x080fec000008106c */
[----:B------:R-:W-:Y:S06]  /*1bc90*/  HMMA.1688.F32.TF32 R128, R16, R38, R128 ;  /* 0x000000261080723c */ /* 0x000fec0000081080 */
[-C--:B------:R-:W-:Y:S06]  /*1bca0*/  HMMA.1688.F32.TF32 R76, R176, R46.reuse, R76 ;  /* 0x0000002eb04c723c */ /* 0x080fec000008104c */
[-C--:B------:R-:W-:Y:S06]  /*1bcb0*/  HMMA.1688.F32.TF32 R120, R16, R46.reuse, R120 ;  /* 0x0000002e1078723c */ /* 0x080fec0000081078 */
[----:B------:R-:W-:Y:S06]  /*1bcc0*/  HMMA.1688.F32.TF32 R152, R20, R46, R152 ;  /* 0x0000002e1498723c */ /* 0x000fec0000081098 */
[C---:B-1----:R-:W-:Y:S01]  /*1bcd0*/  HMMA.1688.F32.TF32 R92, R60.reuse, R42, R92 ;  /* 0x0000002a3c5c723c */ /* 0x042fe2000008105c */
[----:B------:R-:W3:Y:S04]  /*1bce0*/  LDL.LU R43, [R1+0xb88] ;  /* 0x000b8800012b7983 */ /* 0x000ee80000300800 */
[----:B------:R-:W4:Y:S01]  /*1bcf0*/  LDL.LU R42, [R1+0xb3c] ;  /* 0x000b3c00012a7983 */ /* 0x000f220000300800 */
[----:B------:R-:W-:Y:S03]  /*1bd00*/  HMMA.1688.F32.TF32 R96, R60, R38, R96 ;  /* 0x000000263c60723c */ /* 0x000fe60000081060 */
[----:B------:R-:W4:Y:S01]  /*1bd10*/  LDL.LU R37, [R1+0xb50] ;  /* 0x000b500001257983 */ /* 0x000f220000300800 */
[----:B------:R-:W-:-:S02]  /*1bd20*/  IMAD R32, R220, -0x80, R217 ;  /* 0xffffff80dc207824 */ /* 0x000fc400078e02d9 */
[----:B------:R-:W-:Y:S01]  /*1bd30*/  VIADD R33, R219, 0xfffffffe ;  /* 0xfffffffedb217836 */ /* 0x000fe20000000000 */
[----:B------:R-:W4:Y:S01]  /*1bd40*/  LDL.LU R41, [R1+0xb40] ;  /* 0x000b400001297983 */ /* 0x000f220000300800 */
[----:B------:R-:W-:Y:S01]  /*1bd50*/  HMMA.1688.F32.TF32 R160, R20, R38, R160 ;  /* 0x0000002614a0723c */ /* 0x000fe200000810a0 */
[----:B------:R-:W-:Y:S02]  /*1bd60*/  ISETP.GT.AND P1, PT, R32, RZ, PT ;  /* 0x000000ff2000720c */ /* 0x000fe40003f24270 */
[----:B------:R-:W-:Y:S01]  /*1bd70*/  ISETP.GE.AND P0, PT, R220, R33, PT ;  /* 0x00000021dc00720c */ /* 0x000fe20003f06270 */
[----:B------:R-:W4:Y:S01]  /*1bd80*/  LDL.LU R40, [R1+0xb44] ;  /* 0x000b440001287983 */ /* 0x000f220000300800 */
[----:B------:R-:W-:Y:S01]  /*1bd90*/  SEL R33, RZ, 0x4, !P1 ;  /* 0x00000004ff217807 */ /* 0x000fe20004800000 */
[----:B------:R-:W-:Y:S01]  /*1bda0*/  UISETP.GT.AND UP0, UPT, UR5, 0x1, UPT ;  /* 0x000000010500788c */ /* 0x000fe2000bf04270 */
[----:B--2---:R-:W-:Y:S01]  /*1bdb0*/  LOP3.LUT R218, R218, 0x3f, RZ, 0xc0, !PT ;  /* 0x0000003fdada7812 */ /* 0x004fe200078ec0ff */
[----:B------:R-:W2:Y:S01]  /*1bdc0*/  LDL.LU R39, [R1+0xb00] ;  /* 0x000b000001277983 */ /* 0x000ea20000300800 */
[----:B------:R-:W-:Y:S01]  /*1bdd0*/  SEL R33, R33, RZ, !P0 ;  /* 0x000000ff21217207 */ /* 0x000fe20004000000 */
[----:B------:R-:W-:Y:S01]  /*1bde0*/  USEL UR5, UR5, URZ, !UP0 ;  /* 0x0000003f05057287 */ /* 0x000fe2000c000000 */
[----:B------:R-:W-:Y:S01]  /*1bdf0*/  IADD3 R216, P1, R216, R5, RZ ;  /* 0x00000005d8d87210 */ /* 0x000fe20007f3e0ff */
[----:B------:R-:W2:Y:S01]  /*1be00*/  LDL.LU R36, [R1+0xb04] ;  /* 0x000b040001247983 */ /* 0x000ea20000300800 */
[----:B------:R-:W-:Y:S01]  /*1be10*/  ISETP.NE.U32.AND P2, PT, R33, RZ, PT ;  /* 0x000000ff2100720c */ /* 0x000fe20003f45070 */
[----:B------:R-:W-:Y:S01]  /*1be20*/  HMMA.1688.F32.TF32 R88, R60, R46, R88 ;  /* 0x0000002e3c58723c */ /* 0x000fe20000081058 */
[----:B------:R-:W-:Y:S01]  /*1be30*/  ULEA UR7, UR5, UR4, 0x10 ;  /* 0x0000000405077291 */ /* 0x000fe2000f8e803f */
[----:B------:R-:W-:-:S04]  /*1be40*/  IMAD.X R215, R215, 0x1, R4, P1 ;  /* 0x00000001d7d77824 */ /* 0x000fc800008e0604 */
[----:B------:R-:W-:Y:S01]  /*1be50*/  HMMA.1688.F32.TF32 R72, R60, R10, R72 ;  /* 0x0000000a3c48723c */ /* 0x000fe20000081048 */
[----:B------:R-:W-:-:S05]  /*1be60*/  SHF.L.U32 R47, R218, 0x2, RZ ;  /* 0x00000002da2f7819 */ /* 0x000fca00000006ff */
[----:B------:R-:W-:Y:S01]  /*1be70*/  HMMA.1688.F32.TF32 R136, R60, R66, R136 ;  /* 0x000000423c88723c */ /* 0x000fe20000081088 */
[----:B------:R-:W-:-:S05]  /*1be80*/  VIADD R33, R47, UR7 ;  /* 0x000000072f217c36 */ /* 0x000fca0008000000 */
[C---:B------:R-:W-:Y:S06]  /*1be90*/  HMMA.1688.F32.TF32 R80, R60.reuse, R54, R80 ;  /* 0x000000363c50723c */ /* 0x040fec0000081050 */
[C---:B------:R-:W-:Y:S06]  /*1bea0*/  HMMA.1688.F32.TF32 R84, R60.reuse, R50, R84 ;  /* 0x000000323c54723c */ /* 0x040fec0000081054 */
[----:B------:R-:W-:Y:S01]  /*1beb0*/  HMMA.1688.F32.TF32 R100, R60, R34, R100 ;  /* 0x000000223c64723c */ /* 0x000fe20000081064 */
[----:B------:R-:W-:-:S05]  /*1bec0*/  ISETP.GT.AND P1, PT, R32, 0x4, PT ;  /* 0x000000042000780c */ /* 0x000fca0003f24270 */
[C---:B------:R-:W-:Y:S06]  /*1bed0*/  HMMA.1688.F32.TF32 R28, R176.reuse, R10, R28 ;  /* 0x0000000ab01c723c */ /* 0x040fec000008101c */
[----:B------:R-:W-:Y:S06]  /*1bee0*/  HMMA.1688.F32.TF32 R24, R176, R66, R24 ;  /* 0x00000042b018723c */ /* 0x000fec0000081018 */
[C---:B------:R-:W-:Y:S06]  /*1bef0*/  HMMA.1688.F32.TF32 R140, R16.reuse, R10, R140 ;  /* 0x0000000a108c723c */ /* 0x040fec000008108c */
[C---:B------:R-:W-:Y:S06]  /*1bf00*/  HMMA.1688.F32.TF32 R60, R16.reuse, R66, R168 ;  /* 0x00000042103c723c */ /* 0x040fec00000810a8 */
[C---:B------:R-:W-:Y:S06]  /*1bf10*/  HMMA.1688.F32.TF32 R112, R16.reuse, R54, R112 ;  /* 0x000000361070723c */ /* 0x040fec0000081070 */
[----:B------:R-:W-:Y:S06]  /*1bf20*/  HMMA.1688.F32.TF32 R116, R16, R50, R116 ;  /* 0x000000321074723c */ /* 0x000fec0000081074 */
[C---:B------:R-:W-:Y:S06]  /*1bf30*/  HMMA.1688.F32.TF32 R8, R20.reuse, R10, R196 ;  /* 0x0000000a1408723c */ /* 0x040fec00000810c4 */
[C---:B------:R-:W-:Y:S06]  /*1bf40*/  HMMA.1688.F32.TF32 R64, R20.reuse, R66, R172 ;  /* 0x000000421440723c */ /* 0x040fec00000810ac */
[C---:B------:R-:W-:Y:S06]  /*1bf50*/  HMMA.1688.F32.TF32 R144, R20.reuse, R54, R144 ;  /* 0x000000361490723c */ /* 0x040fec0000081090 */
[----:B------:R-:W-:Y:S06]  /*1bf60*/  HMMA.1688.F32.TF32 R148, R20, R50, R148 ;  /* 0x000000321494723c */ /* 0x000fec0000081094 */
[-C--:B------:R-:W-:Y:S06]  /*1bf70*/  HMMA.1688.F32.TF32 R12, R176, R34.reuse, R12 ;  /* 0x00000022b00c723c */ /* 0x080fec000008100c */
[-C--:B------:R-:W-:Y:S06]  /*1bf80*/  HMMA.1688.F32.TF32 R16, R16, R34.reuse, R132 ;  /* 0x000000221010723c */ /* 0x080fec0000081084 */
[----:B------:R-:W-:Y:S01]  /*1bf90*/  HMMA.1688.F32.TF32 R20, R20, R34, R164 ;  /* 0x000000221414723c */ /* 0x000fe200000810a4 */
[----:B------:R-:W-:Y:S05]  /*1bfa0*/  STL [R1+0xb80], R216 ;  /* 0x000b80d801007387 */ /* 0x000fea0000100800 */
[C---:B------:R-:W-:Y:S01]  /*1bfb0*/  HMMA.1688.F32.TF32 R68, R176.reuse, R50, R68 ;  /* 0x00000032b044723c */ /* 0x040fe20000081044 */
[----:B------:R-:W-:Y:S01]  /*1bfc0*/  MOV R34, R216 ;  /* 0x000000d800227202 */ /* 0x000fe20000000f00 */
[----:B------:R-:W-:Y:S01]  /*1bfd0*/  IMAD.MOV.U32 R35, RZ, RZ, R215 ;  /* 0x000000ffff237224 */ /* 0x000fe200078e00d7 */
[----:B------:R-:W-:Y:S03]  /*1bfe0*/  BAR.SYNC.DEFER_BLOCKING 0x0 ;  /* 0x0000000000007b1d */ /* 0x000fe60000010000 */
[----:B------:R-:W-:Y:S03]  /*1bff0*/  HMMA.1688.F32.TF32 R56, R176, R54, R56 ;  /* 0x00000036b038723c */ /* 0x000fe60000081038 */
[----:B------:R-:W-:Y:S04]  /*1c000*/  STL [R1+0xb7c], R215 ;  /* 0x000b7cd701007387 */ /* 0x000fe80000100800 */
[----:B------:R-:W2:Y:S04]  /*1c010*/  LDL.LU R46, [R1+0xb0c] ;  /* 0x000b0c00012e7983 */ /* 0x000ea80000300800 */
[----:B------:R-:W2:Y:S04]  /*1c020*/  LDL.LU R38, [R1+0xac4] ;  /* 0x000ac40001267983 */ /* 0x000ea80000300800 */
[----:B------:R-:W-:Y:S01]  /*1c030*/  @!PT LDS RZ, [RZ] ;  /* 0x00000000fffff984 */ /* 0x000fe20000000800 */
[----:B------:R-:W-:Y:S01]  /*1c040*/  @!PT LDS RZ, [RZ] ;  /* 0x00000000fffff984 */ /* 0x000fe20000000800 */
[----:B------:R-:W-:Y:S01]  /*1c050*/  @!PT LDS RZ, [RZ] ;  /* 0x00000000fffff984 */ /* 0x000fe20000000800 */
[----:B------:R1:W-:Y:S02]  /*1c060*/  LDGSTS.E [R33], desc[UR8][R34.64], P2 ;  /* 0x0000000022217fae */ /* 0x0003e40009121848 */
[----:B-1----:R-:W-:-:S04]  /*1c070*/  SEL R34, RZ, 0x4, !P1 ;  /* 0x00000004ff227807 */ /* 0x002fc80004800000 */
[----:B------:R-:W-:-:S04]  /*1c080*/  SEL R34, R34, RZ, !P0 ;  /* 0x000000ff22227207 */ /* 0x000fc80004000000 */
[----:B------:R-:W-:Y:S02]  /*1c090*/  ISETP.NE.U32.AND P1, PT, R34, RZ, PT ;  /* 0x000000ff2200720c */ /* 0x000fe40003f25070 */
[----:B---3--:R-:W-:-:S05]  /*1c0a0*/  IADD3 R43, P3, R43, R5, RZ ;  /* 0x000000052b2b7210 */ /* 0x008fca0007f7e0ff */
[----:B----4-:R-:W-:Y:S01]  /*1c0b0*/  IMAD.X R44, R44, 0x1, R4, P3 ;  /* 0x000000012c2c7824 */ /* 0x010fe200018e0604 */
[----:B------:R-:W-:Y:S01]  /*1c0c0*/  IADD3 R37, P4, R37, R5, RZ ;  /* 0x0000000525257210 */ /* 0x000fe20007f9e0ff */
[----:B------:R1:W-:Y:S03]  /*1c0d0*/  STL [R1+0xb88], R43 ;  /* 0x000b882b01007387 */ /* 0x0003e60000100800 */
[----:B------:R-:W-:Y:S01]  /*1c0e0*/  IADD3.X R42, R42, R4, RZ, P4, !PT ;  /* 0x000000042a2a7210 */ /* 0x000fe200027fe4ff */
[----:B------:R3:W-:Y:S04]  /*1c0f0*/  STL [R1+0xb84], R44 ;  /* 0x000b842c01007387 */ /* 0x0007e80000100800 */
[----:B------:R-:W-:Y:S01]  /*1c100*/  STL [R1+0xb50], R37 ;  /* 0x000b502501007387 */ /* 0x000fe20000100800 */
[----:B------:R-:W-:-:S03]  /*1c110*/  IMAD.MOV.U32 R34, RZ, RZ, R43 ;  /* 0x000000ffff227224 */ /* 0x000fc600078e002b */
[----:B------:R-:W4:Y:S01]  /*1c120*/  LDL.LU R48, [R1+0xb08] ;  /* 0x000b080001307983 */ /* 0x000f220000300800 */
[----:B------:R-:W-:-:S03]  /*1c130*/  IMAD.MOV.U32 R35, RZ, RZ, R44 ;  /* 0x000000ffff237224 */ /* 0x000fc600078e002c */
[----:B------:R3:W-:Y:S04]  /*1c140*/  STL [R1+0xb3c], R42 ;  /* 0x000b3c2a01007387 */ /* 0x0007e80000100800 */
[----:B-1----:R-:W4:Y:S04]  /*1c150*/  LDL.LU R43, [R1+0xac0] ;  /* 0x000ac000012b7983 */ /* 0x002f280000300800 */
[----:B------:R1:W-:Y:S04]  /*1c160*/  LDGSTS.E [R33+0x100], desc[UR8][R34.64], P2 ;  /* 0x0010000022217fae */ /* 0x0003e80009121848 */
[----:B---3--:R-:W3:Y:S01]  /*1c170*/  LDL.LU R44, [R1+0xac8] ;  /* 0x000ac800012c7983 */ /* 0x008ee20000300800 */
[----:B-1----:R-:W-:-:S03]  /*1c180*/  IMAD.MOV.U32 R35, RZ, RZ, R42 ;  /* 0x000000ffff237224 */ /* 0x002fc600078e002a */
[----:B------:R-:W3:Y:S01]  /*1c190*/  LDL.LU R42, [R1+0xacc] ;  /* 0x000acc00012a7983 */ /* 0x000ee20000300800 */
[----:B------:R-:W-:-:S03]  /*1c1a0*/  MOV R34, R37 ;  /* 0x0000002500227202 */ /* 0x000fc60000000f00 */
[----:B------:R-:W3:Y:S04]  /*1c1b0*/  LDL.LU R45, [R1+0xa80] ;  /* 0x000a8000012d7983 */ /* 0x000ee80000300800 */
[----:B------:R-:W3:Y:S01]  /*1c1c0*/  LDL.LU R37, [R1+0xa84] ;  /* 0x000a840001257983 */ /* 0x000ee20000300800 */
[----:B------:R-:W-:-:S03]  /*1c1d0*/  ISETP.GT.AND P2, PT, R32, 0x8, PT ;  /* 0x000000082000780c */ /* 0x000fc60003f44270 */
[----:B------:R1:W-:Y:S01]  /*1c1e0*/  LDGSTS.E [R33+0x800], desc[UR8][R34.64], P1 ;  /* 0x0080000022217fae */ /* 0x0003e20008921848 */
[-C--:B------:R-:W-:Y:S02]  /*1c1f0*/  IADD3 R40, P3, R40, R5.reuse, RZ ;  /* 0x0000000528287210 */ /* 0x080fe40007f7e0ff */
[----:B--2---:R-:W-:-:S03]  /*1c200*/  IADD3 R36, P4, R36, R5, RZ ;  /* 0x0000000524247210 */ /* 0x004fc60007f9e0ff */
[----:B------:R-:W-:Y:S01]  /*1c210*/  IMAD.X R41, R41, 0x1, R4, P3 ;  /* 0x0000000129297824 */ /* 0x000fe200018e0604 */
[----:B-1----:R-:W-:-:S04]  /*1c220*/  SEL R34, RZ, 0x4, !P2 ;  /* 0x00000004ff227807 */ /* 0x002fc80005000000 */
[----:B------:R-:W-:Y:S01]  /*1c230*/  SEL R34, R34, RZ, !P0 ;  /* 0x000000ff22227207 */ /* 0x000fe20004000000 */
[----:B------:R-:W-:-:S03]  /*1c240*/  IMAD.MOV.U32 R35, RZ, RZ, R41 ;  /* 0x000000ffff237224 */ /* 0x000fc600078e0029 */
[----:B------:R-:W-:Y:S01]  /*1c250*/  ISETP.NE.U32.AND P2, PT, R34, RZ, PT ;  /* 0x000000ff2200720c */ /* 0x000fe20003f45070 */
[----:B------:R-:W-:Y:S01]  /*1c260*/  IMAD.MOV.U32 R34, RZ, RZ, R40 ;  /* 0x000000ffff227224 */ /* 0x000fe200078e0028 */
[----:B------:R-:W-:Y:S01]  /*1c270*/  IADD3.X R39, R39, R4, RZ, P4, !PT ;  /* 0x0000000427277210 */ /* 0x000fe200027fe4ff */
[----:B------:R-:W-:Y:S04]  /*1c280*/  STL [R1+0xb44], R40 ;  /* 0x000b442801007387 */ /* 0x000fe80000100800 */
[----:B------:R1:W-:Y:S04]  /*1c290*/  STL [R1+0xb40], R41 ;  /* 0x000b402901007387 */ /* 0x0003e80000100800 */
[----:B------:R-:W-:Y:S04]  /*1c2a0*/  STL [R1+0xb04], R36 ;  /* 0x000b042401007387 */ /* 0x000fe80000100800 */
[----:B------:R2:W-:Y:S01]  /*1c2b0*/  LDGSTS.E [R33+0x900], desc[UR8][R34.64], P1 ;  /* 0x0090000022217fae */ /* 0x0005e20008921848 */
[----:B------:R-:W-:-:S03]  /*1c2c0*/  ISETP.GT.AND P1, PT, R32, 0xc, PT ;  /* 0x0000000c2000780c */ /* 0x000fc60003f24270 */
[----:B------:R2:W-:Y:S04]  /*1c2d0*/  STL [R1+0xb00], R39 ;  /* 0x000b002701007387 */ /* 0x0005e80000100800 */
[----:B-1----:R-:W3:Y:S01]  /*1c2e0*/  LDL.LU R41, [R1+0xa88] ;  /* 0x000a880001297983 */ /* 0x002ee20000300800 */
[----:B--2---:R-:W-:Y:S01]  /*1c2f0*/  MOV R34, R36 ;  /* 0x0000002400227202 */ /* 0x004fe20000000f00 */
[----:B------:R-:W-:Y:S02]  /*1c300*/  IMAD.MOV.U32 R35, RZ, RZ, R39 ;  /* 0x000000ffff237224 */ /* 0x000fe400078e0027 */
[----:B------:R-:W2:Y:S04]  /*1c310*/  LDL.LU R40, [R1+0xa8c] ;  /* 0x000a8c0001287983 */ /* 0x000ea80000300800 */
[----:B------:R1:W-:Y:S04]  /*1c320*/  LDGSTS.E [R33+0x1000], desc[UR8][R34.64], P2 ;  /* 0x0100000022217fae */ /* 0x0003e80009121848 */
[----:B------:R-:W2:Y:S04]  /*1c330*/  LDL.LU R39, [R1+0xa40] ;  /* 0x000a400001277983 */ /* 0x000ea80000300800 */
[----:B------:R-:W2:Y:S01]  /*1c340*/  LDL.LU R36, [R1+0xa44] ;  /* 0x000a440001247983 */ /* 0x000ea20000300800 */
[----:B-1----:R-:W-:-:S04]  /*1c350*/  SEL R34, RZ, 0x4, !P1 ;  /* 0x00000004ff227807 */ /* 0x002fc80004800000 */
[----:B------:R-:W-:-:S04]  /*1c360*/  SEL R34, R34, RZ, !P0 ;  /* 0x000000ff22227207 */ /* 0x000fc80004000000 */
[----:B------:R-:W-:Y:S02]  /*1c370*/  ISETP.NE.U32.AND P1, PT, R34, RZ, PT ;  /* 0x000000ff2200720c */ /* 0x000fe40003f25070 */
[-C--:B------:R-:W-:Y:S02]  /*1c380*/  IADD3 R46, P3, R46, R5.reuse, RZ ;  /* 0x000000052e2e7210 */ /* 0x080fe40007f7e0ff */
[----:B------:R-:W-:-:S03]  /*1c390*/  IADD3 R38, P4, R38, R5, RZ ;  /* 0x0000000526267210 */ /* 0x000fc60007f9e0ff */
[----:B------:R-:W-:Y:S01]  /*1c3a0*/  IMAD.MOV.U32 R34, RZ, RZ, R46 ;  /* 0x000000ffff227224 */ /* 0x000fe200078e002e */
[----:B------:R-:W-:Y:S01]  /*1c3b0*/  STL [R1+0xb0c], R46 ;  /* 0x000b0c2e01007387 */ /* 0x000fe20000100800 */
[----:B----4-:R-:W-:-:S04]  /*1c3c0*/  IMAD.X R48, R48, 0x1, R4, P3 ;  /* 0x0000000130307824 */ /* 0x010fc800018e0604 */
[----:B------:R-:W-:Y:S01]  /*1c3d0*/  IMAD.MOV.U32 R35, RZ, RZ, R48 ;  /* 0x000000ffff237224 */ /* 0x000fe200078e0030 */
[----:B------:R-:W-:-:S04]  /*1c3e0*/  IADD3.X R43, R43, R4, RZ, P4, !PT ;  /* 0x000000042b2b7210 */ /* 0x000fc800027fe4ff */
[----:B------:R1:W-:Y:S01]  /*1c3f0*/  LDGSTS.E [R33+0x1100], desc[UR8][R34.64], P2 ;  /* 0x0110000022217fae */ /* 0x0003e20009121848 */
[----:B------:R-:W-:-:S03]  /*1c400*/  ISETP.GT.AND P2, PT, R32, 0x10, PT ;  /* 0x000000102000780c */ /* 0x000fc60003f44270 */
[----:B------:R-:W-:Y:S01]  /*1c410*/  STL [R1+0xb08], R48 ;  /* 0x000b083001007387 */ /* 0x000fe20000100800 */
[----:B-1----:R-:W-:Y:S01]  /*1c420*/  MOV R34, R38 ;  /* 0x0000002600227202 */ /* 0x002fe20000000f00 */
[----:B------:R-:W-:Y:S01]  /*1c430*/  IMAD.MOV.U32 R35, RZ, RZ, R43 ;  /* 0x000000ffff237224 */ /* 0x000fe200078e002b */
[-C--:B---3--:R-:W-:Y:S01]  /*1c440*/  IADD3 R42, P3, R42, R5.reuse, RZ ;  /* 0x000000052a2a7210 */ /* 0x088fe20007f7e0ff */
[----:B------:R-:W-:Y:S04]  /*1c450*/  STL [R1+0xac4], R38 ;  /* 0x000ac42601007387 */ /* 0x000fe80000100800 */
[----:B------:R1:W-:Y:S01]  /*1c460*/  LDGSTS.E [R33+0x1800], desc[UR8][R34.64], P1 ;  /* 0x0180000022217fae */ /* 0x0003e20008921848 */
[----:B------:R-:W-:Y:S01]  /*1c470*/  IMAD.X R44, R44, 0x1, R4, P3 ;  /* 0x000000012c2c7824 */ /* 0x000fe200018e0604 */
[----:B------:R-:W-:-:S02]  /*1c480*/  IADD3 R37, P4, R37, R5, RZ ;  /* 0x0000000525257210 */ /* 0x000fc40007f9e0ff */
[----:B------:R3:W-:Y:S02]  /*1c490*/  STL [R1+0xac0], R43 ;  /* 0x000ac02b01007387 */ /* 0x0007e40000100800 */
[----:B------:R-:W-:Y:S02]  /*1c4a0*/  IADD3.X R45, R45, R4, RZ, P4, !PT ;  /* 0x000000042d2d7210 */ /* 0x000fe400027fe4ff */
[----:B-1----:R-:W-:Y:S01]  /*1c4b0*/  SEL R34, RZ, 0x4, !P2 ;  /* 0x00000004ff227807 */ /* 0x002fe20005000000 */
[----:B---3--:R-:W3:Y:S01]  /*1c4c0*/  LDL.LU R43, [R1+0xa4c] ;  /* 0x000a4c00012b7983 */ /* 0x008ee20000300800 */
[----:B------:R-:W-:Y:S02]  /*1c4d0*/  IMAD.MOV.U32 R35, RZ, RZ, R44 ;  /* 0x000000ffff237224 */ /* 0x000fe400078e002c */
[----:B------:R-:W-:Y:S01]  /*1c4e0*/  SEL R34, R34, RZ, !P0 ;  /* 0x000000ff22227207 */ /* 0x000fe20004000000 */
[----:B------:R-:W4:Y:S04]  /*1c4f0*/  LDL.LU R38, [R1+0x9f4] ;  /* 0x0009f40001267983 */ /* 0x000f280000300800 */
[----:B------:R-:W-:Y:S04]  /*1c500*/  STL [R1+0xacc], R42 ;  /* 0x000acc2a01007387 */ /* 0x000fe80000100800 */
[----:B------:R1:W-:Y:S01]  /*1c510*/  STL [R1+0xac8], R44 ;  /* 0x000ac82c01007387 */ /* 0x0003e20000100800 */
[----:B------:R-:W-:-:S03]  /*1c520*/  ISETP.NE.U32.AND P2, PT, R34, RZ, PT ;  /* 0x000000ff2200720c */ /* 0x000fc60003f45070 */
[----:B------:R2:W-:Y:S01]  /*1c530*/  STL [R1+0xa84], R37 ;  /* 0x000a842501007387 */ /* 0x0005e20000100800 */
[----:B------:R-:W-:-:S03]  /*1c540*/  IMAD.MOV.U32 R34, RZ, RZ, R42 ;  /* 0x000000ffff227224 */ /* 0x000fc600078e002a */
[----:B-1----:R-:W4:Y:S04]  /*1c550*/  LDL.LU R44, [R1+0xa48] ;  /* 0x000a4800012c7983 */ /* 0x002f280000300800 */
[----:B------:R-:W-:Y:S04]  /*1c560*/  STL [R1+0xa80], R45 ;  /* 0x000a802d01007387 */ /* 0x000fe80000100800 */
[----:B------:R-:W4:Y:S04]  /*1c570*/  LDL.LU R42, [R1+0x9f0] ;  /* 0x0009f000012a7983 */ /* 0x000f280000300800 */
[----:B------:R1:W-:Y:S01]  /*1c580*/  LDGSTS.E [R33+0x1900], desc[UR8][R34.64], P1 ;  /* 0x0190000022217fae */ /* 0x0003e20008921848 */
[----:B------:R-:W-:-:S03]  /*1c590*/  ISETP.GT.AND P1, PT, R32, 0x14, PT ;  /* 0x000000142000780c */ /* 0x000fc60003f24270 */
[----:B------:R-:W4:Y:S01]  /*1c5a0*/  LDL.LU R46, [R1+0x9fc] ;  /* 0x0009fc00012e7983 */ /* 0x000f220000300800 */
[----:B--2---:R-:W-:Y:S02]  /*1c5b0*/  IADD3 R40, P3, R40, R5, RZ ;  /* 0x0000000528287210 */ /* 0x004fe40007f7e0ff */
[----:B-1----:R-:W-:Y:S01]  /*1c5c0*/  MOV R34, R37 ;  /* 0x0000002500227202 */ /* 0x002fe20000000f00 */
[----:B------:R-:W-:Y:S01]  /*1c5d0*/  IMAD.MOV.U32 R35, RZ, RZ, R45 ;  /* 0x000000ffff237224 */ /* 0x000fe200078e002d */
[----:B------:R-:W2:Y:S01]  /*1c5e0*/  LDL.LU R37, [R1+0x9b4] ;  /* 0x0009b40001257983 */ /* 0x000ea20000300800 */
[----:B------:R-:W-:-:S03]  /*1c5f0*/  IMAD.X R41, R41, 0x1, R4, P3 ;  /* 0x0000000129297824 */ /* 0x000fc600018e0604 */
[----:B------:R1:W-:Y:S01]  /*1c600*/  LDGSTS.E [R33+0x2000], desc[UR8][R34.64], P2 ;  /* 0x0200000022217fae */ /* 0x0003e20009121848 */
[----:B------:R-:W-:-:S03]  /*1c610*/  IADD3 R36, P4, R36, R5, RZ ;  /* 0x0000000524247210 */ /* 0x000fc60007f9e0ff */
[----:B------:R1:W-:Y:S01]  /*1c620*/  STL [R1+0xa8c], R40 ;  /* 0x000a8c2801007387 */ /* 0x0003e20000100800 */
[----:B------:R-:W-:Y:S02]  /*1c630*/  IADD3.X R39, R39, R4, RZ, P4, !PT ;  /* 0x0000000427277210 */ /* 0x000fe400027fe4ff */
[----:B-1----:R-:W-:Y:S01]  /*1c640*/  SEL R34, RZ, 0x4, !P1 ;  /* 0x00000004ff227807 */ /* 0x002fe20004800000 */
[----:B------:R1:W-:Y:S03]  /*1c650*/  STL [R1+0xa88], R41 ;  /* 0x000a882901007387 */ /* 0x0003e60000100800 */
[----:B------:R-:W-:Y:S01]  /*1c660*/  SEL R34, R34, RZ, !P0 ;  /* 0x000000ff22227207 */ /* 0x000fe20004000000 */
[----:B------:R-:W-:Y:S01]  /*1c670*/  STL [R1+0xa44], R36 ;  /* 0x000a442401007387 */ /* 0x000fe20000100800 */
[----:B------:R-:W-:Y:S02]  /*1c680*/  IMAD.MOV.U32 R35, RZ, RZ, R41 ;  /* 0x000000ffff237224 */ /* 0x000fe400078e0029 */
[----:B------:R-:W-:Y:S01]  /*1c690*/  ISETP.NE.U32.AND P1, PT, R34, RZ, PT ;  /* 0x000000ff2200720c */ /* 0x000fe20003f25070 */
[----:B------:R-:W2:Y:S01]  /*1c6a0*/  LDL.LU R48, [R1+0x9f8] ;  /* 0x0009f80001307983 */ /* 0x000ea20000300800 */
[----:B------:R-:W-:-:S03]  /*1c6b0*/  IMAD.MOV.U32 R34, RZ, RZ, R40 ;  /* 0x000000ffff227224 */ /* 0x000fc600078e0028 */
[----:B------:R1:W-:Y:S04]  /*1c6c0*/  STL [R1+0xa40], R39 ;  /* 0x000a402701007387 */ /* 0x0003e80000100800 */
[----:B------:R-:W2:Y:S04]  /*1c6d0*/  LDL.LU R40, [R1+0x9b0] ;  /* 0x0009b00001287983 */ /* 0x000ea80000300800 */
[----:B------:R1:W-:Y:S01]  /*1c6e0*/  LDGSTS.E [R33+0x2100], desc[UR8][R34.64], P2 ;  /* 0x0210000022217fae */ /* 0x0003e20009121848 */
[----:B------:R-:W-:-:S03]  /*1c6f0*/  ISETP.GT.AND P2, PT, R32, 0x18, PT ;  /* 0x000000182000780c */ /* 0x000fc60003f44270 */
[----:B-1----:R-:W2:Y:S01]  /*1c700*/  LDL.LU R41, [R1+0x9b8] ;  /* 0x0009b80001297983 */ /* 0x002ea20000300800 */
[----:B------:R-:W-:Y:S01]  /*1c710*/  MOV R34, R36 ;  /* 0x0000002400227202 */ /* 0x000fe20000000f00 */
        /* <DEDUP_REMOVED lines=8> */
[-C--:B---3--:R-:W-:Y:S02]  /*1c7a0*/  IADD3 R43, P3, R43, R5.reuse, RZ ;  /* 0x000000052b2b7210 */ /* 0x088fe40007f7e0ff */
[----:B----4-:R-:W-:-:S03]  /*1c7b0*/  IADD3 R38, P4, R38, R5, RZ ;  /* 0x0000000526267210 */ /* 0x010fc60007f9e0ff */
[----:B------:R-:W-:Y:S01]  /*1c7c0*/  IMAD.MOV.U32 R34, RZ, RZ, R43 ;  /* 0x000000ffff227224 */ /* 0x000fe200078e002b */
[----:B------:R-:W-:Y:S01]  /*1c7d0*/  STL [R1+0xa4c], R43 ;  /* 0x000a4c2b01007387 */ /* 0x000fe20000100800 */
[----:B------:R-:W-:-:S04]  /*1c7e0*/  IMAD.X R44, R44, 0x1, R4, P3 ;  /* 0x000000012c2c7824 */ /* 0x000fc800018e0604 */
[----:B------:R-:W-:Y:S01]  /*1c7f0*/  IMAD.MOV.U32 R35, RZ, RZ, R44 ;  /* 0x000000ffff237224 */ /* 0x000fe200078e002c */
[----:B------:R1:W-:Y:S01]  /*1c800*/  STL [R1+0xa48], R44 ;  /* 0x000a482c01007387 */ /* 0x0003e20000100800 */
[----:B------:R-:W-:-:S03]  /*1c810*/  IADD3.X R42, R42, R4, RZ, P4, !PT ;  /* 0x000000042a2a7210 */ /* 0x000fc600027fe4ff */
[----:B------:R3:W-:Y:S04]  /*1c820*/  STL [R1+0x9f4], R38 ;  /* 0x0009f42601007387 */ /* 0x0007e80000100800 */
[----:B------:R4:W-:Y:S04]  /*1c830*/  LDGSTS.E [R33+0x2900], desc[UR8][R34.64], P1 ;  /* 0x0290000022217fae */ /* 0x0009e80008921848 */
[----:B------:R3:W-:Y:S04]  /*1c840*/  STL [R1+0x9f0], R42 ;  /* 0x0009f02a01007387 */ /* 0x0007e80000100800 */
[----:B-1----:R-:W2:Y:S01]  /*1c850*/  LDL.LU R44, [R1+0x978] ;  /* 0x00097800012c7983 */ /* 0x002ea20000300800 */
[----:B----4-:R-:W-:-:S03]  /*1c860*/  MOV R34, R38 ;  /* 0x0000002600227202 */ /* 0x010fc60000000f00 */
[----:B---3--:R-:W3:Y:S01]  /*1c870*/  LDL.LU R38, [R1+0x97c] ;  /* 0x00097c0001267983 */ /* 0x008ee20000300800 */
[----:B------:R-:W-:-:S03]  /*1c880*/  IMAD.MOV.U32 R35, RZ, RZ, R42 ;  /* 0x000000ffff237224 */ /* 0x000fc600078e002a */
[----:B------:R-:W4:Y:S04]  /*1c890*/  LDL.LU R43, [R1+0x930] ;  /* 0x00093000012b7983 */ /* 0x000f280000300800 */
[----:B------:R-:W4:Y:S01]  /*1c8a0*/  LDL.LU R42, [R1+0x934] ;  /* 0x00093400012a7983 */ /* 0x000f220000300800 */
[----:B------:R-:W-:-:S03]  /*1c8b0*/  ISETP.GT.AND P1, PT, R32, 0x1c, PT ;  /* 0x0000001c2000780c */ /* 0x000fc60003f24270 */
[----:B------:R1:W-:Y:S01]  /*1c8c0*/  LDGSTS.E [R33+0x3000], desc[UR8][R34.64], P2 ;  /* 0x0300000022217fae */ /* 0x0003e20009121848 */
[-C--:B------:R-:W-:Y:S02]  /*1c8d0*/  IADD3 R46, P3, R46, R5.reuse, RZ ;  /* 0x000000052e2e7210 */ /* 0x080fe40007f7e0ff */
[----:B--2---:R-:W-:Y:S02]  /*1c8e0*/  IADD3 R37, P4, R37, R5, RZ ;  /* 0x0000000525257210 */ /* 0x004fe40007f9e0ff */
[----:B-1----:R-:W-:Y:S01]  /*1c8f0*/  SEL R34, RZ, 0x4, !P1 ;  /* 0x00000004ff227807 */ /* 0x002fe20004800000 */
[----:B------:R-:W-:-:S03]  /*1c900*/  IMAD.X R48, R48, 0x1, R4, P3 ;  /* 0x0000000130307824 */ /* 0x000fc600018e0604 */
[----:B------:R-:W-:Y:S01]  /*1c910*/  SEL R34, R34, RZ, !P0 ;  /* 0x000000ff22227207 */ /* 0x000fe20004000000 */
[----:B------:R-:W-:-:S03]  /*1c920*/  IMAD.MOV.U32 R35, RZ, RZ, R48 ;  /* 0x000000ffff237224 */ /* 0x000fc600078e0030 */
[----:B------:R-:W-:Y:S01]  /*1c930*/  ISETP.NE.U32.AND P1, PT, R34, RZ, PT ;  /* 0x000000ff2200720c */ /* 0x000fe20003f25070 */
[----:B------:R-:W-:Y:S01]  /*1c940*/  IMAD.MOV.U32 R34, RZ, RZ, R46 ;  /* 0x000000ffff227224 */ /* 0x000fe200078e002e */
[----:B------:R-:W-:-:S04]  /*1c950*/  IADD3.X R40, R40, R4, RZ, P4, !PT ;  /* 0x0000000428287210 */ /* 0x000fc800027fe4ff */
[----:B------:R1:W-:Y:S01]  /*1c960*/  LDGSTS.E [R33+0x3100], desc[UR8][R34.64], P2 ;  /* 0x0310000022217fae */ /* 0x0003e20009121848 */
[----:B------:R-:W-:-:S03]  /*1c970*/  ISETP.GT.AND P2, PT, R32, 0x20, PT ;  /* 0x000000202000780c */ /* 0x000fc60003f44270 */
[----:B------:R-:W-:Y:S04]  /*1c980*/  STL [R1+0x9fc], R46 ;  /* 0x0009fc2e01007387 */ /* 0x000fe80000100800 */
[----:B------:R-:W-:Y:S01]  /*1c990*/  STL [R1+0x9f8], R48 ;  /* 0x0009f83001007387 */ /* 0x000fe20000100800 */
[----:B-1----:R-:W-:Y:S01]  /*1c9a0*/  MOV R34, R37 ;  /* 0x0000002500227202 */ /* 0x002fe20000000f00 */
[----:B------:R-:W-:Y:S01]  /*1c9b0*/  IMAD.MOV.U32 R35, RZ, RZ, R40 ;  /* 0x000000ffff237224 */ /* 0x000fe200078e0028 */
[----:B------:R-:W-:Y:S01]  /*1c9c0*/  IADD3 R39, P3, R39, R5, RZ ;  /* 0x0000000527277210 */ /* 0x000fe20007f7e0ff */
[----:B------:R-:W-:Y:S04]  /*1c9d0*/  STL [R1+0x9b4], R37 ;  /* 0x0009b42501007387 */ /* 0x000fe80000100800 */
[----:B------:R1:W-:Y:S01]  /*1c9e0*/  LDGSTS.E [R33+0x3800], desc[UR8][R34.64], P1 ;  /* 0x0380000022217fae */ /* 0x0003e20008921848 */
[----:B------:R-:W-:-:S03]  /*1c9f0*/  IMAD.X R41, R41, 0x1, R4, P3 ;  /* 0x0000000129297824 */ /* 0x000fc600018e0604 */
[----:B------:R2:W-:Y:S01]  /*1ca00*/  STL [R1+0x9b0], R40 ;  /* 0x0009b02801007387 */ /* 0x0005e20000100800 */
[----:B------:R-:W-:Y:S02]  /*1ca10*/  IADD3 R36, P4, R36, R5, RZ ;  /* 0x0000000524247210 */ /* 0x000fe40007f9e0ff */
[----:B-1----:R-:W-:Y:S01]  /*1ca20*/  SEL R34, RZ, 0x4, !P2 ;  /* 0x00000004ff227807 */ /* 0x002fe20005000000 */
[----:B--2---:R-:W2:Y:S01]  /*1ca30*/  LDL.LU R40, [R1+0x93c] ;  /* 0x00093c0001287983 */ /* 0x004ea20000300800 */
[----:B------:R-:W-:-:S03]  /*1ca40*/  IADD3.X R45, R45, R4, RZ, P4, !PT ;  /* 0x000000042d2d7210 */ /* 0x000fc600027fe4ff */
[----:B------:R-:W2:Y:S01]  /*1ca50*/  LDL.LU R37, [R1+0x8e4] ;  /* 0x0008e40001257983 */ /* 0x000ea20000300800 */
[----:B------:R-:W-:Y:S01]  /*1ca60*/  SEL R34, R34, RZ, !P0 ;  /* 0x000000ff22227207 */ /* 0x000fe20004000000 */
[----:B------:R-:W-:Y:S02]  /*1ca70*/  IMAD.MOV.U32 R35, RZ, RZ, R41 ;  /* 0x000000ffff237224 */ /* 0x000fe400078e0029 */
[----:B------:R-:W-:Y:S04]  /*1ca80*/  STL [R1+0x9bc], R39 ;  /* 0x0009bc2701007387 */ /* 0x000fe80000100800 */
[----:B------:R1:W-:Y:S01]  /*1ca90*/  STL [R1+0x9b8], R41 ;  /* 0x0009b82901007387 */ /* 0x0003e20000100800 */
[----:B------:R-:W-:-:S03]  /*1caa0*/  ISETP.NE.U32.AND P2, PT, R34, RZ, PT ;  /* 0x000000ff2200720c */ /* 0x000fc60003f45070 */
[----:B------:R1:W-:Y:S01]  /*1cab0*/  STL [R1+0x974], R36 ;  /* 0x0009742401007387 */ /* 0x0003e20000100800 */
[----:B------:R-:W-:-:S03]  /*1cac0*/  IMAD.MOV.U32 R34, RZ, RZ, R39 ;  /* 0x000000ffff227224 */ /* 0x000fc600078e0027 */
[----:B-1----:R-:W2:Y:S04]  /*1cad0*/  LDL.LU R41, [R1+0x938] ;  /* 0x0009380001297983 */ /* 0x002ea80000300800 */
[----:B------:R-:W-:Y:S04]  /*1cae0*/  STL [R1+0x970], R45 ;  /* 0x0009702d01007387 */ /* 0x000fe80000100800 */
[----:B------:R-:W2:Y:S04]  /*1caf0*/  LDL.LU R39, [R1+0x8e0] ;  /* 0x0008e00001277983 */ /* 0x000ea80000300800 */
[----:B------:R1:W-:Y:S01]  /*1cb00*/  LDGSTS.E [R33+0x3900], desc[UR8][R34.64], P1 ;  /* 0x0390000022217fae */ /* 0x0003e20008921848 */
[----:B------:R-:W-:-:S03]  /*1cb10*/  ISETP.GT.AND P1, PT, R32, 0x24, PT ;  /* 0x000000242000780c */ /* 0x000fc60003f24270 */
[----:B------:R-:W2:Y:S01]  /*1cb20*/  LDL.LU R46, [R1+0x8ec] ;  /* 0x0008ec00012e7983 */ /* 0x000ea20000300800 */
[----:B-1----:R-:W-:Y:S01]  /*1cb30*/  MOV R34, R36 ;  /* 0x0000002400227202 */ /* 0x002fe20000000f00 */
[----:B------:R-:W-:Y:S02]  /*1cb40*/  IMAD.MOV.U32 R35, RZ, RZ, R45 ;  /* 0x000000ffff237224 */ /* 0x000fe400078e002d */
[----:B------:R-:W2:Y:S04]  /*1cb50*/  LDL.LU R36, [R1+0x8a4] ;  /* 0x0008a40001247983 */ /* 0x000ea80000300800 */
[----:B------:R1:W-:Y:S02]  /*1cb60*/  LDGSTS.E [R33+0x4000], desc[UR8][R34.64], P2 ;  /* 0x0400000022217fae */ /* 0x0003e40009121848 */
[----:B-1----:R-:W-:-:S04]  /*1cb70*/  SEL R34, RZ, 0x4, !P1 ;  /* 0x00000004ff227807 */ /* 0x002fc80004800000 */
[----:B------:R-:W-:-:S04]  /*1cb80*/  SEL R34, R34, RZ, !P0 ;  /* 0x000000ff22227207 */ /* 0x000fc80004000000 */
[----:B------:R-:W-:Y:S02]  /*1cb90*/  ISETP.NE.U32.AND P1, PT, R34, RZ, PT ;  /* 0x000000ff2200720c */ /* 0x000fe40003f25070 */
[----:B---3--:R-:W-:-:S05]  /*1cba0*/  IADD3 R38, P3, R38, R5, RZ ;  /* 0x0000000526267210 */ /* 0x008fca0007f7e0ff */
[----:B------:R-:W-:Y:S01]  /*1cbb0*/  IMAD.X R44, R44, 0x1, R4, P3 ;  /* 0x000000012c2c7824 */ /* 0x000fe200018e0604 */
[----:B----4-:R-:W-:Y:S01]  /*1cbc0*/  IADD3 R42, P4, R42, R5, RZ ;  /* 0x000000052a2a7210 */ /* 0x010fe20007f9e0ff */
[----:B------:R1:W-:Y:S03]  /*1cbd0*/  STL [R1+0x97c], R38 ;  /* 0x00097c2601007387 */ /* 0x0003e60000100800 */
[----:B------:R-:W-:Y:S01]  /*1cbe0*/  IADD3.X R43, R43, R4, RZ, P4, !PT ;  /* 0x000000042b2b7210 */ /* 0x000fe200027fe4ff */
[----:B------:R3:W-:Y:S04]  /*1cbf0*/  STL [R1+0x978], R44 ;  /* 0x0009782c01007387 */ /* 0x0007e80000100800 */
[----:B------:R-:W-:Y:S04]  /*1cc00*/  STL [R1+0x934], R42 ;  /* 0x0009342a01007387 */ /* 0x000fe80000100800 */
[----:B------:R-:W4:Y:S01]  /*1cc10*/  LDL.LU R48, [R1+0x8e8] ;  /* 0x0008e80001307983 */ /* 0x000f220000300800 */
[----:B------:R-:W-:-:S03]  /*1cc20*/  IMAD.MOV.U32 R34, RZ, RZ, R38 ;  /* 0x000000ffff227224 */ /* 0x000fc600078e0026 */
[----:B------:R3:W-:Y:S04]  /*1cc30*/  STL [R1+0x930], R43 ;  /* 0x0009302b01007387 */ /* 0x0007e80000100800 */
[----:B-1----:R-:W4:Y:S01]  /*1cc40*/  LDL.LU R38, [R1+0x8a0] ;  /* 0x0008a00001267983 */ /* 0x002f220000300800 */
[----:B------:R-:W-:-:S03]  /*1cc50*/  IMAD.MOV.U32 R35, RZ, RZ, R44 ;  /* 0x000000ffff237224 */ /* 0x000fc600078e002c */
[----:B------:R-:W4:Y:S04]  /*1cc60*/  LDL.LU R45, [R1+0x8a8] ;  /* 0x0008a800012d7983 */ /* 0x000f280000300800 */
[----:B------:R1:W-:Y:S01]  /*1cc70*/  LDGSTS.E [R33+0x4100], desc[UR8][R34.64], P2 ;  /* 0x0410000022217fae */ /* 0x0003e20009121848 */
[----:B------:R-:W-:-:S03]  /*1cc80*/  ISETP.GT.AND P2, PT, R32, 0x28, PT ;  /* 0x000000282000780c */ /* 0x000fc60003f44270 */
[----:B---3--:R-:W3:Y:S01]  /*1cc90*/  LDL.LU R44, [R1+0x8ac] ;  /* 0x0008ac00012c7983 */ /* 0x008ee20000300800 */
[----:B-1----:R-:W-:Y:S01]  /*1cca0*/  MOV R34, R42 ;  /* 0x0000002a00227202 */ /* 0x002fe20000000f00 */
[----:B------:R-:W-:Y:S02]  /*1ccb0*/  IMAD.MOV.U32 R35, RZ, RZ, R43 ;  /* 0x000000ffff237224 */ /* 0x000fe400078e002b */
[----:B------:R-:W3:Y:S04]  /*1ccc0*/  LDL.LU R43, [R1+0x860] ;  /* 0x00086000012b7983 */ /* 0x000ee80000300800 */
[----:B------:R1:W-:Y:S04]  /*1ccd0*/  LDGSTS.E [R33+0x4800], desc[UR8][R34.64], P1 ;  /* 0x0480000022217fae */ /* 0x0003e80008921848 */
[----:B------:R-:W3:Y:S01]  /*1cce0*/  LDL.LU R42, [R1+0x864] ;  /* 0x00086400012a7983 */ /* 0x000ee20000300800 */
[----:B-1----:R-:W-:-:S02]  /*1ccf0*/  SEL R34, RZ, 0x4, !P2 ;  /* 0x00000004ff227807 */ /* 0x002fc40005000000 */
[-C--:B--2---:R-:W-:Y:S02]  /*1cd00*/  IADD3 R40, P3, R40, R5.reuse, RZ ;  /* 0x0000000528287210 */ /* 0x084fe40007f7e0ff */
[----:B------:R-:W-:Y:S02]  /*1cd10*/  SEL R34, R34, RZ, !P0 ;  /* 0x000000ff22227207 */ /* 0x000fe40004000000 */
[----:B------:R-:W-:Y:S02]  /*1cd20*/  IADD3 R37, P4, R37, R5, RZ ;  /* 0x0000000525257210 */ /* 0x000fe40007f9e0ff */
[----:B------:R-:W-:Y:S01]  /*1cd30*/  ISETP.NE.U32.AND P2, PT, R34, RZ, PT ;  /* 0x000000ff2200720c */ /* 0x000fe20003f45070 */
[----:B------:R-:W-:Y:S02]  /*1cd40*/  IMAD.MOV.U32 R34, RZ, RZ, R40 ;  /* 0x000000ffff227224 */ /* 0x000fe400078e0028 */
[----:B------:R-:W-:-:S04]  /*1cd50*/  IMAD.X R41, R41, 0x1, R4, P3 ;  /* 0x0000000129297824 */ /* 0x000fc800018e0604 */
[----:B------:R-:W-:Y:S01]  /*1cd60*/  IMAD.MOV.U32 R35, RZ, RZ, R41 ;  /* 0x000000ffff237224 */ /* 0x000fe200078e0029 */
[----:B------:R-:W-:-:S04]  /*1cd70*/  IADD3.X R39, R39, R4, RZ, P4, !PT ;  /* 0x0000000427277210 */ /* 0x000fc800027fe4ff */
[----:B------:R1:W-:Y:S01]  /*1cd80*/  LDGSTS.E [R33+0x4900], desc[UR8][R34.64], P1 ;  /* 0x0490000022217fae */ /* 0x0003e20008921848 */
[----:B------:R-:W-:-:S03]  /*1cd90*/  ISETP.GT.AND P1, PT, R32, 0x2c, PT ;  /* 0x0000002c2000780c */ /* 0x000fc60003f24270 */
[----:B------:R-:W-:Y:S01]  /*1cda0*/  STL [R1+0x93c], R40 ;  /* 0x00093c2801007387 */ /* 0x000fe20000100800 */
[----:B-1----:R-:W-:Y:S01]  /*1cdb0*/  MOV R34, R37 ;  /* 0x0000002500227202 */ /* 0x002fe20000000f00 */
[----:B------:R-:W-:Y:S01]  /*1cdc0*/  IMAD.MOV.U32 R35, RZ, RZ, R39 ;  /* 0x000000ffff237224 */ /* 0x000fe200078e0027 */
[----:B------:R-:W-:-:S04]  /*1cdd0*/  IADD3 R46, P3, R46, R5, RZ ;  /* 0x000000052e2e7210 */ /* 0x000fc80007f7e0ff */
[----:B------:R1:W-:Y:S01]  /*1cde0*/  LDGSTS.E [R33+0x5000], desc[UR8][R34.64], P2 ;  /* 0x0500000022217fae */ /* 0x0003e20009121848 */
[----:B------:R-:W-:-:S03]  /*1cdf0*/  IADD3 R36, P4, R36, R5, RZ ;  /* 0x0000000524247210 */ /* 0x000fc60007f9e0ff */
[----:B------:R2:W-:Y:S04]  /*1ce00*/  STL [R1+0x938], R41 ;  /* 0x0009382901007387 */ /* 0x0005e80000100800 */
[----:B------:R-:W-:Y:S01]  /*1ce10*/  STL [R1+0x8e4], R37 ;  /* 0x0008e42501007387 */ /* 0x000fe20000100800 */
[----:B-1----:R-:W-:-:S03]  /*1ce20*/  SEL R34, RZ, 0x4, !P1 ;  /* 0x00000004ff227807 */ /* 0x002fc60004800000 */
[----:B------:R1:W-:Y:S01]  /*1ce30*/  STL [R1+0x8e0], R39 ;  /* 0x0008e02701007387 */ /* 0x0003e20000100800 */
[----:B------:R-:W-:-:S03]  /*1ce40*/  SEL R34, R34, RZ, !P0 ;  /* 0x000000ff22227207 */ /* 0x000fc60004000000 */
[----:B--2---:R-:W2:Y:S01]  /*1ce50*/  LDL.LU R41, [R1+0x868] ;  /* 0x0008680001297983 */ /* 0x004ea20000300800 */
[----:B------:R-:W-:-:S03]  /*1ce60*/  ISETP.NE.U32.AND P1, PT, R34, RZ, PT ;  /* 0x000000ff2200720c */ /* 0x000fc60003f25070 */
[----:B------:R-:W2:Y:S01]  /*1ce70*/  LDL.LU R40, [R1+0x86c] ;  /* 0x00086c0001287983 */ /* 0x000ea20000300800 */
[----:B------:R-:W-:-:S03]  /*1ce80*/  IMAD.MOV.U32 R34, RZ, RZ, R46 ;  /* 0x000000ffff227224 */ /* 0x000fc600078e002e */
[----:B-1----:R-:W2:Y:S04]  /*1ce90*/  LDL.LU R39, [R1+0x820] ;  /* 0x0008200001277983 */ /* 0x002ea80000300800 */
[----:B------:R-:W2:Y:S04]  /*1cea0*/  LDL.LU R37, [R1+0x824] ;  /* 0x0008240001257983 */ /* 0x000ea80000300800 */
[----:B------:R-:W-:Y:S01]  /*1ceb0*/  STL [R1+0x8ec], R46 ;  /* 0x0008ec2e01007387 */ /* 0x000fe20000100800 */
[----:B----4-:R-:W-:-:S04]  /*1cec0*/  IMAD.X R48, R48, 0x1, R4, P3 ;  /* 0x0000000130307824 */ /* 0x010fc800018e0604 */
[----:B------:R-:W-:Y:S01]  /*1ced0*/  IMAD.MOV.U32 R35, RZ, RZ, R48 ;  /* 0x000000ffff237224 */ /* 0x000fe200078e0030 */
[----:B------:R-:W-:Y:S01]  /*1cee0*/  STL [R1+0x8e8], R48 ;  /* 0x0008e83001007387 */ /* 0x000fe20000100800 */
[----:B------:R-:W-:-:S03]  /*1cef0*/  IADD3.X R38, R38, R4, RZ, P4, !PT ;  /* 0x0000000426267210 */ /* 0x000fc600027fe4ff */
[----:B------:R-:W-:Y:S04]  /*1cf00*/  STL [R1+0x8a4], R36 ;  /* 0x0008a42401007387 */ /* 0x000fe80000100800 */
[----:B------:R1:W-:Y:S04]  /*1cf10*/  LDGSTS.E [R33+0x5100], desc[UR8][R34.64], P2 ;  /* 0x0510000022217fae */ /* 0x0003e80009121848 */
[----:B------:R4:W-:Y:S01]  /*1cf20*/  STL [R1+0x8a0], R38 ;  /* 0x0008a02601007387 */ /* 0x0009e20000100800 */
[----:B-1----:R-:W-:Y:S01]  /*1cf30*/  IMAD.MOV.U32 R35, RZ, RZ, R38 ;  /* 0x000000ffff237224 */ /* 0x002fe200078e0026 */
[----:B------:R-:W-:-:S02]  /*1cf40*/  MOV R34, R36 ;  /* 0x0000002400227202 */ /* 0x000fc40000000f00 */
[----:B----4-:R-:W4:Y:S04]  /*1cf50*/  LDL.LU R38, [R1+0x828] ;  /* 0x0008280001267983 */ /* 0x010f280000300800 */
[----:B------:R-:W4:Y:S01]  /*1cf60*/  LDL.LU R36, [R1+0x82c] ;  /* 0x00082c0001247983 */ /* 0x000f220000300800 */
[----:B------:R-:W-:-:S03]  /*1cf70*/  ISETP.GT.AND P2, PT, R32, 0x30, PT ;  /* 0x000000302000780c */ /* 0x000fc60003f44270 */
[----:B------:R1:W-:Y:S01]  /*1cf80*/  LDGSTS.E [R33+0x5800], desc[UR8][R34.64], P1 ;  /* 0x0580000022217fae */ /* 0x0003e20008921848 */
[-C--:B---3--:R-:W-:Y:S02]  /*1cf90*/  IADD3 R44, P3, R44, R5.reuse, RZ ;  /* 0x000000052c2c7210 */ /* 0x088fe40007f7e0ff */
[----:B------:R-:W-:-:S03]  /*1cfa0*/  IADD3 R42, P4, R42, R5, RZ ;  /* 0x000000052a2a7210 */ /* 0x000fc60007f9e0ff */
[----:B------:R-:W-:Y:S01]  /*1cfb0*/  IMAD.X R45, R45, 0x1, R4, P3 ;  /* 0x000000012d2d7824 */ /* 0x000fe200018e0604 */
[----:B-1----:R-:W-:-:S04]  /*1cfc0*/  SEL R34, RZ, 0x4, !P2 ;  /* 0x00000004ff227807 */ /* 0x002fc80005000000 */
[----:B------:R-:W-:Y:S01]  /*1cfd0*/  SEL R34, R34, RZ, !P0 ;  /* 0x000000ff22227207 */ /* 0x000fe20004000000 */
[----:B------:R-:W-:-:S03]  /*1cfe0*/  IMAD.MOV.U32 R35, RZ, RZ, R45 ;  /* 0x000000ffff237224 */ /* 0x000fc600078e002d */
[----:B------:R-:W-:Y:S01]  /*1cff0*/  ISETP.NE.U32.AND P2, PT, R34, RZ, PT ;  /* 0x000000ff2200720c */ /* 0x000fe20003f45070 */
[----:B------:R-:W-:Y:S01]  /*1d000*/  IMAD.MOV.U32 R34, RZ, RZ, R44 ;  /* 0x000000ffff227224 */ /* 0x000fe200078e002c */
[----:B------:R-:W-:-:S04]  /*1d010*/  IADD3.X R43, R43, R4, RZ, P4, !PT ;  /* 0x000000042b2b7210 */ /* 0x000fc800027fe4ff */
[----:B------:R1:W-:Y:S01]  /*1d020*/  LDGSTS.E [R33+0x5900], desc[UR8][R34.64], P1 ;  /* 0x0590000022217fae */ /* 0x0003e20008921848 */
[----:B------:R-:W-:Y:S02]  /*1d030*/  ISETP.GT.AND P1, PT, R32, 0x34, PT ;  /* 0x000000342000780c */ /* 0x000fe40003f24270 */
[----:B-1----:R-:W-:Y:S01]  /*1d040*/  MOV R34, R42 ;  /* 0x0000002a00227202 */ /* 0x002fe20000000f00 */
[----:B------:R-:W-:-:S05]  /*1d050*/  IMAD.MOV.U32 R35, RZ, RZ, R43 ;  /* 0x000000ffff237224 */ /* 0x000fca00078e002b */
[----:B------:R1:W-:Y:S02]  /*1d060*/  LDGSTS.E [R33+0x6000], desc[UR8][R34.64], P2 ;  /* 0x0600000022217fae */ /* 0x0003e40009121848 */
[----:B-1----:R-:W-:-:S04]  /*1d070*/  SEL R34, RZ, 0x4, !P1 ;  /* 0x00000004ff227807 */ /* 0x002fc80004800000 */
[----:B------:R-:W-:Y:S01]  /*1d080*/  SEL R34, R34, RZ, !P0 ;  /* 0x000000ff22227207 */ /* 0x000fe20004000000 */
[----:B------:R-:W-:Y:S03]  /*1d090*/  STL [R1+0x8ac], R44 ;  /* 0x0008ac2c01007387 */ /* 0x000fe60000100800 */
[----:B------:R-:W-:Y:S01]  /*1d0a0*/  ISETP.NE.U32.AND P1, PT, R34, RZ, PT ;  /* 0x000000ff2200720c */ /* 0x000fe20003f25070 */
[----:B------:R-:W-:Y:S04]  /*1d0b0*/  STL [R1+0x8a8], R45 ;  /* 0x0008a82d01007387 */ /* 0x000fe80000100800 */
[----:B------:R-:W-:Y:S04]  /*1d0c0*/  STL [R1+0x864], R42 ;  /* 0x0008642a01007387 */ /* 0x000fe80000100800 */
[----:B------:R-:W-:Y:S01]  /*1d0d0*/  STL [R1+0x860], R43 ;  /* 0x0008602b01007387 */ /* 0x000fe20000100800 */
[----:B--2---:R-:W-:-:S05]  /*1d0e0*/  IADD3 R40, P3, R40, R5, RZ ;  /* 0x0000000528287210 */ /* 0x004fca0007f7e0ff */
[----:B------:R-:W-:Y:S01]  /*1d0f0*/  IMAD.X R41, R41, 0x1, R4, P3 ;  /* 0x0000000129297824 */ /* 0x000fe200018e0604 */
[----:B------:R-:W-:Y:S01]  /*1d100*/  IADD3 R37, P4, R37, R5, RZ ;  /* 0x0000000525257210 */ /* 0x000fe20007f9e0ff */
[----:B------:R-:W-:Y:S02]  /*1d110*/  IMAD.MOV.U32 R34, RZ, RZ, R40 ;  /* 0x000000ffff227224 */ /* 0x000fe400078e0028 */
[----:B------:R-:W-:Y:S01]  /*1d120*/  IMAD.MOV.U32 R35, RZ, RZ, R41 ;  /* 0x000000ffff237224 */ /* 0x000fe200078e0029 */
[----:B------:R-:W-:Y:S01]  /*1d130*/  IADD3.X R39, R39, R4, RZ, P4, !PT ;  /* 0x0000000427277210 */ /* 0x000fe200027fe4ff */
[----:B------:R-:W-:Y:S04]  /*1d140*/  STL [R1+0x86c], R40 ;  /* 0x00086c2801007387 */ /* 0x000fe80000100800 */
[----:B------:R-:W-:Y:S04]  /*1d150*/  STL [R1+0x868], R41 ;  /* 0x0008682901007387 */ /* 0x000fe80000100800 */
[----:B------:R1:W-:Y:S01]  /*1d160*/  LDGSTS.E [R33+0x6100], desc[UR8][R34.64], P2 ;  /* 0x0610000022217fae */ /* 0x0003e20009121848 */
[----:B------:R-:W-:-:S03]  /*1d170*/  ISETP.GT.AND P2, PT, R32, 0x38, PT ;  /* 0x000000382000780c */ /* 0x000fc60003f44270 */
[----:B------:R2:W-:Y:S04]  /*1d180*/  STL [R1+0x824], R37 ;  /* 0x0008242501007387 */ /* 0x0005e80000100800 */
[----:B------:R-:W-:Y:S01]  /*1d190*/  STL [R1+0x820], R39 ;  /* 0x0008202701007387 */ /* 0x000fe20000100800 */
[----:B-1----:R-:W-:Y:S01]  /*1d1a0*/  MOV R34, R37 ;  /* 0x0000002500227202 */ /* 0x002fe20000000f00 */
[----:B------:R-:W-:Y:S02]  /*1d1b0*/  IMAD.MOV.U32 R35, RZ, RZ, R39 ;  /* 0x000000ffff237224 */ /* 0x000fe400078e0027 */
[----:B--2---:R-:W2:Y:S04]  /*1d1c0*/  LDL.LU R37, [R1+0x20] ;  /* 0x0000200001257983 */ /* 0x004ea80000300800 */
[----:B------:R1:W-:Y:S02]  /*1d1d0*/  LDGSTS.E [R33+0x6800], desc[UR8][R34.64], P1 ;  /* 0x0680000022217fae */ /* 0x0003e40008921848 */
[----:B-1----:R-:W-:-:S04]  /*1d1e0*/  SEL R34, RZ, 0x4, !P2 ;  /* 0x00000004ff227807 */ /* 0x002fc80005000000 */
[----:B------:R-:W-:-:S04]  /*1d1f0*/  SEL R34, R34, RZ, !P0 ;  /* 0x000000ff22227207 */ /* 0x000fc80004000000 */
[----:B------:R-:W-:Y:S02]  /*1d200*/  ISETP.NE.U32.AND P2, PT, R34, RZ, PT ;  /* 0x000000ff2200720c */ /* 0x000fe40003f45070 */
[----:B----4-:R-:W-:-:S05]  /*1d210*/  IADD3 R36, P3, R36, R5, RZ ;  /* 0x0000000524247210 */ /* 0x010fca0007f7e0ff */
[----:B------:R-:W-:Y:S01]  /*1d220*/  IMAD.X R38, R38, 0x1, R4, P3 ;  /* 0x0000000126267824 */ /* 0x000fe200018e0604 */
[----:B------:R1:W-:Y:S04]  /*1d230*/  STL [R1+0x82c], R36 ;  /* 0x00082c2401007387 */ /* 0x0003e80000100800 */
[----:B------:R3:W-:Y:S04]  /*1d240*/  STL [R1+0x828], R38 ;  /* 0x0008282601007387 */ /* 0x0007e80000100800 */
[----:B------:R-:W4:Y:S04]  /*1d250*/  LDL.LU R43, [R1+0x1c] ;  /* 0x00001c00012b7983 */ /* 0x000f280000300800 */
[----:B------:R-:W4:Y:S04]  /*1d260*/  LDL.LU R44, [R1+0x24] ;  /* 0x00002400012c7983 */ /* 0x000f280000300800 */
[----:B------:R-:W4:Y:S01]  /*1d270*/  LDL.LU R42, [R1+0x28] ;  /* 0x00002800012a7983 */ /* 0x000f220000300800 */
[----:B------:R-:W-:-:S03]  /*1d280*/  IMAD.MOV.U32 R34, RZ, RZ, R36 ;  /* 0x000000ffff227224 */ /* 0x000fc600078e0024 */
[----:B------:R-:W4:Y:S04]  /*1d290*/  LDL.LU R45, [R1+0x5c] ;  /* 0x00005c00012d7983 */ /* 0x000f280000300800 */
[----:B-1----:R-:W4:Y:S04]  /*1d2a0*/  LDL.LU R36, [R1+0x60] ;  /* 0x0000600001247983 */ /* 0x002f280000300800 */
[----:B------:R-:W4:Y:S04]  /*1d2b0*/  LDL.LU R41, [R1+0x64] ;  /* 0x0000640001297983 */ /* 0x000f280000300800 */
[----:B------:R-:W4:Y:S01]  /*1d2c0*/  LDL.LU R40, [R1+0x68] ;  /* 0x0000680001287983 */ /* 0x000f220000300800 */
[----:B------:R-:W-:-:S03]  /*1d2d0*/  IMAD.MOV.U32 R35, RZ, RZ, R38 ;  /* 0x000000ffff237224 */ /* 0x000fc600078e0026 */
[----:B------:R-:W4:Y:S04]  /*1d2e0*/  LDL.LU R39, [R1+0x9c] ;  /* 0x00009c0001277983 */ /* 0x000f280000300800 */
[----:B---3--:R-:W3:Y:S01]  /*1d2f0*/  LDL.LU R38, [R1+0xa0] ;  /* 0x0000a00001267983 */ /* 0x008ee20000300800 */
[----:B------:R-:W-:-:S03]  /*1d300*/  IADD3 R228, P4, R228, R5, RZ ;  /* 0x00000005e4e47210 */ /* 0x000fc60007f9e0ff */
[----:B------:R1:W-:Y:S01]  /*1d310*/  LDGSTS.E [R33+0x6900], desc[UR8][R34.64], P1 ;  /* 0x0690000022217fae */ /* 0x0003e20008921848 */
[----:B------:R-:W-:Y:S02]  /*1d320*/  IADD3.X R227, R227, R4, RZ, P4, !PT ;  /* 0x00000004e3e37210 */ /* 0x000fe400027fe4ff */
[----:B------:R-:W-:Y:S02]  /*1d330*/  ISETP.GT.AND P1, PT, R32, 0x3c, PT ;  /* 0x0000003c2000780c */ /* 0x000fe40003f24270 */
[----:B------:R-:W-:Y:S02]  /*1d340*/  IADD3 R230, P3, R230, R5, RZ ;  /* 0x00000005e6e67210 */ /* 0x000fe40007f7e0ff */
[----:B-1----:R-:W-:Y:S01]  /*1d350*/  MOV R34, R228 ;  /* 0x000000e400227202 */ /* 0x002fe20000000f00 */
[----:B------:R-:W-:-:S05]  /*1d360*/  IMAD.MOV.U32 R35, RZ, RZ, R227 ;  /* 0x000000ffff237224 */ /* 0x000fca00078e00e3 */
[----:B------:R1:W-:Y:S01]  /*1d370*/  LDGSTS.E [R33+0x7000], desc[UR8][R34.64], P2 ;  /* 0x0700000022217fae */ /* 0x0003e20009121848 */
[----:B------:R-:W-:Y:S01]  /*1d380*/  IMAD.X R229, R229, 0x1, R4, P3 ;  /* 0x00000001e5e57824 */ /* 0x000fe200018e0604 */
[----:B------:R-:W-:Y:S02]  /*1d390*/  IADD3 R244, P4, R244, R5, RZ ;  /* 0x00000005f4f47210 */ /* 0x000fe40007f9e0ff */
        /* <DEDUP_REMOVED lines=8> */
[----:B------:R-:W-:Y:S02]  /*1d420*/  IADD3 R246, P3, R246, R5, RZ ;  /* 0x00000005f6f67210 */ /* 0x000fe40007f7e0ff */
[----:B-1----:R-:W-:Y:S01]  /*1d430*/  MOV R34, R244 ;  /* 0x000000f400227202 */ /* 0x002fe20000000f00 */
[----:B------:R-:W-:-:S05]  /*1d440*/  IMAD.MOV.U32 R35, RZ, RZ, R243 ;  /* 0x000000ffff237224 */ /* 0x000fca00078e00f3 */
[----:B------:R1:W-:Y:S01]  /*1d450*/  LDGSTS.E [R33+0x7800], desc[UR8][R34.64], P1 ;  /* 0x0780000022217fae */ /* 0x0003e20008921848 */
[----:B------:R-:W-:Y:S01]  /*1d460*/  IMAD.X R245, R245, 0x1, R4, P3 ;  /* 0x00000001f5f57824 */ /* 0x000fe200018e0604 */
[----:B-1----:R-:W-:-:S04]  /*1d470*/  SEL R34, RZ, 0x4, !P2 ;  /* 0x00000004ff227807 */ /* 0x002fc80005000000 */
[----:B------:R-:W-:Y:S02]  /*1d480*/  SEL R34, R34, RZ, !P0 ;  /* 0x000000ff22227207 */ /* 0x000fe40004000000 */
[----:B--2---:R-:W-:Y:S02]  /*1d490*/  IADD3 R37, P4, R37, R5, RZ ;  /* 0x0000000525257210 */ /* 0x004fe40007f9e0ff */
[----:B------:R-:W-:Y:S01]  /*1d4a0*/  ISETP.NE.U32.AND P2, PT, R34, RZ, PT ;  /* 0x000000ff2200720c */ /* 0x000fe20003f45070 */
[----:B------:R-:W-:Y:S02]  /*1d4b0*/  IMAD.MOV.U32 R34, RZ, RZ, R246 ;  /* 0x000000ffff227224 */ /* 0x000fe400078e00f6 */
[----:B------:R-:W-:-:S05]  /*1d4c0*/  IMAD.MOV.U32 R35, RZ, RZ, R245 ;  /* 0x000000ffff237224 */ /* 0x000fca00078e00f5 */
[----:B------:R1:W-:Y:S01]  /*1d4d0*/  LDGSTS.E [R33+0x7900], desc[UR8][R34.64], P1 ;  /* 0x0790000022217fae */ /* 0x0003e20008921848 */
[----:B------:R-:W-:-:S03]  /*1d4e0*/  ISETP.GT.AND P1, PT, R32, 0x44, PT ;  /* 0x000000442000780c */ /* 0x000fc60003f24270 */
[----:B------:R-:W-:Y:S01]  /*1d4f0*/  STL [R1+0x20], R37 ;  /* 0x0000202501007387 */ /* 0x000fe20000100800 */
[----:B-1----:R-:W-:Y:S02]  /*1d500*/  MOV R34, R37 ;  /* 0x0000002500227202 */ /* 0x002fe40000000f00 */
[----:B----4-:R-:W-:-:S05]  /*1d510*/  IADD3.X R43, R43, R4, RZ, P4, !PT ;  /* 0x000000042b2b7210 */ /* 0x010fca00027fe4ff */
[----:B------:R-:W-:Y:S01]  /*1d520*/  IMAD.MOV.U32 R35, RZ, RZ, R43 ;  /* 0x000000ffff237224 */ /* 0x000fe200078e002b */
[-C--:B------:R-:W-:Y:S01]  /*1d530*/  IADD3 R42, P3, R42, R5.reuse, RZ ;  /* 0x000000052a2a7210 */ /* 0x080fe20007f7e0ff */
[----:B------:R1:W-:Y:S04]  /*1d540*/  STL [R1+0x1c], R43 ;  /* 0x00001c2b01007387 */ /* 0x0003e80000100800 */
[----:B------:R-:W-:Y:S01]  /*1d550*/  IMAD.X R44, R44, 0x1, R4, P3 ;  /* 0x000000012c2c7824 */ /* 0x000fe200018e0604 */
[----:B------:R2:W-:Y:S01]  /*1d560*/  LDGSTS.E [R33+0x8000], desc[UR8][R34.64], P2 ;  /* 0x0800000022217fae */ /* 0x0005e20009121848 */
[----:B------:R-:W-:-:S03]  /*1d570*/  IADD3 R36, P4, R36, R5, RZ ;  /* 0x0000000524247210 */ /* 0x000fc60007f9e0ff */
[----:B-1----:R-:W4:Y:S01]  /*1d580*/  LDL.LU R43, [R1+0xa8] ;  /* 0x0000a800012b7983 */ /* 0x002f220000300800 */
[----:B------:R-:W-:-:S03]  /*1d590*/  IADD3.X R45, R45, R4, RZ, P4, !PT ;  /* 0x000000042d2d7210 */ /* 0x000fc600027fe4ff */
[----:B------:R-:W4:Y:S01]  /*1d5a0*/  LDL.LU R37, [R1+0xe0] ;  /* 0x0000e00001257983 */ /* 0x000f220000300800 */
[----:B--2---:R-:W-:-:S03]  /*1d5b0*/  SEL R34, RZ, 0x4, !P1 ;  /* 0x00000004ff227807 */ /* 0x004fc60004800000 */
[----:B------:R-:W-:Y:S01]  /*1d5c0*/  STL [R1+0x28], R42 ;  /* 0x0000282a01007387 */ /* 0x000fe20000100800 */
[----:B------:R-:W-:Y:S01]  /*1d5d0*/  IMAD.MOV.U32 R35, RZ, RZ, R44 ;  /* 0x000000ffff237224 */ /* 0x000fe200078e002c */
[----:B------:R-:W-:Y:S02]  /*1d5e0*/  SEL R34, R34, RZ, !P0 ;  /* 0x000000ff22227207 */ /* 0x000fe40004000000 */
[----:B------:R1:W-:Y:S04]  /*1d5f0*/  STL [R1+0x24], R44 ;  /* 0x0000242c01007387 */ /* 0x0003e80000100800 */
[----:B------:R2:W-:Y:S01]  /*1d600*/  STL [R1+0x60], R36 ;  /* 0x0000602401007387 */ /* 0x0005e20000100800 */
[----:B------:R-:W-:Y:S01]  /*1d610*/  ISETP.NE.U32.AND P1, PT, R34, RZ, PT ;  /* 0x000000ff2200720c */ /* 0x000fe20003f25070 */
[----:B------:R-:W-:-:S02]  /*1d620*/  IMAD.MOV.U32 R34, RZ, RZ, R42 ;  /* 0x000000ffff227224 */ /* 0x000fc400078e002a */
[----:B-1----:R-:W4:Y:S04]  /*1d630*/  LDL.LU R44, [R1+0xa4] ;  /* 0x0000a400012c7983 */ /* 0x002f280000300800 */
[----:B------:R-:W-:Y:S04]  /*1d640*/  STL [R1+0x5c], R45 ;  /* 0x00005c2d01007387 */ /* 0x000fe80000100800 */
[----:B------:R-:W4:Y:S01]  /*1d650*/  LDL.LU R42, [R1+0xdc] ;  /* 0x0000dc00012a7983 */ /* 0x000f220000300800 */
[----:B------:R-:W-:-:S03]  /*1d660*/  IADD3 R40, P3, R40, R5, RZ ;  /* 0x0000000528287210 */ /* 0x000fc60007f7e0ff */
[----:B------:R1:W-:Y:S01]  /*1d670*/  LDGSTS.E [R33+0x8100], desc[UR8][R34.64], P2 ;  /* 0x0810000022217fae */ /* 0x0003e20009121848 */
[----:B------:R-:W-:Y:S01]  /*1d680*/  ISETP.GT.AND P2, PT, R32, 0x48, PT ;  /* 0x000000482000780c */ /* 0x000fe20003f44270 */
[----:B------:R-:W-:Y:S01]  /*1d690*/  IMAD.X R41, R41, 0x1, R4, P3 ;  /* 0x0000000129297824 */ /* 0x000fe200018e0604 */
[----:B---3--:R-:W-:Y:S01]  /*1d6a0*/  IADD3 R38, P4, R38, R5, RZ ;  /* 0x0000000526267210 */ /* 0x008fe20007f9e0ff */
[----:B------:R-:W3:Y:S01]  /*1d6b0*/  LDL.LU R46, [R1+0xe8] ;  /* 0x0000e800012e7983 */ /* 0x000ee20000300800 */
[----:B-1----:R-:W-:Y:S01]  /*1d6c0*/  MOV R34, R36 ;  /* 0x0000002400227202 */ /* 0x002fe20000000f00 */
[----:B------:R-:W-:Y:S02]  /*1d6d0*/  IMAD.MOV.U32 R35, RZ, RZ, R45 ;  /* 0x000000ffff237224 */ /* 0x000fe400078e002d */
[----:B--2---:R-:W2:Y:S04]  /*1d6e0*/  LDL.LU R36, [R1+0x120] ;  /* 0x0001200001247983 */ /* 0x004ea80000300800 */
[----:B------:R1:W-:Y:S01]  /*1d6f0*/  LDGSTS.E [R33+0x8800], desc[UR8][R34.64], P1 ;  /* 0x0880000022217fae */ /* 0x0003e20008921848 */
[----:B------:R-:W-:-:S03]  /*1d700*/  IADD3.X R39, R39, R4, RZ, P4, !PT ;  /* 0x0000000427277210 */ /* 0x000fc600027fe4ff */
[----:B------:R1:W-:Y:S04]  /*1d710*/  STL [R1+0x68], R40 ;  /* 0x0000682801007387 */ /* 0x0003e80000100800 */
[----:B------:R1:W-:Y:S02]  /*1d720*/  STL [R1+0x64], R41 ;  /* 0x0000642901007387 */ /* 0x0003e40000100800 */
[----:B-1----:R-:W-:Y:S02]  /*1d730*/  SEL R34, RZ, 0x4, !P2 ;  /* 0x00000004ff227807 */ /* 0x002fe40005000000 */
[----:B------:R-:W-:Y:S02]  /*1d740*/  STL [R1+0xa0], R38 ;  /* 0x0000a02601007387 */ /* 0x000fe40000100800 */
[----:B------:R-:W-:-:S02]  /*1d750*/  SEL R34, R34, RZ, !P0 ;  /* 0x000000ff22227207 */ /* 0x000fc40004000000 */
[----:B------:R-:W2:Y:S01]  /*1d760*/  LDL.LU R48, [R1+0xe4] ;  /* 0x0000e40001307983 */ /* 0x000ea20000300800 */
[----:B------:R-:W-:Y:S01]  /*1d770*/  IMAD.MOV.U32 R35, RZ, RZ, R41 ;  /* 0x000000ffff237224 */ /* 0x000fe200078e0029 */
[----:B------:R-:W-:Y:S01]  /*1d780*/  ISETP.NE.U32.AND P2, PT, R34, RZ, PT ;  /* 0x000000ff2200720c */ /* 0x000fe20003f45070 */
[----:B------:R-:W-:Y:S01]  /*1d790*/  IMAD.MOV.U32 R34, RZ, RZ, R40 ;  /* 0x000000ffff227224 */ /* 0x000fe200078e0028 */
[----:B------:R1:W-:Y:S04]  /*1d7a0*/  STL [R1+0x9c], R39 ;  /* 0x00009c2701007387 */ /* 0x0003e80000100800 */
[----:B------:R-:W2:Y:S04]  /*1d7b0*/  LDL.LU R40, [R1+0x11c] ;  /* 0x00011c0001287983 */ /* 0x000ea80000300800 */
[----:B------:R1:W-:Y:S04]  /*1d7c0*/  LDGSTS.E [R33+0x8900], desc[UR8][R34.64], P1 ;  /* 0x0890000022217fae */ /* 0x0003e80008921848 */
[----:B------:R-:W2:Y:S01]  /*1d7d0*/  LDL.LU R41, [R1+0x124] ;  /* 0x0001240001297983 */ /* 0x000ea20000300800 */
[----:B-1----:R-:W-:-:S03]  /*1d7e0*/  IMAD.MOV.U32 R35, RZ, RZ, R39 ;  /* 0x000000ffff237224 */ /* 0x002fc600078e0027 */
[----:B------:R-:W2:Y:S01]  /*1d7f0*/  LDL.LU R39, [R1+0x128] ;  /* 0x0001280001277983 */ /* 0x000ea20000300800 */
[----:B------:R-:W-:-:S03]  /*1d800*/  MOV R34, R38 ;  /* 0x0000002600227202 */ /* 0x000fc60000000f00 */
[----:B------:R-:W2:Y:S04]  /*1d810*/  LDL.LU R45, [R1+0x15c] ;  /* 0x00015c00012d7983 */ /* 0x000ea80000300800 */
[----:B------:R-:W2:Y:S01]  /*1d820*/  LDL.LU R38, [R1+0x160] ;  /* 0x0001600001267983 */ /* 0x000ea20000300800 */
[----:B------:R-:W-:-:S03]  /*1d830*/  ISETP.GT.AND P1, PT, R32, 0x4c, PT ;  /* 0x0000004c2000780c */ /* 0x000fc60003f24270 */
[----:B------:R1:W-:Y:S02]  /*1d840*/  LDGSTS.E [R33+0x9000], desc[UR8][R34.64], P2 ;  /* 0x0900000022217fae */ /* 0x0003e40009121848 */
[----:B-1----:R-:W-:-:S04]  /*1d850*/  SEL R34, RZ, 0x4, !P1 ;  /* 0x00000004ff227807 */ /* 0x002fc80004800000 */
[----:B------:R-:W-:-:S04]  /*1d860*/  SEL R34, R34, RZ, !P0 ;  /* 0x000000ff22227207 */ /* 0x000fc80004000000 */
[----:B------:R-:W-:Y:S02]  /*1d870*/  ISETP.NE.U32.AND P1, PT, R34, RZ, PT ;  /* 0x000000ff2200720c */ /* 0x000fe40003f25070 */
[-C--:B----4-:R-:W-:Y:S02]  /*1d880*/  IADD3 R43, P3, R43, R5.reuse, RZ ;  /* 0x000000052b2b7210 */ /* 0x090fe40007f7e0ff */
[----:B------:R-:W-:-:S03]  /*1d890*/  IADD3 R37, P4, R37, R5, RZ ;  /* 0x0000000525257210 */ /* 0x000fc60007f9e0ff */
[----:B------:R-:W-:Y:S01]  /*1d8a0*/  IMAD.MOV.U32 R34, RZ, RZ, R43 ;  /* 0x000000ffff227224 */ /* 0x000fe200078e002b */
[----:B------:R-:W-:Y:S01]  /*1d8b0*/  STL [R1+0xa8], R43 ;  /* 0x0000a82b01007387 */ /* 0x000fe20000100800 */
[----:B------:R-:W-:-:S04]  /*1d8c0*/  IMAD.X R44, R44, 0x1, R4, P3 ;  /* 0x000000012c2c7824 */ /* 0x000fc800018e0604 */
[----:B------:R-:W-:Y:S01]  /*1d8d0*/  IMAD.MOV.U32 R35, RZ, RZ, R44 ;  /* 0x000000ffff237224 */ /* 0x000fe200078e002c */
[----:B------:R-:W-:Y:S01]  /*1d8e0*/  IADD3.X R42, R42, R4, RZ, P4, !PT ;  /* 0x000000042a2a7210 */ /* 0x000fe200027fe4ff */
[----:B------:R1:W-:Y:S04]  /*1d8f0*/  STL [R1+0xa4], R44 ;  /* 0x0000a42c01007387 */ /* 0x0003e80000100800 */
[----:B------:R4:W-:Y:S01]  /*1d900*/  LDGSTS.E [R33+0x9100], desc[UR8][R34.64], P2 ;  /* 0x0910000022217fae */ /* 0x0009e20009121848 */
[----:B------:R-:W-:-:S03]  /*1d910*/  ISETP.GT.AND P2, PT, R32, 0x50, PT ;  /* 0x000000502000780c */ /* 0x000fc60003f44270 */
[----:B------:R-:W-:Y:S04]  /*1d920*/  STL [R1+0xe0], R37 ;  /* 0x0000e02501007387 */ /* 0x000fe80000100800 */
[----:B------:R3:W-:Y:S01]  /*1d930*/  STL [R1+0xdc], R42 ;  /* 0x0000dc2a01007387 */ /* 0x0007e20000100800 */
[----:B----4-:R-:W-:Y:S01]  /*1d940*/  MOV R34, R37 ;  /* 0x0000002500227202 */ /* 0x010fe20000000f00 */
[----:B------:R-:W-:Y:S02]  /*1d950*/  IMAD.MOV.U32 R35, RZ, RZ, R42 ;  /* 0x000000ffff237224 */ /* 0x000fe400078e002a */
[----:B-1----:R-:W4:Y:S04]  /*1d960*/  LDL.LU R44, [R1+0x164] ;  /* 0x00016400012c7983 */ /* 0x002f280000300800 */
[----:B------:R-:W4:Y:S01]  /*1d970*/  LDL.LU R43, [R1+0x168] ;  /* 0x00016800012b7983 */ /* 0x000f220000300800 */
[----:B---3--:R-:W-:-:S03]  /*1d980*/  IADD3 R46, P3, R46, R5, RZ ;  /* 0x000000052e2e7210 */ /* 0x008fc60007f7e0ff */
[----:B------:R1:W-:Y:S04]  /*1d990*/  LDGSTS.E [R33+0x9800], desc[UR8][R34.64], P1 ;  /* 0x0980000022217fae */ /* 0x0003e80008921848 */
[----:B------:R-:W3:Y:S04]  /*1d9a0*/  LDL.LU R42, [R1+0x19c] ;  /* 0x00019c00012a7983 */ /* 0x000ee80000300800 */
[----:B------:R-:W3:Y:S01]  /*1d9b0*/  LDL.LU R37, [R1+0x1a0] ;  /* 0x0001a00001257983 */ /* 0x000ee20000300800 */
[----:B-1----:R-:W-:Y:S01]  /*1d9c0*/  SEL R34, RZ, 0x4, !P2 ;  /* 0x00000004ff227807 */ /* 0x002fe20005000000 */
[----:B--2---:R-:W-:-:S03]  /*1d9d0*/  IMAD.X R48, R48, 0x1, R4, P3 ;  /* 0x0000000130307824 */ /* 0x004fc600018e0604 */
[----:B------:R-:W-:Y:S02]  /*1d9e0*/  SEL R34, R34, RZ, !P0 ;  /* 0x000000ff22227207 */ /* 0x000fe40004000000 */
[----:B------:R-:W-:Y:S02]  /*1d9f0*/  IADD3 R36, P4, R36, R5, RZ ;  /* 0x0000000524247210 */ /* 0x000fe40007f9e0ff */
[----:B------:R-:W-:Y:S01]  /*1da00*/  ISETP.NE.U32.AND P2, PT, R34, RZ, PT ;  /* 0x000000ff2200720c */ /* 0x000fe20003f45070 */
[----:B------:R-:W-:Y:S01]  /*1da10*/  IMAD.MOV.U32 R34, RZ, RZ, R46 ;  /* 0x000000ffff227224 */ /* 0x000fe200078e002e */
[----:B------:R-:W-:Y:S01]  /*1da20*/  IADD3.X R40, R40, R4, RZ, P4, !PT ;  /* 0x0000000428287210 */ /* 0x000fe200027fe4ff */
[----:B------:R-:W-:-:S05]  /*1da30*/  IMAD.MOV.U32 R35, RZ, RZ, R48 ;  /* 0x000000ffff237224 */ /* 0x000fca00078e0030 */
[----:B------:R1:W-:Y:S01]  /*1da40*/  LDGSTS.E [R33+0x9900], desc[UR8][R34.64], P1 ;  /* 0x0990000022217fae */ /* 0x0003e20008921848 */
[----:B------:R-:W-:-:S03]  /*1da50*/  ISETP.GT.AND P1, PT, R32, 0x54, PT ;  /* 0x000000542000780c */ /* 0x000fc60003f24270 */
[----:B------:R-:W-:Y:S01]  /*1da60*/  STL [R1+0xe8], R46 ;  /* 0x0000e82e01007387 */ /* 0x000fe20000100800 */
[----:B-1----:R-:W-:Y:S01]  /*1da70*/  MOV R34, R36 ;  /* 0x0000002400227202 */ /* 0x002fe20000000f00 */
[----:B------:R-:W-:Y:S01]  /*1da80*/  IMAD.MOV.U32 R35, RZ, RZ, R40 ;  /* 0x000000ffff237224 */ /* 0x000fe200078e0028 */
[-C--:B------:R-:W-:Y:S01]  /*1da90*/  IADD3 R39, P3, R39, R5.reuse, RZ ;  /* 0x0000000527277210 */ /* 0x080fe20007f7e0ff */
[----:B------:R-:W-:Y:S04]  /*1daa0*/  STL [R1+0xe4], R48 ;  /* 0x0000e43001007387 */ /* 0x000fe80000100800 */
[----:B------:R1:W-:Y:S01]  /*1dab0*/  LDGSTS.E [R33+0xa000], desc[UR8][R34.64], P2 ;  /* 0x0a00000022217fae */ /* 0x0003e20009121848 */
[----:B------:R-:W-:Y:S01]  /*1dac0*/  IADD3 R38, P4, R38, R5, RZ ;  /* 0x0000000526267210 */ /* 0x000fe20007f9e0ff */
[----:B------:R-:W-:-:S02]  /*1dad0*/  IMAD.X R41, R41, 0x1, R4, P3 ;  /* 0x0000000129297824 */ /* 0x000fc400018e0604 */
[----:B------:R-:W-:Y:S01]  /*1dae0*/  STL [R1+0x120], R36 ;  /* 0x0001202401007387 */ /* 0x000fe20000100800 */
[----:B------:R-:W-:-:S03]  /*1daf0*/  IADD3.X R45, R45, R4, RZ, P4, !PT ;  /* 0x000000042d2d7210 */ /* 0x000fc600027fe4ff */
[----:B------:R2:W-:Y:S01]  /*1db00*/  STL [R1+0x11c], R40 ;  /* 0x00011c2801007387 */ /* 0x0005e20000100800 */
[----:B-1----:R-:W-:Y:S01]  /*1db10*/  SEL R34, RZ, 0x4, !P1 ;  /* 0x00000004ff227807 */ /* 0x002fe20004800000 */
[----:B------:R-:W-:-:S03]  /*1db20*/  IMAD.MOV.U32 R35, RZ, RZ, R41 ;  /* 0x000000ffff237224 */ /* 0x000fc600078e0029 */
[----:B------:R-:W-:Y:S01]  /*1db30*/  SEL R34, R34, RZ, !P0 ;  /* 0x000000ff22227207 */ /* 0x000fe20004000000 */
[----:B--2---:R-:W2:Y:S04]  /*1db40*/  LDL.LU R40, [R1+0x1a8] ;  /* 0x0001a80001287983 */ /* 0x004ea80000300800 */
[----:B------:R-:W2:Y:S01]  /*1db50*/  LDL.LU R36, [R1+0x1e0] ;  /* 0x0001e00001247983 */ /* 0x000ea20000300800 */
[----:B------:R-:W-:-:S03]  /*1db60*/  ISETP.NE.U32.AND P1, PT, R34, RZ, PT ;  /* 0x000000ff2200720c */ /* 0x000fc60003f25070 */
[----:B------:R-:W-:Y:S01]  /*1db70*/  STL [R1+0x128], R39 ;  /* 0x0001282701007387 */ /* 0x000fe20000100800 */
[----:B------:R-:W-:-:S03]  /*1db80*/  IMAD.MOV.U32 R34, RZ, RZ, R39 ;  /* 0x000000ffff227224 */ /* 0x000fc600078e0027 */
[----:B------:R1:W-:Y:S04]  /*1db90*/  STL [R1+0x124], R41 ;  /* 0x0001242901007387 */ /* 0x0003e80000100800 */
[----:B------:R1:W-:Y:S04]  /*1dba0*/  STL [R1+0x160], R38 ;  /* 0x0001602601007387 */ /* 0x0003e80000100800 */
[----:B------:R1:W-:Y:S04]  /*1dbb0*/  LDGSTS.E [R33+0xa100], desc[UR8][R34.64], P2 ;  /* 0x0a10000022217fae */ /* 0x0003e80009121848 */
[----:B-1----:R-:W2:Y:S04]  /*1dbc0*/  LDL.LU R41, [R1+0x1a4] ;  /* 0x0001a40001297983 */ /* 0x002ea80000300800 */
[----:B------:R-:W-:Y:S04]  /*1dbd0*/  STL [R1+0x15c], R45 ;  /* 0x00015c2d01007387 */ /* 0x000fe80000100800 */
[----:B------:R-:W2:Y:S01]  /*1dbe0*/  LDL.LU R39, [R1+0x1dc] ;  /* 0x0001dc0001277983 */ /* 0x000ea20000300800 */
[----:B------:R-:W-:Y:S01]  /*1dbf0*/  MOV R34, R38 ;  /* 0x0000002600227202 */ /* 0x000fe20000000f00 */
[----:B------:R-:W-:Y:S01]  /*1dc00*/  IMAD.MOV.U32 R35, RZ, RZ, R45 ;  /* 0x000000ffff237224 */ /* 0x000fe200078e002d */
[----:B------:R-:W-:Y:S01]  /*1dc10*/  ISETP.GT.AND P2, PT, R32, 0x58, PT ;  /* 0x000000582000780c */ /* 0x000fe20003f44270 */
[----:B------:R-:W2:Y:S04]  /*1dc20*/  LDL.LU R46, [R1+0x1e8] ;  /* 0x0001e800012e7983 */ /* 0x000ea80000300800 */
[----:B------:R-:W2:Y:S04]  /*1dc30*/  LDL.LU R38, [R1+0x220] ;  /* 0x0002200001267983 */ /* 0x000ea80000300800 */
[----:B------:R1:W-:Y:S02]  /*1dc40*/  LDGSTS.E [R33+0xa800], desc[UR8][R34.64], P1 ;  /* 0x0a80000022217fae */ /* 0x0003e40008921848 */
[----:B-1----:R-:W-:-:S04]  /*1dc50*/  SEL R34, RZ, 0x4, !P2 ;  /* 0x00000004ff227807 */ /* 0x002fc80005000000 */
[----:B------:R-:W-:-:S04]  /*1dc60*/  SEL R34, R34, RZ, !P0 ;  /* 0x000000ff22227207 */ /* 0x000fc80004000000 */
[----:B------:R-:W-:Y:S02]  /*1dc70*/  ISETP.NE.U32.AND P2, PT, R34, RZ, PT ;  /* 0x000000ff2200720c */ /* 0x000fe40003f45070 */
[----:B----4-:R-:W-:-:S05]  /*1dc80*/  IADD3 R43, P3, R43, R5, RZ ;  /* 0x000000052b2b7210 */ /* 0x010fca0007f7e0ff */
[----:B------:R-:W-:Y:S01]  /*1dc90*/  IMAD.X R44, R44, 0x1, R4, P3 ;  /* 0x000000012c2c7824 */ /* 0x000fe200018e0604 */
[----:B------:R-:W-:Y:S01]  /*1dca0*/  STL [R1+0x168], R43 ;  /* 0x0001682b01007387 */ /* 0x000fe20000100800 */
[----:B---3--:R-:W-:-:S03]  /*1dcb0*/  IADD3 R37, P4, R37, R5, RZ ;  /* 0x0000000525257210 */ /* 0x008fc60007f9e0ff */
[----:B------:R1:W-:Y:S01]  /*1dcc0*/  STL [R1+0x164], R44 ;  /* 0x0001642c01007387 */ /* 0x0003e20000100800 */
[----:B------:R-:W-:-:S03]  /*1dcd0*/  IADD3.X R42, R42, R4, RZ, P4, !PT ;  /* 0x000000042a2a7210 */ /* 0x000fc600027fe4ff */
[----:B------:R-:W-:Y:S04]  /*1dce0*/  STL [R1+0x1a0], R37 ;  /* 0x0001a02501007387 */ /* 0x000fe80000100800 */
[----:B------:R-:W3:Y:S01]  /*1dcf0*/  LDL.LU R48, [R1+0x1e4] ;  /* 0x0001e40001307983 */ /* 0x000ee20000300800 */
[----:B------:R-:W-:-:S03]  /*1dd00*/  IMAD.MOV.U32 R35, RZ, RZ, R44 ;  /* 0x000000ffff237224 */ /* 0x000fc600078e002c */
[----:B------:R4:W-:Y:S01]  /*1dd10*/  STL [R1+0x19c], R42 ;  /* 0x00019c2a01007387 */ /* 0x0009e20000100800 */
[----:B------:R-:W-:-:S03]  /*1dd20*/  IMAD.MOV.U32 R34, RZ, RZ, R43 ;  /* 0x000000ffff227224 */ /* 0x000fc600078e002b */
[----:B-1----:R-:W3:Y:S04]  /*1dd30*/  LDL.LU R44, [R1+0x21c] ;  /* 0x00021c00012c7983 */ /* 0x002ee80000300800 */
[----:B------:R-:W3:Y:S04]  /*1dd40*/  LDL.LU R45, [R1+0x224] ;  /* 0x00022400012d7983 */ /* 0x000ee80000300800 */
[----:B------:R-:W3:Y:S04]  /*1dd50*/  LDL.LU R43, [R1+0x228] ;  /* 0x00022800012b7983 */ /* 0x000ee80000300800 */
[----:B------:R1:W-:Y:S01]  /*1dd60*/  LDGSTS.E [R33+0xa900], desc[UR8][R34.64], P1 ;  /* 0x0a90000022217fae */ /* 0x0003e20008921848 */
[----:B------:R-:W-:-:S02]  /*1dd70*/  ISETP.GT.AND P1, PT, R32, 0x5c, PT ;  /* 0x0000005c2000780c */ /* 0x000fc40003f24270 */
[----:B-1----:R-:W-:Y:S01]  /*1dd80*/  MOV R34, R37 ;  /* 0x0000002500227202 */ /* 0x002fe20000000f00 */
[----:B------:R-:W-:Y:S02]  /*1dd90*/  IMAD.MOV.U32 R35, RZ, RZ, R42 ;  /* 0x000000ffff237224 */ /* 0x000fe400078e002a */
[----:B----4-:R-:W4:Y:S04]  /*1dda0*/  LDL.LU R42, [R1+0x25c] ;  /* 0x00025c00012a7983 */ /* 0x010f280000300800 */
[----:B------:R-:W4:Y:S04]  /*1ddb0*/  LDL.LU R37, [R1+0x260] ;  /* 0x0002600001257983 */ /* 0x000f280000300800 */
[----:B------:R1:W-:Y:S01]  /*1ddc0*/  LDGSTS.E [R33+0xb000], desc[UR8][R34.64], P2 ;  /* 0x0b00000022217fae */ /* 0x0003e20009121848 */
[----:B--2---:R-:W-:-:S02]  /*1ddd0*/  IADD3 R40, P3, R40, R5, RZ ;  /* 0x0000000528287210 */ /* 0x004fc40007f7e0ff */
[----:B------:R-:W-:Y:S02]  /*1dde0*/  IADD3 R36, P4, R36, R5, RZ ;  /* 0x0000000524247210 */ /* 0x000fe40007f9e0ff */
[----:B-1----:R-:W-:Y:S01]  /*1ddf0*/  SEL R34, RZ, 0x4, !P1 ;  /* 0x00000004ff227807 */ /* 0x002fe20004800000 */
[----:B------:R-:W-:Y:S03]  /*1de00*/  STL [R1+0x1a8], R40 ;  /* 0x0001a82801007387 */ /* 0x000fe60000100800 */
[----:B------:R-:W-:-:S04]  /*1de10*/  SEL R34, R34, RZ, !P0 ;  /* 0x000000ff22227207 */ /* 0x000fc80004000000 */
[----:B------:R-:W-:Y:S01]  /*1de20*/  ISETP.NE.U32.AND P1, PT, R34, RZ, PT ;  /* 0x000000ff2200720c */ /* 0x000fe20003f25070 */
[----:B------:R-:W-:Y:S02]  /*1de30*/  IMAD.MOV.U32 R34, RZ, RZ, R40 ;  /* 0x000000ffff227224 */ /* 0x000fe400078e0028 */
[----:B------:R-:W-:-:S05]  /*1de40*/  IMAD.X R41, R41, 0x1, R4, P3 ;  /* 0x0000000129297824 */ /* 0x000fca00018e0604 */
[----:B------:R1:W-:Y:S01]  /*1de50*/  STL [R1+0x1a4], R41 ;  /* 0x0001a42901007387 */ /* 0x0003e20000100800 */
[----:B------:R-:W-:-:S03]  /*1de60*/  IADD3.X R39, R39, R4, RZ, P4, !PT ;  /* 0x0000000427277210 */ /* 0x000fc600027fe4ff */
[----:B------:R-:W-:Y:S01]  /*1de70*/  STL [R1+0x1e0], R36 ;  /* 0x0001e02401007387 */ /* 0x000fe20000100800 */
[----:B------:R-:W-:-:S03]  /*1de80*/  IMAD.MOV.U32 R35, RZ, RZ, R41 ;  /* 0x000000ffff237224 */ /* 0x000fc600078e0029 */
[----:B------:R2:W-:Y:S04]  /*1de90*/  STL [R1+0x1dc], R39 ;  /* 0x0001dc2701007387 */ /* 0x0005e80000100800 */
[----:B-1----:R-:W4:Y:S04]  /*1dea0*/  LDL.LU R41, [R1+0x264] ;  /* 0x0002640001297983 */ /* 0x002f280000300800 */
[----:B------:R-:W4:Y:S04]  /*1deb0*/  LDL.LU R40, [R1+0x268] ;  /* 0x0002680001287983 */ /* 0x000f280000300800 */
[----:B------:R1:W-:Y:S02]  /*1dec0*/  LDGSTS.E [R33+0xb100], desc[UR8][R34.64], P2 ;  /* 0x0b10000022217fae */ /* 0x0003e40009121848 */
[----:B-1----:R-:W-:Y:S01]  /*1ded0*/  IMAD.MOV.U32 R35, RZ, RZ, R39 ;  /* 0x000000ffff237224 */ /* 0x002fe200078e0027 */
[----:B------:R-:W-:Y:S01]  /*1dee0*/  MOV R34, R36 ;  /* 0x0000002400227202 */ /* 0x000fe20000000f00 */
[----:B--2---:R-:W2:Y:S04]  /*1def0*/  LDL.LU R39, [R1+0x29c] ;  /* 0x00029c0001277983 */ /* 0x004ea80000300800 */
[----:B------:R-:W2:Y:S01]  /*1df00*/  LDL.LU R36, [R1+0x2a0] ;  /* 0x0002a00001247983 */ /* 0x000ea20000300800 */
[----:B------:R-:W-:-:S03]  /*1df10*/  ISETP.GT.AND P2, PT, R32, 0x60, PT ;  /* 0x000000602000780c */ /* 0x000fc60003f44270 */
[----:B------:R1:W-:Y:S01]  /*1df20*/  LDGSTS.E [R33+0xb800], desc[UR8][R34.64], P1 ;  /* 0x0b80000022217fae */ /* 0x0003e20008921848 */
[-C--:B------:R-:W-:Y:S02]  /*1df30*/  IADD3 R46, P3, R46, R5.reuse, RZ ;  /* 0x000000052e2e7210 */ /* 0x080fe40007f7e0ff */
[----:B------:R-:W-:Y:S02]  /*1df40*/  IADD3 R38, P4, R38, R5, RZ ;  /* 0x0000000526267210 */ /* 0x000fe40007f9e0ff */
[----:B-1----:R-:W-:-:S04]  /*1df50*/  SEL R34, RZ, 0x4, !P2 ;  /* 0x00000004ff227807 */ /* 0x002fc80005000000 */
[----:B------:R-:W-:-:S04]  /*1df60*/  SEL R34, R34, RZ, !P0 ;  /* 0x000000ff22227207 */ /* 0x000fc80004000000 */
[----:B------:R-:W-:Y:S01]  /*1df70*/  ISETP.NE.U32.AND P2, PT, R34, RZ, PT ;  /* 0x000000ff2200720c */ /* 0x000fe20003f45070 */
[----:B------:R-:W-:Y:S01]  /*1df80*/  IMAD.MOV.U32 R34, RZ, RZ, R46 ;  /* 0x000000ffff227224 */ /* 0x000fe200078e002e */
[----:B------:R-:W-:Y:S01]  /*1df90*/  STL [R1+0x1e8], R46 ;  /* 0x0001e82e01007387 */ /* 0x000fe20000100800 */
[----:B---3--:R-:W-:-:S04]  /*1dfa0*/  IMAD.X R48, R48, 0x1, R4, P3 ;  /* 0x0000000130307824 */ /* 0x008fc800018e0604 */
[----:B------:R-:W-:Y:S01]  /*1dfb0*/  IMAD.MOV.U32 R35, RZ, RZ, R48 ;  /* 0x000000ffff237224 */ /* 0x000fe200078e0030 */
[----:B------:R-:W-:-:S04]  /*1dfc0*/  IADD3.X R44, R44, R4, RZ, P4, !PT ;  /* 0x000000042c2c7210 */ /* 0x000fc800027fe4ff */
[----:B------:R1:W-:Y:S01]  /*1dfd0*/  LDGSTS.E [R33+0xb900], desc[UR8][R34.64], P1 ;  /* 0x0b90000022217fae */ /* 0x0003e20008921848 */
[----:B------:R-:W-:Y:S02]  /*1dfe0*/  ISETP.GT.AND P1, PT, R32, 0x64, PT ;  /* 0x000000642000780c */ /* 0x000fe40003f24270 */
[----:B------:R-:W-:Y:S01]  /*1dff0*/  IADD3 R43, P3, R43, R5, RZ ;  /* 0x000000052b2b7210 */ /* 0x000fe20007f7e0ff */
[----:B------:R-:W-:Y:S01]  /*1e000*/  STL [R1+0x1e4], R48 ;  /* 0x0001e43001007387 */ /* 0x000fe20000100800 */
[----:B-1----:R-:W-:Y:S01]  /*1e010*/  MOV R34, R38 ;  /* 0x0000002600227202 */ /* 0x002fe20000000f00 */
[----:B------:R-:W-:Y:S02]  /*1e020*/  IMAD.MOV.U32 R35, RZ, RZ, R44 ;  /* 0x000000ffff237224 */ /* 0x000fe400078e002c */
[----:B------:R-:W-:Y:S01]  /*1e030*/  STL [R1+0x220], R38 ;  /* 0x0002202601007387 */ /* 0x000fe20000100800 */
[----:B------:R-:W-:-:S03]  /*1e040*/  IMAD.X R45, R45, 0x1, R4, P3 ;  /* 0x000000012d2d7824 */ /* 0x000fc600018e0604 */
[----:B------:R1:W-:Y:S04]  /*1e050*/  STL [R1+0x21c], R44 ;  /* 0x00021c2c01007387 */ /* 0x0003e80000100800 */
[----:B------:R3:W-:Y:S04]  /*1e060*/  LDGSTS.E [R33+0xc000], desc[UR8][R34.64], P2 ;  /* 0x0c00000022217fae */ /* 0x0007e80009121848 */
[----:B-1----:R-:W2:Y:S01]  /*1e070*/  LDL.LU R44, [R1+0x2a8] ;  /* 0x0002a800012c7983 */ /* 0x002ea20000300800 */
[----:B----4-:R-:W-:-:S03]  /*1e080*/  IADD3 R37, P4, R37, R5, RZ ;  /* 0x0000000525257210 */ /* 0x010fc60007f9e0ff */
[----:B------:R-:W4:Y:S01]  /*1e090*/  LDL.LU R38, [R1+0x2e0] ;  /* 0x0002e00001267983 */ /* 0x000f220000300800 */
[----:B---3--:R-:W-:-:S03]  /*1e0a0*/  SEL R34, RZ, 0x4, !P1 ;  /* 0x00000004ff227807 */ /* 0x008fc60004800000 */
[----:B------:R-:W-:Y:S01]  /*1e0b0*/  STL [R1+0x228], R43 ;  /* 0x0002282b01007387 */ /* 0x000fe20000100800 */
[----:B------:R-:W-:Y:S01]  /*1e0c0*/  IADD3.X R42, R42, R4, RZ, P4, !PT ;  /* 0x000000042a2a7210 */ /* 0x000fe200027fe4ff */
[----:B------:R-:W-:Y:S01]  /*1e0d0*/  IMAD.MOV.U32 R35, RZ, RZ, R45 ;  /* 0x000000ffff237224 */ /* 0x000fe200078e002d */
[----:B------:R-:W-:Y:S01]  /*1e0e0*/  SEL R34, R34, RZ, !P0 ;  /* 0x000000ff22227207 */ /* 0x000fe20004000000 */
[----:B------:R1:W-:Y:S04]  /*1e0f0*/  STL [R1+0x224], R45 ;  /* 0x0002242d01007387 */ /* 0x0003e80000100800 */
[----:B------:R3:W-:Y:S01]  /*1e100*/  STL [R1+0x260], R37 ;  /* 0x0002602501007387 */ /* 0x0007e20000100800 */
[----:B------:R-:W-:Y:S01]  /*1e110*/  ISETP.NE.U32.AND P1, PT, R34, RZ, PT ;  /* 0x000000ff2200720c */ /* 0x000fe20003f25070 */
[----:B------:R-:W-:-:S02]  /*1e120*/  IMAD.MOV.U32 R34, RZ, RZ, R43 ;  /* 0x000000ffff227224 */ /* 0x000fc400078e002b */
[----:B-1----:R-:W4:Y:S04]  /*1e130*/  LDL.LU R45, [R1+0x2a4] ;  /* 0x0002a400012d7983 */ /* 0x002f280000300800 */
[----:B------:R1:W-:Y:S04]  /*1e140*/  STL [R1+0x25c], R42 ;  /* 0x00025c2a01007387 */ /* 0x0003e80000100800 */
[----:B------:R-:W4:Y:S04]  /*1e150*/  LDL.LU R43, [R1+0x2dc] ;  /* 0x0002dc00012b7983 */ /* 0x000f280000300800 */
[----:B------:R3:W-:Y:S04]  /*1e160*/  LDGSTS.E [R33+0xc100], desc[UR8][R34.64], P2 ;  /* 0x0c10000022217fae */ /* 0x0007e80009121848 */
[----:B------:R-:W4:Y:S01]  /*1e170*/  LDL.LU R46, [R1+0x2e8] ;  /* 0x0002e800012e7983 */ /* 0x000f220000300800 */
[----:B---3--:R-:W-:-:S03]  /*1e180*/  MOV R34, R37 ;  /* 0x0000002500227202 */ /* 0x008fc60000000f00 */
[----:B------:R-:W3:Y:S01]  /*1e190*/  LDL.LU R37, [R1+0x320] ;  /* 0x0003200001257983 */ /* 0x000ee20000300800 */
[----:B------:R-:W-:-:S05]  /*1e1a0*/  IADD3 R40, P3, R40, R5, RZ ;  /* 0x0000000528287210 */ /* 0x000fca0007f7e0ff */
[----:B------:R-:W-:Y:S01]  /*1e1b0*/  IMAD.X R41, R41, 0x1, R4, P3 ;  /* 0x0000000129297824 */ /* 0x000fe200018e0604 */
[----:B------:R1:W-:Y:S04]  /*1e1c0*/  STL [R1+0x268], R40 ;  /* 0x0002682801007387 */ /* 0x0003e80000100800 */
[----:B------:R-:W-:Y:S01]  /*1e1d0*/  STL [R1+0x264], R41 ;  /* 0x0002642901007387 */ /* 0x000fe20000100800 */
[----:B------:R-:W-:Y:S01]  /*1e1e0*/  IMAD.MOV.U32 R35, RZ, RZ, R42 ;  /* 0x000000ffff237224 */ /* 0x000fe200078e002a */
[----:B--2---:R-:W-:-:S04]  /*1e1f0*/  IADD3 R36, P4, R36, R5, RZ ;  /* 0x0000000524247210 */ /* 0x004fc80007f9e0ff */
[----:B------:R2:W-:Y:S01]  /*1e200*/  LDGSTS.E [R33+0xc800], desc[UR8][R34.64], P1 ;  /* 0x0c80000022217fae */ /* 0x0005e20008921848 */
[----:B------:R-:W-:-:S03]  /*1e210*/  IADD3.X R39, R39, R4, RZ, P4, !PT ;  /* 0x0000000427277210 */ /* 0x000fc600027fe4ff */
[----:B------:R2:W-:Y:S04]  /*1e220*/  STL [R1+0x2a0], R36 ;  /* 0x0002a02401007387 */ /* 0x0005e80000100800 */
[----:B------:R-:W3:Y:S04]  /*1e230*/  LDL.LU R48, [R1+0x2e4] ;  /* 0x0002e40001307983 */ /* 0x000ee80000300800 */
[----:B------:R2:W-:Y:S04]  /*1e240*/  STL [R1+0x29c], R39 ;  /* 0x00029c2701007387 */ /* 0x0005e80000100800 */
[----:B-1----:R-:W3:Y:S01]  /*1e250*/  LDL.LU R42, [R1+0x31c] ;  /* 0x00031c00012a7983 */ /* 0x002ee20000300800 */
[----:B------:R-:W-:-:S04]  /*1e260*/  ISETP.GT.AND P2, PT, R32, 0x68, PT ;  /* 0x000000682000780c */ /* 0x000fc80003f44270 */
[----:B--2---:R-:W-:-:S04]  /*1e270*/  SEL R34, RZ, 0x4, !P2 ;  /* 0x00000004ff227807 */ /* 0x004fc80005000000 */
[----:B------:R-:W-:Y:S01]  /*1e280*/  SEL R34, R34, RZ, !P0 ;  /* 0x000000ff22227207 */ /* 0x000fe20004000000 */
[----:B------:R-:W-:-:S03]  /*1e290*/  IMAD.MOV.U32 R35, RZ, RZ, R41 ;  /* 0x000000ffff237224 */ /* 0x000fc600078e0029 */
[----:B------:R-:W-:Y:S01]  /*1e2a0*/  ISETP.NE.U32.AND P2, PT, R34, RZ, PT ;  /* 0x000000ff2200720c */ /* 0x000fe20003f45070 */
[----:B------:R-:W-:Y:S02]  /*1e2b0*/  IMAD.MOV.U32 R34, RZ, RZ, R40 ;  /* 0x000000ffff227224 */ /* 0x000fe400078e0028 */
[----:B------:R-:W2:Y:S04]  /*1e2c0*/  LDL.LU R40, [R1+0x324] ;  /* 0x0003240001287983 */ /* 0x000ea80000300800 */
[----:B------:R1:W-:Y:S01]  /*1e2d0*/  LDGSTS.E [R33+0xc900], desc[UR8][R34.64], P1 ;  /* 0x0c90000022217fae */ /* 0x0003e20008921848 */
[----:B------:R-:W-:Y:S02]  /*1e2e0*/  ISETP.GT.AND P1, PT, R32, 0x6c, PT ;  /* 0x0000006c2000780c */ /* 0x000fe40003f24270 */
[----:B-1----:R-:W-:Y:S01]  /*1e2f0*/  MOV R34, R36 ;  /* 0x0000002400227202 */ /* 0x002fe20000000f00 */
[----:B------:R-:W-:Y:S01]  /*1e300*/  IMAD.MOV.U32 R35, RZ, RZ, R39 ;  /* 0x000000ffff237224 */ /* 0x000fe200078e0027 */
        /* <DEDUP_REMOVED lines=8> */
[----:B----4-:R-:W-:-:S03]  /*1e390*/  IADD3 R38, P4, R38, R5, RZ ;  /* 0x0000000526267210 */ /* 0x010fc60007f9e0ff */
[----:B------:R-:W-:Y:S01]  /*1e3a0*/  IMAD.MOV.U32 R34, RZ, RZ, R44 ;  /* 0x000000ffff227224 */ /* 0x000fe200078e002c */
[----:B------:R-:W-:Y:S01]  /*1e3b0*/  STL [R1+0x2a8], R44 ;  /* 0x0002a82c01007387 */ /* 0x000fe20000100800 */
[----:B------:R-:W-:-:S04]  /*1e3c0*/  IMAD.X R45, R45, 0x1, R4, P3 ;  /* 0x000000012d2d7824 */ /* 0x000fc800018e0604 */
[----:B------:R-:W-:Y:S01]  /*1e3d0*/  IMAD.MOV.U32 R35, RZ, RZ, R45 ;  /* 0x000000ffff237224 */ /* 0x000fe200078e002d */
[----:B------:R-:W-:-:S04]  /*1e3e0*/  IADD3.X R43, R43, R4, RZ, P4, !PT ;  /* 0x000000042b2b7210 */ /* 0x000fc800027fe4ff */
[----:B------:R1:W-:Y:S01]  /*1e3f0*/  LDGSTS.E [R33+0xd100], desc[UR8][R34.64], P2 ;  /* 0x0d10000022217fae */ /* 0x0003e20009121848 */
[----:B------:R-:W-:-:S03]  /*1e400*/  ISETP.GT.AND P2, PT, R32, 0x70, PT ;  /* 0x000000702000780c */ /* 0x000fc60003f44270 */
[----:B------:R4:W-:Y:S01]  /*1e410*/  STL [R1+0x2a4], R45 ;  /* 0x0002a42d01007387 */ /* 0x0009e20000100800 */
[----:B-1----:R-:W-:Y:S01]  /*1e420*/  MOV R34, R38 ;  /* 0x0000002600227202 */ /* 0x002fe20000000f00 */
[----:B------:R-:W-:Y:S01]  /*1e430*/  IMAD.MOV.U32 R35, RZ, RZ, R43 ;  /* 0x000000ffff237224 */ /* 0x000fe200078e002b */
[-C--:B------:R-:W-:Y:S01]  /*1e440*/  IADD3 R46, P3, R46, R5.reuse, RZ ;  /* 0x000000052e2e7210 */ /* 0x080fe20007f7e0ff */
[----:B------:R-:W-:Y:S04]  /*1e450*/  STL [R1+0x2e0], R38 ;  /* 0x0002e02601007387 */ /* 0x000fe80000100800 */
[----:B------:R1:W-:Y:S04]  /*1e460*/  LDGSTS.E [R33+0xd800], desc[UR8][R34.64], P1 ;  /* 0x0d80000022217fae */ /* 0x0003e80008921848 */
[----:B------:R1:W-:Y:S01]  /*1e470*/  STL [R1+0x2dc], R43 ;  /* 0x0002dc2b01007387 */ /* 0x0003e20000100800 */
[----:B---3--:R-:W-:-:S03]  /*1e480*/  IADD3 R37, P4, R37, R5, RZ ;  /* 0x0000000525257210 */ /* 0x008fc60007f9e0ff */
[----:B----4-:R-:W3:Y:S01]  /*1e490*/  LDL.LU R45, [R1+0x364] ;  /* 0x00036400012d7983 */ /* 0x010ee20000300800 */
[----:B-1----:R-:W-:-:S03]  /*1e4a0*/  SEL R34, RZ, 0x4, !P2 ;  /* 0x00000004ff227807 */ /* 0x002fc60005000000 */
[----:B------:R-:W4:Y:S01]  /*1e4b0*/  LDL.LU R44, [R1+0x368] ;  /* 0x00036800012c7983 */ /* 0x000f220000300800 */
[----:B------:R-:W-:-:S03]  /*1e4c0*/  SEL R34, R34, RZ, !P0 ;  /* 0x000000ff22227207 */ /* 0x000fc60004000000 */
[----:B------:R-:W3:Y:S01]  /*1e4d0*/  LDL.LU R43, [R1+0x39c] ;  /* 0x00039c00012b7983 */ /* 0x000ee20000300800 */
[----:B------:R-:W-:Y:S01]  /*1e4e0*/  ISETP.NE.U32.AND P2, PT, R34, RZ, PT ;  /* 0x000000ff2200720c */ /* 0x000fe20003f45070 */
[----:B------:R-:W-:Y:S02]  /*1e4f0*/  IMAD.MOV.U32 R34, RZ, RZ, R46 ;  /* 0x000000ffff227224 */ /* 0x000fe400078e002e */
[----:B------:R-:W3:Y:S04]  /*1e500*/  LDL.LU R38, [R1+0x3a0] ;  /* 0x0003a00001267983 */ /* 0x000ee80000300800 */
[----:B------:R-:W-:Y:S01]  /*1e510*/  STL [R1+0x2e8], R46 ;  /* 0x0002e82e01007387 */ /* 0x000fe20000100800 */
[----:B------:R-:W-:-:S04]  /*1e520*/  IMAD.X R48, R48, 0x1, R4, P3 ;  /* 0x0000000130307824 */ /* 0x000fc800018e0604 */
[----:B------:R-:W-:Y:S01]  /*1e530*/  IMAD.MOV.U32 R35, RZ, RZ, R48 ;  /* 0x000000ffff237224 */ /* 0x000fe200078e0030 */
[----:B------:R-:W-:Y:S01]  /*1e540*/  STL [R1+0x2e4], R48 ;  /* 0x0002e43001007387 */ /* 0x000fe20000100800 */
[----:B------:R-:W-:-:S03]  /*1e550*/  IADD3.X R42, R42, R4, RZ, P4, !PT ;  /* 0x000000042a2a7210 */ /* 0x000fc600027fe4ff */
[----:B------:R-:W-:Y:S04]  /*1e560*/  STL [R1+0x320], R37 ;  /* 0x0003202501007387 */ /* 0x000fe80000100800 */
[----:B------:R1:W-:Y:S04]  /*1e570*/  LDGSTS.E [R33+0xd900], desc[UR8][R34.64], P1 ;  /* 0x0d90000022217fae */ /* 0x0003e80008921848 */
[----:B------:R1:W-:Y:S02]  /*1e580*/  STL [R1+0x31c], R42 ;  /* 0x00031c2a01007387 */ /* 0x0003e40000100800 */
[----:B-1----:R-:W-:Y:S01]  /*1e590*/  IMAD.MOV.U32 R35, RZ, RZ, R42 ;  /* 0x000000ffff237224 */ /* 0x002fe200078e002a */
[----:B------:R-:W-:Y:S01]  /*1e5a0*/  MOV R34, R37 ;  /* 0x0000002500227202 */ /* 0x000fe20000000f00 */
[----:B------:R-:W3:Y:S04]  /*1e5b0*/  LDL.LU R42, [R1+0x3a4] ;  /* 0x0003a400012a7983 */ /* 0x000ee80000300800 */
[----:B------:R-:W3:Y:S01]  /*1e5c0*/  LDL.LU R37, [R1+0x3a8] ;  /* 0x0003a80001257983 */ /* 0x000ee20000300800 */
[----:B------:R-:W-:-:S03]  /*1e5d0*/  ISETP.GT.AND P1, PT, R32, 0x74, PT ;  /* 0x000000742000780c */ /* 0x000fc60003f24270 */
[----:B------:R1:W-:Y:S01]  /*1e5e0*/  LDGSTS.E [R33+0xe000], desc[UR8][R34.64], P2 ;  /* 0x0e00000022217fae */ /* 0x0003e20009121848 */
[----:B--2---:R-:W-:Y:S02]  /*1e5f0*/  IADD3 R36, P3, R36, R5, RZ ;  /* 0x0000000524247210 */ /* 0x004fe40007f7e0ff */
[----:B-1----:R-:W-:-:S03]  /*1e600*/  SEL R34, RZ, 0x4, !P1 ;  /* 0x00000004ff227807 */ /* 0x002fc60004800000 */
[----:B------:R-:W-:Y:S01]  /*1e610*/  IMAD.X R40, R40, 0x1, R4, P3 ;  /* 0x0000000128287824 */ /* 0x000fe200018e0604 */
[----:B------:R-:W-:Y:S02]  /*1e620*/  SEL R34, R34, RZ, !P0 ;  /* 0x000000ff22227207 */ /* 0x000fe40004000000 */
[----:B------:R-:W-:Y:S01]  /*1e630*/  IADD3 R39, P4, R39, R5, RZ ;  /* 0x0000000527277210 */ /* 0x000fe20007f9e0ff */
[----:B------:R-:W-:Y:S01]  /*1e640*/  STL [R1+0x328], R36 ;  /* 0x0003282401007387 */ /* 0x000fe20000100800 */
[----:B------:R-:W-:Y:S01]  /*1e650*/  ISETP.NE.U32.AND P1, PT, R34, RZ, PT ;  /* 0x000000ff2200720c */ /* 0x000fe20003f25070 */
[----:B------:R-:W-:Y:S01]  /*1e660*/  IMAD.MOV.U32 R34, RZ, RZ, R36 ;  /* 0x000000ffff227224 */ /* 0x000fe200078e0024 */
[----:B------:R-:W-:Y:S01]  /*1e670*/  IADD3.X R41, R41, R4, RZ, P4, !PT ;  /* 0x0000000429297210 */ /* 0x000fe200027fe4ff */
[----:B------:R1:W-:Y:S01]  /*1e680*/  STL [R1+0x324], R40 ;  /* 0x0003242801007387 */ /* 0x0003e20000100800 */
[----:B------:R-:W-:-:S03]  /*1e690*/  IMAD.MOV.U32 R35, RZ, RZ, R40 ;  /* 0x000000ffff237224 */ /* 0x000fc600078e0028 */
[----:B------:R-:W-:Y:S04]  /*1e6a0*/  STL [R1+0x360], R39 ;  /* 0x0003602701007387 */ /* 0x000fe80000100800 */
[----:B------:R2:W-:Y:S04]  /*1e6b0*/  LDGSTS.E [R33+0xe100], desc[UR8][R34.64], P2 ;  /* 0x0e10000022217fae */ /* 0x0005e80009121848 */
[----:B-1----:R-:W3:Y:S04]  /*1e6c0*/  LDL.LU R40, [R1+0x3e0] ;  /* 0x0003e00001287983 */ /* 0x002ee80000300800 */
[----:B------:R1:W-:Y:S04]  /*1e6d0*/  STL [R1+0x35c], R41 ;  /* 0x00035c2901007387 */ /* 0x0003e80000100800 */
[----:B------:R-:W3:Y:S01]  /*1e6e0*/  LDL.LU R36, [R1+0x3e8] ;  /* 0x0003e80001247983 */ /* 0x000ee20000300800 */
[----:B--2---:R-:W-:Y:S01]  /*1e6f0*/  IMAD.MOV.U32 R35, RZ, RZ, R41 ;  /* 0x000000ffff237224 */ /* 0x004fe200078e0029 */
[----:B------:R-:W-:-:S02]  /*1e700*/  MOV R34, R39 ;  /* 0x0000002700227202 */ /* 0x000fc40000000f00 */
[----:B-1----:R-:W2:Y:S01]  /*1e710*/  LDL.LU R41, [R1+0x3dc] ;  /* 0x0003dc0001297983 */ /* 0x002ea20000300800 */
[----:B------:R-:W-:-:S03]  /*1e720*/  ISETP.GT.AND P2, PT, R32, 0x78, PT ;  /* 0x000000782000780c */ /* 0x000fc60003f44270 */
[----:B------:R-:W2:Y:S04]  /*1e730*/  LDL.LU R39, [R1+0x3e4] ;  /* 0x0003e40001277983 */ /* 0x000ea80000300800 */
[----:B------:R1:W-:Y:S02]  /*1e740*/  LDGSTS.E [R33+0xe800], desc[UR8][R34.64], P1 ;  /* 0x0e80000022217fae */ /* 0x0003e40008921848 */
[----:B-1----:R-:W-:-:S04]  /*1e750*/  SEL R34, RZ, 0x4, !P2 ;  /* 0x00000004ff227807 */ /* 0x002fc80005000000 */
[----:B------:R-:W-:-:S04]  /*1e760*/  SEL R34, R34, RZ, !P0 ;  /* 0x000000ff22227207 */ /* 0x000fc80004000000 */
[----:B------:R-:W-:Y:S02]  /*1e770*/  ISETP.NE.U32.AND P2, PT, R34, RZ, PT ;  /* 0x000000ff2200720c */ /* 0x000fe40003f45070 */
[----:B----4-:R-:W-:-:S05]  /*1e780*/  IADD3 R44, P3, R44, R5, RZ ;  /* 0x000000052c2c7210 */ /* 0x010fca0007f7e0ff */
[----:B---3--:R-:W-:Y:S01]  /*1e790*/  IMAD.X R45, R45, 0x1, R4, P3 ;  /* 0x000000012d2d7824 */ /* 0x008fe200018e0604 */
[----:B------:R-:W-:Y:S01]  /*1e7a0*/  IADD3 R38, P4, R38, R5, RZ ;  /* 0x0000000526267210 */ /* 0x000fe20007f9e0ff */
[----:B------:R-:W-:Y:S02]  /*1e7b0*/  IMAD.MOV.U32 R34, RZ, RZ, R44 ;  /* 0x000000ffff227224 */ /* 0x000fe400078e002c */
[----:B------:R-:W-:Y:S01]  /*1e7c0*/  IMAD.MOV.U32 R35, RZ, RZ, R45 ;  /* 0x000000ffff237224 */ /* 0x000fe200078e002d */
[----:B------:R-:W-:Y:S01]  /*1e7d0*/  IADD3.X R43, R43, R4, RZ, P4, !PT ;  /* 0x000000042b2b7210 */ /* 0x000fe200027fe4ff */
[----:B------:R-:W-:Y:S04]  /*1e7e0*/  STL [R1+0x368], R44 ;  /* 0x0003682c01007387 */ /* 0x000fe80000100800 */
[----:B------:R1:W-:Y:S04]  /*1e7f0*/  STL [R1+0x364], R45 ;  /* 0x0003642d01007387 */ /* 0x0003e80000100800 */
[----:B------:R3:W-:Y:S04]  /*1e800*/  STL [R1+0x3a0], R38 ;  /* 0x0003a02601007387 */ /* 0x0007e80000100800 */
[----:B------:R4:W-:Y:S01]  /*1e810*/  LDGSTS.E [R33+0xe900], desc[UR8][R34.64], P1 ;  /* 0x0e90000022217fae */ /* 0x0009e20008921848 */
[----:B------:R-:W-:-:S03]  /*1e820*/  ISETP.GT.AND P1, PT, R32, 0x7c, PT ;  /* 0x0000007c2000780c */ /* 0x000fc60003f24270 */
[----:B------:R3:W-:Y:S04]  /*1e830*/  STL [R1+0x39c], R43 ;  /* 0x00039c2b01007387 */ /* 0x0007e80000100800 */
[----:B-1----:R-:W2:Y:S01]  /*1e840*/  LDL.LU R45, [R1+0xb74] ;  /* 0x000b7400012d7983 */ /* 0x002ea20000300800 */
[----:B----4-:R-:W-:Y:S01]  /*1e850*/  MOV R34, R38 ;  /* 0x0000002600227202 */ /* 0x010fe20000000f00 */
[----:B------:R-:W-:Y:S02]  /*1e860*/  IMAD.MOV.U32 R35, RZ, RZ, R43 ;  /* 0x000000ffff237224 */ /* 0x000fe400078e002b */
[----:B---3--:R-:W3:Y:S04]  /*1e870*/  LDL.LU R38, [R1+0xb8c] ;  /* 0x000b8c0001267983 */ /* 0x008ee80000300800 */
[----:B------:R1:W-:Y:S01]  /*1e880*/  LDGSTS.E [R33+0xf000], desc[UR8][R34.64], P2 ;  /* 0x0f00000022217fae */ /* 0x0003e20009121848 */
[----:B------:R-:W-:-:S02]  /*1e890*/  IADD3 R37, P3, R37, R5, RZ ;  /* 0x0000000525257210 */ /* 0x000fc40007f7e0ff */
[----:B-1----:R-:W-:-:S03]  /*1e8a0*/  SEL R34, RZ, 0x4, !P1 ;  /* 0x00000004ff227807 */ /* 0x002fc60004800000 */
[----:B------:R-:W-:Y:S01]  /*1e8b0*/  IMAD.X R42, R42, 0x1, R4, P3 ;  /* 0x000000012a2a7824 */ /* 0x000fe200018e0604 */
[----:B------:R-:W-:Y:S01]  /*1e8c0*/  STL [R1+0x3a8], R37 ;  /* 0x0003a82501007387 */ /* 0x000fe20000100800 */
[----:B------:R-:W-:-:S03]  /*1e8d0*/  SEL R34, R34, RZ, !P0 ;  /* 0x000000ff22227207 */ /* 0x000fc60004000000 */
[----:B------:R1:W-:Y:S04]  /*1e8e0*/  STL [R1+0x3a4], R42 ;  /* 0x0003a42a01007387 */ /* 0x0003e80000100800 */
[----:B------:R-:W4:Y:S04]  /*1e8f0*/  LDL.LU R44, [R1+0xb6c] ;  /* 0x000b6c00012c7983 */ /* 0x000f280000300800 */
[----:B------:R-:W4:Y:S01]  /*1e900*/  LDL.LU R43, [R1+0xb78] ;  /* 0x000b7800012b7983 */ /* 0x000f220000300800 */
[----:B------:R-:W-:Y:S01]  /*1e910*/  ISETP.NE.U32.AND P1, PT, R34, RZ, PT ;  /* 0x000000ff2200720c */ /* 0x000fe20003f25070 */
[----:B------:R-:W-:Y:S01]  /*1e920*/  IMAD.MOV.U32 R35, RZ, RZ, R42 ;  /* 0x000000ffff237224 */ /* 0x000fe200078e002a */
[----:B------:R-:W-:Y:S01]  /*1e930*/  MOV R34, R37 ;  /* 0x0000002500227202 */ /* 0x000fe20000000f00 */
[----:B-1----:R-:W4:Y:S04]  /*1e940*/  LDL.LU R42, [R1+0xb34] ;  /* 0x000b3400012a7983 */ /* 0x002f280000300800 */
[----:B------:R-:W4:Y:S04]  /*1e950*/  LDL.LU R37, [R1+0xb48] ;  /* 0x000b480001257983 */ /* 0x000f280000300800 */
[----:B------:R1:W-:Y:S01]  /*1e960*/  LDGSTS.E [R33+0xf100], desc[UR8][R34.64], P2 ;  /* 0x0f10000022217fae */ /* 0x0003e20009121848 */
[----:B------:R-:W-:-:S05]  /*1e970*/  IADD3 R40, P2, R40, R5, RZ ;  /* 0x0000000528287210 */ /* 0x000fca0007f5e0ff */
[----:B-1----:R-:W-:Y:S01]  /*1e980*/  IMAD.MOV.U32 R34, RZ, RZ, R40 ;  /* 0x000000ffff227224 */ /* 0x002fe200078e0028 */
[----:B------:R-:W-:Y:S01]  /*1e990*/  IADD3 R36, P3, R36, R5, RZ ;  /* 0x0000000524247210 */ /* 0x000fe20007f7e0ff */
[----:B--2---:R-:W-:-:S04]  /*1e9a0*/  IMAD.X R41, R41, 0x1, R4, P2 ;  /* 0x0000000129297824 */ /* 0x004fc800010e0604 */
[----:B------:R-:W-:Y:S01]  /*1e9b0*/  IMAD.MOV.U32 R35, RZ, RZ, R41 ;  /* 0x000000ffff237224 */ /* 0x000fe200078e0029 */
[----:B------:R-:W-:-:S04]  /*1e9c0*/  IADD3.X R39, R39, R4, RZ, P3, !PT ;  /* 0x0000000427277210 */ /* 0x000fc80001ffe4ff */
[----:B------:R1:W-:Y:S04]  /*1e9d0*/  LDGSTS.E [R33+0xf800], desc[UR8][R34.64], P1 ;  /* 0x0f80000022217fae */ /* 0x0003e80008921848 */
[----:B------:R-:W-:Y:S01]  /*1e9e0*/  STL [R1+0x3e0], R40 ;  /* 0x0003e02801007387 */ /* 0x000fe20000100800 */
[----:B-1----:R-:W-:Y:S01]  /*1e9f0*/  MOV R34, R36 ;  /* 0x0000002400227202 */ /* 0x002fe20000000f00 */
[----:B------:R-:W-:Y:S02]  /*1ea00*/  IMAD.MOV.U32 R35, RZ, RZ, R39 ;  /* 0x000000ffff237224 */ /* 0x000fe400078e0027 */
[----:B------:R1:W-:Y:S04]  /*1ea10*/  STL [R1+0x3dc], R41 ;  /* 0x0003dc2901007387 */ /* 0x0003e80000100800 */
[----:B------:R2:W-:Y:S01]  /*1ea20*/  LDGSTS.E [R33+0xf900], desc[UR8][R34.64], P1 ;  /* 0x0f90000022217fae */ /* 0x0005e20008921848 */
[----:B------:R-:W-:-:S03]  /*1ea30*/  ISETP.GT.AND P1, PT, R32, 0x1, PT ;  /* 0x000000012000780c */ /* 0x000fc60003f24270 */
[----:B------:R-:W-:Y:S04]  /*1ea40*/  STL [R1+0x3e8], R36 ;  /* 0x0003e82401007387 */ /* 0x000fe80000100800 */
[----:B------:R2:W-:Y:S04]  /*1ea50*/  STL [R1+0x3e4], R39 ;  /* 0x0003e42701007387 */ /* 0x0005e80000100800 */
[----:B-1----:R-:W4:Y:S01]  /*1ea60*/  LDL.LU R41, [R1+0xb2c] ;  /* 0x000b2c0001297983 */ /* 0x002f220000300800 */
[----:B--2---:R-:W-:-:S03]  /*1ea70*/  SEL R33, RZ, 0x4, !P1 ;  /* 0x00000004ff217807 */ /* 0x004fc60004800000 */
[----:B------:R-:W2:Y:S01]  /*1ea80*/  LDL.LU R40, [R1+0xb38] ;  /* 0x000b380001287983 */ /* 0x000ea20000300800 */
[----:B------:R-:W-:Y:S01]  /*1ea90*/  SEL R33, R33, RZ, !P0 ;  /* 0x000000ff21217207 */ /* 0x000fe20004000000 */
[----:B------:R-:W-:Y:S02]  /*1eaa0*/  IMAD.SHL.U32 R218, R218, 0x4, RZ ;  /* 0x00000004dada7824 */ /* 0x000fe400078e00ff */
[----:B------:R-:W2:Y:S01]  /*1eab0*/  LDL.LU R39, [R1+0xaf4] ;  /* 0x000af40001277983 */ /* 0x000ea20000300800 */
[----:B------:R-:W-:-:S03]  /*1eac0*/  ISETP.NE.U32.AND P2, PT, R33, RZ, PT ;  /* 0x000000ff2100720c */ /* 0x000fc60003f45070 */
[----:B------:R-:W2:Y:S01]  /*1ead0*/  LDL.LU R36, [R1+0xb10] ;  /* 0x000b100001247983 */ /* 0x000ea20000300800 */
[----:B------:R-:W-:-:S05]  /*1eae0*/  LOP3.LUT R50, R218, 0x20, RZ, 0x3c, !PT ;  /* 0x00000020da327812 */ /* 0x000fca00078e3cff */
[----:B------:R-:W-:Y:S01]  /*1eaf0*/  VIADD R33, R50, UR7 ;  /* 0x0000000732217c36 */ /* 0x000fe20008000000 */
[----:B---3--:R-:W-:-:S04]  /*1eb00*/  IADD3 R38, P1, R38, R5, RZ ;  /* 0x0000000526267210 */ /* 0x008fc80007f3e0ff */
[----:B------:R-:W-:Y:S01]  /*1eb10*/  IADD3.X R45, R45, R4, RZ, P1, !PT ;  /* 0x000000042d2d7210 */ /* 0x000fe20000ffe4ff */
[----:B------:R-:W-:Y:S01]  /*1eb20*/  IMAD.MOV.U32 R34, RZ, RZ, R38 ;  /* 0x000000ffff227224 */ /* 0x000fe200078e0026 */
[----:B------:R-:W-:Y:S02]  /*1eb30*/  ISETP.GT.AND P1, PT, R32, 0x5, PT ;  /* 0x000000052000780c */ /* 0x000fe40003f24270 */
[----:B------:R-:W-:Y:S01]  /*1eb40*/  MOV R35, R45 ;  /* 0x0000002d00237202 */ /* 0x000fe20000000f00 */
[----:B------:R1:W-:Y:S04]  /*1eb50*/  STL [R1+0xb8c], R38 ;  /* 0x000b8c2601007387 */ /* 0x0003e80000100800 */
[----:B------:R3:W-:Y:S04]  /*1eb60*/  LDGSTS.E [R33+0x200], desc[UR8][R34.64], P2 ;  /* 0x0020000022217fae */ /* 0x0007e80009121848 */
[----:B------:R-:W-:Y:S04]  /*1eb70*/  STL [R1+0xb74], R45 ;  /* 0x000b742d01007387 */ /* 0x000fe80000100800 */
[----:B------:R-:W2:Y:S01]  /*1eb80*/  LDL.LU R46, [R1+0xaf8] ;  /* 0x000af800012e7983 */ /* 0x000ea20000300800 */
[----:B---3--:R-:W-:-:S03]  /*1eb90*/  SEL R34, RZ, 0x4, !P1 ;  /* 0x00000004ff227807 */ /* 0x008fc60004800000 */
[----:B-1----:R-:W3:Y:S01]  /*1eba0*/  LDL.LU R38, [R1+0xad0] ;  /* 0x000ad00001267983 */ /* 0x002ee20000300800 */
[----:B----4-:R-:W-:-:S05]  /*1ebb0*/  IADD3 R43, P3, R43, R5, RZ ;  /* 0x000000052b2b7210 */ /* 0x010fca0007f7e0ff */
[----:B------:R-:W-:Y:S01]  /*1ebc0*/  IMAD.X R44, R44, 0x1, R4, P3 ;  /* 0x000000012c2c7824 */ /* 0x000fe200018e0604 */
[----:B------:R-:W-:Y:S01]  /*1ebd0*/  IADD3 R37, P4, R37, R5, RZ ;  /* 0x0000000525257210 */ /* 0x000fe20007f9e0ff */
[----:B------:R1:W-:Y:S01]  /*1ebe0*/  STL [R1+0xb78], R43 ;  /* 0x000b782b01007387 */ /* 0x0003e20000100800 */
[----:B------:R-:W-:-:S03]  /*1ebf0*/  SEL R34, R34, RZ, !P0 ;  /* 0x000000ff22227207 */ /* 0x000fc60004000000 */
[----:B------:R4:W-:Y:S01]  /*1ec00*/  STL [R1+0xb6c], R44 ;  /* 0x000b6c2c01007387 */ /* 0x0009e20000100800 */
[----:B------:R-:W-:-:S03]  /*1ec10*/  IMAD.X R42, R42, 0x1, R4, P4 ;  /* 0x000000012a2a7824 */ /* 0x000fc600020e0604 */
[----:B------:R-:W-:Y:S01]  /*1ec20*/  STL [R1+0xb48], R37 ;  /* 0x000b482501007387 */ /* 0x000fe20000100800 */
[----:B------:R-:W-:-:S03]  /*1ec30*/  ISETP.NE.U32.AND P1, PT, R34, RZ, PT ;  /* 0x000000ff2200720c */ /* 0x000fc60003f25070 */
[----:B------:R-:W3:Y:S01]  /*1ec40*/  LDL.LU R48, [R1+0xaec] ;  /* 0x000aec0001307983 */ /* 0x000ee20000300800 */
[----:B------:R-:W-:Y:S01]  /*1ec50*/  MOV R34, R43 ;  /* 0x0000002b00227202 */ /* 0x000fe20000000f00 */
[----:B------:R-:W-:Y:S02]  /*1ec60*/  IMAD.MOV.U32 R35, RZ, RZ, R44 ;  /* 0x000000ffff237224 */ /* 0x000fe400078e002c */
[----:B------:R4:W-:Y:S04]  /*1ec70*/  STL [R1+0xb34], R42 ;  /* 0x000b342a01007387 */ /* 0x0009e80000100800 */
[----:B-1----:R-:W3:Y:S04]  /*1ec80*/  LDL.LU R43, [R1+0xab4] ;  /* 0x000ab400012b7983 */ /* 0x002ee80000300800 */
[----:B------:R1:W-:Y:S04]  /*1ec90*/  LDGSTS.E [R33+0x300], desc[UR8][R34.64], P2 ;  /* 0x0030000022217fae */ /* 0x0003e80009121848 */
[----:B----4-:R-:W4:Y:S01]  /*1eca0*/  LDL.LU R44, [R1+0xaac] ;  /* 0x000aac00012c7983 */ /* 0x010f220000300800 */
[----:B-1----:R-:W-:-:S03]  /*1ecb0*/  MOV R35, R42 ;  /* 0x0000002a00237202 */ /* 0x002fc60000000f00 */
[----:B------:R-:W4:Y:S01]  /*1ecc0*/  LDL.LU R42, [R1+0xab8] ;  /* 0x000ab800012a7983 */ /* 0x000f220000300800 */
[----:B------:R-:W-:-:S03]  /*1ecd0*/  IMAD.MOV.U32 R34, RZ, RZ, R37 ;  /* 0x000000ffff227224 */ /* 0x000fc600078e0025 */
[----:B------:R-:W4:Y:S04]  /*1ece0*/  LDL.LU R45, [R1+0xa74] ;  /* 0x000a7400012d7983 */ /* 0x000f280000300800 */
[----:B------:R-:W4:Y:S01]  /*1ecf0*/  LDL.LU R37, [R1+0xa90] ;  /* 0x000a900001257983 */ /* 0x000f220000300800 */
[----:B------:R-:W-:-:S03]  /*1ed00*/  ISETP.GT.AND P2, PT, R32, 0x9, PT ;  /* 0x000000092000780c */ /* 0x000fc60003f44270 */
[----:B------:R1:W-:Y:S02]  /*1ed10*/  LDGSTS.E [R33+0xa00], desc[UR8][R34.64], P1 ;  /* 0x00a0000022217fae */ /* 0x0003e40008921848 */
[----:B-1----:R-:W-:-:S04]  /*1ed20*/  SEL R34, RZ, 0x4, !P2 ;  /* 0x00000004ff227807 */ /* 0x002fc80005000000 */
[----:B------:R-:W-:Y:S02]  /*1ed30*/  SEL R34, R34, RZ, !P0 ;  /* 0x000000ff22227207 */ /* 0x000fe40004000000 */
[----:B--2---:R-:W-:Y:S02]  /*1ed40*/  IADD3 R40, P3, R40, R5, RZ ;  /* 0x0000000528287210 */ /* 0x004fe40007f7e0ff */
[----:B------:R-:W-:-:S03]  /*1ed50*/  ISETP.NE.U32.AND P2, PT, R34, RZ, PT ;  /* 0x000000ff2200720c */ /* 0x000fc60003f45070 */
[----:B------:R-:W-:Y:S01]  /*1ed60*/  IMAD.X R41, R41, 0x1, R4, P3 ;  /* 0x0000000129297824 */ /* 0x000fe200018e0604 */
[----:B------:R-:W-:-:S03]  /*1ed70*/  IADD3 R36, P4, R36, R5, RZ ;  /* 0x0000000524247210 */ /* 0x000fc60007f9e0ff */
[----:B------:R-:W-:Y:S01]  /*1ed80*/  IMAD.MOV.U32 R35, RZ, RZ, R41 ;  /* 0x000000ffff237224 */ /* 0x000fe200078e0029 */
[----:B------:R-:W-:Y:S01]  /*1ed90*/  MOV R34, R40 ;  /* 0x0000002800227202 */ /* 0x000fe20000000f00 */
[----:B------:R-:W-:Y:S01]  /*1eda0*/  STL [R1+0xb38], R40 ;  /* 0x000b382801007387 */ /* 0x000fe20000100800 */
[----:B------:R-:W-:-:S03]  /*1edb0*/  IMAD.X R39, R39, 0x1, R4, P4 ;  /* 0x0000000127277824 */ /* 0x000fc600020e0604 */
[----:B------:R1:W-:Y:S04]  /*1edc0*/  STL [R1+0xb2c], R41 ;  /* 0x000b2c2901007387 */ /* 0x0003e80000100800 */
[----:B------:R-:W-:Y:S04]  /*1edd0*/  STL [R1+0xb10], R36 ;  /* 0x000b102401007387 */ /* 0x000fe80000100800 */
[----:B------:R2:W-:Y:S01]  /*1ede0*/  LDGSTS.E [R33+0xb00], desc[UR8][R34.64], P1 ;  /* 0x00b0000022217fae */ /* 0x0005e20008921848 */
[----:B------:R-:W-:-:S03]  /*1edf0*/  ISETP.GT.AND P1, PT, R32, 0xd, PT ;  /* 0x0000000d2000780c */ /* 0x000fc60003f24270 */
[----:B------:R2:W-:Y:S04]  /*1ee00*/  STL [R1+0xaf4], R39 ;  /* 0x000af42701007387 */ /* 0x0005e80000100800 */
[----:B-1----:R-:W4:Y:S01]  /*1ee10*/  LDL.LU R41, [R1+0xa6c] ;  /* 0x000a6c0001297983 */ /* 0x002f220000300800 */
[----:B--2---:R-:W-:Y:S01]  /*1ee20*/  IMAD.MOV.U32 R34, RZ, RZ, R36 ;  /* 0x000000ffff227224 */ /* 0x004fe200078e0024 */
[----:B------:R-:W-:Y:S02]  /*1ee30*/  MOV R35, R39 ;  /* 0x0000002700237202 */ /* 0x000fe40000000f00 */
        /* <DEDUP_REMOVED lines=8> */
[----:B---3--:R-:W-:Y:S02]  /*1eec0*/  IADD3 R38, P4, R38, R5, RZ ;  /* 0x0000000526267210 */ /* 0x008fe40007f9e0ff */
[----:B------:R-:W-:Y:S01]  /*1eed0*/  MOV R34, R46 ;  /* 0x0000002e00227202 */ /* 0x000fe20000000f00 */
[----:B------:R-:W-:Y:S01]  /*1eee0*/  STL [R1+0xaf8], R46 ;  /* 0x000af82e01007387 */ /* 0x000fe20000100800 */
[----:B------:R-:W-:-:S04]  /*1eef0*/  IMAD.X R48, R48, 0x1, R4, P3 ;  /* 0x0000000130307824 */ /* 0x000fc800018e0604 */
[----:B------:R-:W-:Y:S02]  /*1ef00*/  IMAD.MOV.U32 R35, RZ, RZ, R48 ;  /* 0x000000ffff237224 */ /* 0x000fe400078e0030 */
[----:B------:R-:W-:-:S03]  /*1ef10*/  IMAD.X R43, R43, 0x1, R4, P4 ;  /* 0x000000012b2b7824 */ /* 0x000fc600020e0604 */
[----:B------:R1:W-:Y:S01]  /*1ef20*/  LDGSTS.E [R33+0x1300], desc[UR8][R34.64], P2 ;  /* 0x0130000022217fae */ /* 0x0003e20009121848 */
[----:B------:R-:W-:-:S03]  /*1ef30*/  ISETP.GT.AND P2, PT, R32, 0x11, PT ;  /* 0x000000112000780c */ /* 0x000fc60003f44270 */
[----:B------:R-:W-:Y:S01]  /*1ef40*/  STL [R1+0xaec], R48 ;  /* 0x000aec3001007387 */ /* 0x000fe20000100800 */
[----:B-1----:R-:W-:Y:S01]  /*1ef50*/  IMAD.MOV.U32 R34, RZ, RZ, R38 ;  /* 0x000000ffff227224 */ /* 0x002fe200078e0026 */
[----:B------:R-:W-:Y:S02]  /*1ef60*/  MOV R35, R43 ;  /* 0x0000002b00237202 */ /* 0x000fe40000000f00 */
[-C--:B----4-:R-:W-:Y:S01]  /*1ef70*/  IADD3 R42, P3, R42, R5.reuse, RZ ;  /* 0x000000052a2a7210 */ /* 0x090fe20007f7e0ff */
[----:B------:R-:W-:Y:S04]  /*1ef80*/  STL [R1+0xad0], R38 ;  /* 0x000ad02601007387 */ /* 0x000fe80000100800 */
[----:B------:R1:W-:Y:S01]  /*1ef90*/  LDGSTS.E [R33+0x1a00], desc[UR8][R34.64], P1 ;  /* 0x01a0000022217fae */ /* 0x0003e20008921848 */
[----:B------:R-:W-:Y:S01]  /*1efa0*/  IMAD.X R44, R44, 0x1, R4, P3 ;  /* 0x000000012c2c7824 */ /* 0x000fe200018e0604 */
[----:B------:R-:W-:-:S02]  /*1efb0*/  IADD3 R37, P4, R37, R5, RZ ;  /* 0x0000000525257210 */ /* 0x000fc40007f9e0ff */
[----:B------:R3:W-:Y:S03]  /*1efc0*/  STL [R1+0xab4], R43 ;  /* 0x000ab42b01007387 */ /* 0x0007e60000100800 */
[----:B------:R-:W-:Y:S01]  /*1efd0*/  IMAD.X R45, R45, 0x1, R4, P4 ;  /* 0x000000012d2d7824 */ /* 0x000fe200020e0604 */
        /* <DEDUP_REMOVED lines=9> */
[----:B------:R-:W-:-:S03]  /*1f070*/  MOV R34, R42 ;  /* 0x0000002a00227202 */ /* 0x000fc60000000f00 */
[----:B-1----:R-:W4:Y:S04]  /*1f080*/  LDL.LU R44, [R1+0xa2c] ;  /* 0x000a2c00012c7983 */ /* 0x002f280000300800 */
[----:B------:R-:W-:Y:S04]  /*1f090*/  STL [R1+0xa74], R45 ;  /* 0x000a742d01007387 */ /* 0x000fe80000100800 */
[----:B------:R-:W4:Y:S04]  /*1f0a0*/  LDL.LU R42, [R1+0xa00] ;  /* 0x000a0000012a7983 */ /* 0x000f280000300800 */
[----:B------:R1:W-:Y:S01]  /*1f0b0*/  LDGSTS.E [R33+0x1b00], desc[UR8][R34.64], P1 ;  /* 0x01b0000022217fae */ /* 0x0003e20008921848 */
[----:B------:R-:W-:-:S03]  /*1f0c0*/  ISETP.GT.AND P1, PT, R32, 0x15, PT ;  /* 0x000000152000780c */ /* 0x000fc60003f24270 */
[----:B------:R-:W4:Y:S01]  /*1f0d0*/  LDL.LU R46, [R1+0xa0c] ;  /* 0x000a0c00012e7983 */ /* 0x000f220000300800 */
[----:B-1----:R-:W-:Y:S01]  /*1f0e0*/  IMAD.MOV.U32 R34, RZ, RZ, R37 ;  /* 0x000000ffff227224 */ /* 0x002fe200078e0025 */
[----:B------:R-:W-:Y:S02]  /*1f0f0*/  MOV R35, R45 ;  /* 0x0000002d00237202 */ /* 0x000fe40000000f00 */
[----:B--2---:R-:W2:Y:S01]  /*1f100*/  LDL.LU R37, [R1+0x9c4] ;  /* 0x0009c40001257983 */ /* 0x004ea20000300800 */
[----:B------:R-:W-:-:S03]  /*1f110*/  IADD3 R40, P3, R40, R5, RZ ;  /* 0x0000000528287210 */ /* 0x000fc60007f7e0ff */
[----:B------:R1:W-:Y:S02]  /*1f120*/  LDGSTS.E [R33+0x2200], desc[UR8][R34.64], P2 ;  /* 0x0220000022217fae */ /* 0x0003e40009121848 */
[--C-:B------:R-:W-:Y:S02]  /*1f130*/  IMAD.X R41, R41, 0x1, R4.reuse, P3 ;  /* 0x0000000129297824 */ /* 0x100fe400018e0604 */
[----:B------:R1:W-:Y:S01]  /*1f140*/  STL [R1+0xa78], R40 ;  /* 0x000a782801007387 */ /* 0x0003e20000100800 */
[----:B------:R-:W-:Y:S02]  /*1f150*/  IADD3 R36, P4, R36, R5, RZ ;  /* 0x0000000524247210 */ /* 0x000fe40007f9e0ff */
[----:B-1----:R-:W-:Y:S01]  /*1f160*/  SEL R34, RZ, 0x4, !P1 ;  /* 0x00000004ff227807 */ /* 0x002fe20004800000 */
[----:B------:R1:W-:Y:S03]  /*1f170*/  STL [R1+0xa6c], R41 ;  /* 0x000a6c2901007387 */ /* 0x0003e60000100800 */
[----:B------:R-:W-:Y:S01]  /*1f180*/  SEL R34, R34, RZ, !P0 ;  /* 0x000000ff22227207 */ /* 0x000fe20004000000 */
[----:B------:R-:W-:Y:S01]  /*1f190*/  IMAD.X R39, R39, 0x1, R4, P4 ;  /* 0x0000000127277824 */ /* 0x000fe200020e0604 */
[----:B------:R-:W-:Y:S02]  /*1f1a0*/  STL [R1+0xa50], R36 ;  /* 0x000a502401007387 */ /* 0x000fe40000100800 */
[----:B------:R-:W-:-:S02]  /*1f1b0*/  ISETP.NE.U32.AND P1, PT, R34, RZ, PT ;  /* 0x000000ff2200720c */ /* 0x000fc40003f25070 */
[----:B------:R-:W2:Y:S01]  /*1f1c0*/  LDL.LU R48, [R1+0xa08] ;  /* 0x000a080001307983 */ /* 0x000ea20000300800 */
[----:B------:R-:W-:Y:S01]  /*1f1d0*/  MOV R34, R40 ;  /* 0x0000002800227202 */ /* 0x000fe20000000f00 */
[----:B------:R-:W-:Y:S02]  /*1f1e0*/  IMAD.MOV.U32 R35, RZ, RZ, R41 ;  /* 0x000000ffff237224 */ /* 0x000fe400078e0029 */
[----:B------:R1:W-:Y:S04]  /*1f1f0*/  STL [R1+0xa34], R39 ;  /* 0x000a342701007387 */ /* 0x0003e80000100800 */
[----:B------:R-:W2:Y:S04]  /*1f200*/  LDL.LU R40, [R1+0x9c0] ;  /* 0x0009c00001287983 */ /* 0x000ea80000300800 */
[----:B------:R1:W-:Y:S01]  /*1f210*/  LDGSTS.E [R33+0x2300], desc[UR8][R34.64], P2 ;  /* 0x0230000022217fae */ /* 0x0003e20009121848 */
[----:B------:R-:W-:-:S03]  /*1f220*/  ISETP.GT.AND P2, PT, R32, 0x19, PT ;  /* 0x000000192000780c */ /* 0x000fc60003f44270 */
[----:B-1----:R-:W2:Y:S01]  /*1f230*/  LDL.LU R41, [R1+0x9c8] ;  /* 0x0009c80001297983 */ /* 0x002ea20000300800 */
[----:B------:R-:W-:Y:S01]  /*1f240*/  IMAD.MOV.U32 R34, RZ, RZ, R36 ;  /* 0x000000ffff227224 */ /* 0x000fe200078e0024 */
        /* <DEDUP_REMOVED lines=9> */
[----:B----4-:R-:W-:Y:S02]  /*1f2e0*/  IADD3 R38, P4, R38, R5, RZ ;  /* 0x0000000526267210 */ /* 0x010fe40007f9e0ff */
[----:B------:R-:W-:Y:S01]  /*1f2f0*/  MOV R34, R43 ;  /* 0x0000002b00227202 */ /* 0x000fe20000000f00 */
[----:B------:R-:W-:Y:S01]  /*1f300*/  STL [R1+0xa38], R43 ;  /* 0x000a382b01007387 */ /* 0x000fe20000100800 */
[----:B------:R-:W-:-:S04]  /*1f310*/  IMAD.X R44, R44, 0x1, R4, P3 ;  /* 0x000000012c2c7824 */ /* 0x000fc800018e0604 */
[----:B------:R-:W-:Y:S01]  /*1f320*/  IMAD.MOV.U32 R35, RZ, RZ, R44 ;  /* 0x000000ffff237224 */ /* 0x000fe200078e002c */
[----:B------:R1:W-:Y:S01]  /*1f330*/  STL [R1+0xa2c], R44 ;  /* 0x000a2c2c01007387 */ /* 0x0003e20000100800 */
[----:B------:R-:W-:-:S03]  /*1f340*/  IMAD.X R42, R42, 0x1, R4, P4 ;  /* 0x000000012a2a7824 */ /* 0x000fc600020e0604 */
[----:B------:R3:W-:Y:S04]  /*1f350*/  STL [R1+0xa04], R38 ;  /* 0x000a042601007387 */ /* 0x0007e80000100800 */
[----:B------:R4:W-:Y:S04]  /*1f360*/  LDGSTS.E [R33+0x2b00], desc[UR8][R34.64], P1 ;  /* 0x02b0000022217fae */ /* 0x0009e80008921848 */
[----:B------:R3:W-:Y:S04]  /*1f370*/  STL [R1+0xa00], R42 ;  /* 0x000a002a01007387 */ /* 0x0007e80000100800 */
[----:B-1----:R-:W2:Y:S01]  /*1f380*/  LDL.LU R44, [R1+0x988] ;  /* 0x00098800012c7983 */ /* 0x002ea20000300800 */
[----:B----4-:R-:W-:-:S03]  /*1f390*/  IMAD.MOV.U32 R34, RZ, RZ, R38 ;  /* 0x000000ffff227224 */ /* 0x010fc600078e0026 */
[----:B---3--:R-:W3:Y:S01]  /*1f3a0*/  LDL.LU R38, [R1+0x98c] ;  /* 0x00098c0001267983 */ /* 0x008ee20000300800 */
[----:B------:R-:W-:-:S03]  /*1f3b0*/  MOV R35, R42 ;  /* 0x0000002a00237202 */ /* 0x000fc60000000f00 */
        /* <DEDUP_REMOVED lines=11> */
[----:B------:R-:W-:Y:S01]  /*1f470*/  IMAD.X R40, R40, 0x1, R4, P4 ;  /* 0x0000000128287824 */ /* 0x000fe200020e0604 */
[----:B------:R-:W-:Y:S01]  /*1f480*/  MOV R34, R46 ;  /* 0x0000002e00227202 */ /* 0x000fe20000000f00 */
[----:B------:R-:W-:Y:S04]  /*1f490*/  STL [R1+0xa0c], R46 ;  /* 0x000a0c2e01007387 */ /* 0x000fe80000100800 */
[----:B------:R1:W-:Y:S01]  /*1f4a0*/  LDGSTS.E [R33+0x3300], desc[UR8][R34.64], P2 ;  /* 0x0330000022217fae */ /* 0x0003e20009121848 */
[----:B------:R-:W-:-:S03]  /*1f4b0*/  ISETP.GT.AND P2, PT, R32, 0x21, PT ;  /* 0x000000212000780c */ /* 0x000fc60003f44270 */
[----:B------:R-:W-:Y:S01]  /*1f4c0*/  STL [R1+0xa08], R48 ;  /* 0x000a083001007387 */ /* 0x000fe20000100800 */
[----:B-1----:R-:W-:Y:S01]  /*1f4d0*/  IMAD.MOV.U32 R34, RZ, RZ, R37 ;  /* 0x000000ffff227224 */ /* 0x002fe200078e0025 */
[----:B------:R-:W-:Y:S02]  /*1f4e0*/  MOV R35, R40 ;  /* 0x0000002800237202 */ /* 0x000fe40000000f00 */
[----:B------:R-:W-:Y:S01]  /*1f4f0*/  IADD3 R39, P3, R39, R5, RZ ;  /* 0x0000000527277210 */ /* 0x000fe20007f7e0ff */
[----:B------:R-:W-:Y:S04]  /*1f500*/  STL [R1+0x9c4], R37 ;  /* 0x0009c42501007387 */ /* 0x000fe80000100800 */
[----:B------:R1:W-:Y:S01]  /*1f510*/  LDGSTS.E [R33+0x3a00], desc[UR8][R34.64], P1 ;  /* 0x03a0000022217fae */ /* 0x0003e20008921848 */
[----:B------:R-:W-:-:S03]  /*1f520*/  IMAD.X R41, R41, 0x1, R4, P3 ;  /* 0x0000000129297824 */ /* 0x000fc600018e0604 */
[----:B------:R2:W-:Y:S01]  /*1f530*/  STL [R1+0x9c0], R40 ;  /* 0x0009c02801007387 */ /* 0x0005e20000100800 */
[----:B------:R-:W-:Y:S02]  /*1f540*/  IADD3 R36, P4, R36, R5, RZ ;  /* 0x0000000524247210 */ /* 0x000fe40007f9e0ff */
[----:B-1----:R-:W-:Y:S01]  /*1f550*/  SEL R34, RZ, 0x4, !P2 ;  /* 0x00000004ff227807 */ /* 0x002fe20005000000 */
[----:B--2---:R-:W2:Y:S02]  /*1f560*/  LDL.LU R40, [R1+0x94c] ;  /* 0x00094c0001287983 */ /* 0x004ea40000300800 */
[----:B------:R-:W-:Y:S01]  /*1f570*/  IMAD.X R45, R45, 0x1, R4, P4 ;  /* 0x000000012d2d7824 */ /* 0x000fe200020e0604 */
[----:B------:R-:W-:Y:S01]  /*1f580*/  SEL R34, R34, RZ, !P0 ;  /* 0x000000ff22227207 */ /* 0x000fe20004000000 */
[----:B------:R-:W2:Y:S01]  /*1f590*/  LDL.LU R37, [R1+0x8f4] ;  /* 0x0008f40001257983 */ /* 0x000ea20000300800 */
[----:B------:R-:W-:-:S03]  /*1f5a0*/  IMAD.MOV.U32 R35, RZ, RZ, R41 ;  /* 0x000000ffff237224 */ /* 0x000fc600078e0029 */
[----:B------:R-:W-:Y:S04]  /*1f5b0*/  STL [R1+0x9cc], R39 ;  /* 0x0009cc2701007387 */ /* 0x000fe80000100800 */
[----:B------:R1:W-:Y:S01]  /*1f5c0*/  STL [R1+0x9c8], R41 ;  /* 0x0009c82901007387 */ /* 0x0003e20000100800 */
[----:B------:R-:W-:-:S03]  /*1f5d0*/  ISETP.NE.U32.AND P2, PT, R34, RZ, PT ;  /* 0x000000ff2200720c */ /* 0x000fc60003f45070 */
[----:B------:R1:W-:Y:S01]  /*1f5e0*/  STL [R1+0x984], R36 ;  /* 0x0009842401007387 */ /* 0x0003e20000100800 */
[----:B------:R-:W-:-:S03]  /*1f5f0*/  MOV R34, R39 ;  /* 0x0000002700227202 */ /* 0x000fc60000000f00 */
[----:B-1----:R-:W2:Y:S04]  /*1f600*/  LDL.LU R41, [R1+0x948] ;  /* 0x0009480001297983 */ /* 0x002ea80000300800 */
[----:B------:R-:W-:Y:S04]  /*1f610*/  STL [R1+0x980], R45 ;  /* 0x0009802d01007387 */ /* 0x000fe80000100800 */
[----:B------:R-:W2:Y:S04]  /*1f620*/  LDL.LU R39, [R1+0x8f0] ;  /* 0x0008f00001277983 */ /* 0x000ea80000300800 */
[----:B------:R1:W-:Y:S01]  /*1f630*/  LDGSTS.E [R33+0x3b00], desc[UR8][R34.64], P1 ;  /* 0x03b0000022217fae */ /* 0x0003e20008921848 */
[----:B------:R-:W-:-:S03]  /*1f640*/  ISETP.GT.AND P1, PT, R32, 0x25, PT ;  /* 0x000000252000780c */ /* 0x000fc60003f24270 */
[----:B------:R-:W2:Y:S01]  /*1f650*/  LDL.LU R46, [R1+0x8fc] ;  /* 0x0008fc00012e7983 */ /* 0x000ea20000300800 */
[----:B-1----:R-:W-:Y:S01]  /*1f660*/  IMAD.MOV.U32 R34, RZ, RZ, R36 ;  /* 0x000000ffff227224 */ /* 0x002fe200078e0024 */
[----:B------:R-:W-:Y:S02]  /*1f670*/  MOV R35, R45 ;  /* 0x0000002d00237202 */ /* 0x000fe40000000f00 */
[----:B------:R-:W2:Y:S04]  /*1f680*/  LDL.LU R36, [R1+0x8b4] ;  /* 0x0008b40001247983 */ /* 0x000ea80000300800 */
[----:B------:R1:W-:Y:S02]  /*1f690*/  LDGSTS.E [R33+0x4200], desc[UR8][R34.64], P2 ;  /* 0x0420000022217fae */ /* 0x0003e40009121848 */
[----:B-1----:R-:W-:-:S04]  /*1f6a0*/  SEL R34, RZ, 0x4, !P1 ;  /* 0x00000004ff227807 */ /* 0x002fc80004800000 */
[----:B------:R-:W-:-:S04]  /*1f6b0*/  SEL R34, R34, RZ, !P0 ;  /* 0x000000ff22227207 */ /* 0x000fc80004000000 */
[----:B------:R-:W-:Y:S02]  /*1f6c0*/  ISETP.NE.U32.AND P1, PT, R34, RZ, PT ;  /* 0x000000ff2200720c */ /* 0x000fe40003f25070 */
[----:B---3--:R-:W-:-:S05]  /*1f6d0*/  IADD3 R38, P3, R38, R5, RZ ;  /* 0x0000000526267210 */ /* 0x008fca0007f7e0ff */
[--C-:B------:R-:W-:Y:S01]  /*1f6e0*/  IMAD.X R44, R44, 0x1, R4.reuse, P3 ;  /* 0x000000012c2c7824 */ /* 0x100fe200018e0604 */
[----:B----4-:R-:W-:Y:S01]  /*1f6f0*/  IADD3 R42, P4, R42, R5, RZ ;  /* 0x000000052a2a7210 */ /* 0x010fe20007f9e0ff */
[----:B------:R1:W-:Y:S04]  /*1f700*/  STL [R1+0x98c], R38 ;  /* 0x00098c2601007387 */ /* 0x0003e80000100800 */
[----:B------:R3:W-:Y:S01]  /*1f710*/  STL [R1+0x988], R44 ;  /* 0x0009882c01007387 */ /* 0x0007e20000100800 */
[----:B------:R-:W-:-:S03]  /*1f720*/  IMAD.X R43, R43, 0x1, R4, P4 ;  /* 0x000000012b2b7824 */ /* 0x000fc600020e0604 */
[----:B------:R-:W-:Y:S04]  /*1f730*/  STL [R1+0x944], R42 ;  /* 0x0009442a01007387 */ /* 0x000fe80000100800 */
[----:B------:R-:W4:Y:S01]  /*1f740*/  LDL.LU R48, [R1+0x8f8] ;  /* 0x0008f80001307983 */ /* 0x000f220000300800 */
[----:B------:R-:W-:-:S03]  /*1f750*/  MOV R34, R38 ;  /* 0x0000002600227202 */ /* 0x000fc60000000f00 */
[----:B------:R3:W-:Y:S04]  /*1f760*/  STL [R1+0x940], R43 ;  /* 0x0009402b01007387 */ /* 0x0007e80000100800 */
[----:B-1----:R-:W4:Y:S01]  /*1f770*/  LDL.LU R38, [R1+0x8b0] ;  /* 0x0008b00001267983 */ /* 0x002f220000300800 */
[----:B------:R-:W-:-:S03]  /*1f780*/  IMAD.MOV.U32 R35, RZ, RZ, R44 ;  /* 0x000000ffff237224 */ /* 0x000fc600078e002c */
[----:B------:R-:W4:Y:S04]  /*1f790*/  LDL.LU R45, [R1+0x8b8] ;  /* 0x0008b800012d7983 */ /* 0x000f280000300800 */
[----:B------:R1:W-:Y:S01]  /*1f7a0*/  LDGSTS.E [R33+0x4300], desc[UR8][R34.64], P2 ;  /* 0x0430000022217fae */ /* 0x0003e20009121848 */
[----:B------:R-:W-:-:S03]  /*1f7b0*/  ISETP.GT.AND P2, PT, R32, 0x29, PT ;  /* 0x000000292000780c */ /* 0x000fc60003f44270 */
[----:B---3--:R-:W3:Y:S01]  /*1f7c0*/  LDL.LU R44, [R1+0x8bc] ;  /* 0x0008bc00012c7983 */ /* 0x008ee20000300800 */
[----:B-1----:R-:W-:Y:S01]  /*1f7d0*/  IMAD.MOV.U32 R34, RZ, RZ, R42 ;  /* 0x000000ffff227224 */ /* 0x002fe200078e002a */
[----:B------:R-:W-:Y:S02]  /*1f7e0*/  MOV R35, R43 ;  /* 0x0000002b00237202 */ /* 0x000fe40000000f00 */
[----:B------:R-:W3:Y:S04]  /*1f7f0*/  LDL.LU R43, [R1+0x870] ;  /* 0x00087000012b7983 */ /* 0x000ee80000300800 */
[----:B------:R1:W-:Y:S04]  /*1f800*/  LDGSTS.E [R33+0x4a00], desc[UR8][R34.64], P1 ;  /* 0x04a0000022217fae */ /* 0x0003e80008921848 */
[----:B------:R-:W3:Y:S01]  /*1f810*/  LDL.LU R42, [R1+0x874] ;  /* 0x00087400012a7983 */ /* 0x000ee20000300800 */
[----:B-1----:R-:W-:-:S02]  /*1f820*/  SEL R34, RZ, 0x4, !P2 ;  /* 0x00000004ff227807 */ /* 0x002fc40005000000 */
[-C--:B--2---:R-:W-:Y:S02]  /*1f830*/  IADD3 R40, P3, R40, R5.reuse, RZ ;  /* 0x0000000528287210 */ /* 0x084fe40007f7e0ff */
[----:B------:R-:W-:Y:S02]  /*1f840*/  SEL R34, R34, RZ, !P0 ;  /* 0x000000ff22227207 */ /* 0x000fe40004000000 */
[----:B------:R-:W-:Y:S02]  /*1f850*/  IADD3 R37, P4, R37, R5, RZ ;  /* 0x0000000525257210 */ /* 0x000fe40007f9e0ff */
[----:B------:R-:W-:Y:S02]  /*1f860*/  ISETP.NE.U32.AND P2, PT, R34, RZ, PT ;  /* 0x000000ff2200720c */ /* 0x000fe40003f45070 */
[----:B------:R-:W-:Y:S01]  /*1f870*/  MOV R34, R40 ;  /* 0x0000002800227202 */ /* 0x000fe20000000f00 */
        /* <DEDUP_REMOVED lines=8> */
[----:B------:R-:W-:-:S03]  /*1f900*/  IADD3 R46, P3, R46, R5, RZ ;  /* 0x000000052e2e7210 */ /* 0x000fc60007f7e0ff */
        /* <DEDUP_REMOVED lines=10> */
[----:B------:R-:W-:-:S03]  /*1f9b0*/  MOV R34, R46 ;  /* 0x0000002e00227202 */ /* 0x000fc60000000f00 */
[----:B-1----:R-:W2:Y:S04]  /*1f9c0*/  LDL.LU R39, [R1+0x830] ;  /* 0x0008300001277983 */ /* 0x002ea80000300800 */
[----:B------:R-:W2:Y:S04]  /*1f9d0*/  LDL.LU R37, [R1+0x834] ;  /* 0x0008340001257983 */ /* 0x000ea80000300800 */
[----:B------:R-:W-:Y:S01]  /*1f9e0*/  STL [R1+0x8fc], R46 ;  /* 0x0008fc2e01007387 */ /* 0x000fe20000100800 */
[----:B----4-:R-:W-:-:S04]  /*1f9f0*/  IMAD.X R48, R48, 0x1, R4, P3 ;  /* 0x0000000130307824 */ /* 0x010fc800018e0604 */
[----:B------:R-:W-:Y:S01]  /*1fa00*/  IMAD.MOV.U32 R35, RZ, RZ, R48 ;  /* 0x000000ffff237224 */ /* 0x000fe200078e0030 */
[----:B------:R-:W-:Y:S01]  /*1fa10*/  STL [R1+0x8f8], R48 ;  /* 0x0008f83001007387 */ /* 0x000fe20000100800 */
[----:B------:R-:W-:-:S03]  /*1fa20*/  IMAD.X R38, R38, 0x1, R4, P4 ;  /* 0x0000000126267824 */ /* 0x000fc600020e0604 */
[----:B------:R-:W-:Y:S04]  /*1fa30*/  STL [R1+0x8b4], R36 ;  /* 0x0008b42401007387 */ /* 0x000fe80000100800 */
[----:B------:R1:W-:Y:S04]  /*1fa40*/  LDGSTS.E [R33+0x5300], desc[UR8][R34.64], P2 ;  /* 0x0530000022217fae */ /* 0x0003e80009121848 */
[----:B------:R4:W-:Y:S01]  /*1fa50*/  STL [R1+0x8b0], R38 ;  /* 0x0008b02601007387 */ /* 0x0009e20000100800 */
[----:B-1----:R-:W-:Y:S01]  /*1fa60*/  MOV R35, R38 ;  /* 0x0000002600237202 */ /* 0x002fe20000000f00 */
[----:B------:R-:W-:-:S02]  /*1fa70*/  IMAD.MOV.U32 R34, RZ, RZ, R36 ;  /* 0x000000ffff227224 */ /* 0x000fc400078e0024 */
        /* <DEDUP_REMOVED lines=11> */
[----:B------:R-:W-:Y:S01]  /*1fb30*/  IMAD.X R43, R43, 0x1, R4, P4 ;  /* 0x000000012b2b7824 */ /* 0x000fe200020e0604 */
[----:B------:R-:W-:-:S05]  /*1fb40*/  MOV R34, R44 ;  /* 0x0000002c00227202 */ /* 0x000fca0000000f00 */
[----:B------:R1:W-:Y:S01]  /*1fb50*/  LDGSTS.E [R33+0x5b00], desc[UR8][R34.64], P1 ;  /* 0x05b0000022217fae */ /* 0x0003e20008921848 */
[----:B------:R-:W-:Y:S01]  /*1fb60*/  ISETP.GT.AND P1, PT, R32, 0x35, PT ;  /* 0x000000352000780c */ /* 0x000fe20003f24270 */
[----:B-1----:R-:W-:Y:S01]  /*1fb70*/  IMAD.MOV.U32 R34, RZ, RZ, R42 ;  /* 0x000000ffff227224 */ /* 0x002fe200078e002a */
[----:B------:R-:W-:-:S05]  /*1fb80*/  MOV R35, R43 ;  /* 0x0000002b00237202 */ /* 0x000fca0000000f00 */
[----:B------:R1:W-:Y:S04]  /*1fb90*/  LDGSTS.E [R33+0x6200], desc[UR8][R34.64], P2 ;  /* 0x0620000022217fae */ /* 0x0003e80009121848 */
[----:B------:R-:W-:Y:S01]  /*1fba0*/  STL [R1+0x8bc], R44 ;  /* 0x0008bc2c01007387 */ /* 0x000fe20000100800 */
[----:B-1----:R-:W-:-:S04]  /*1fbb0*/  SEL R34, RZ, 0x4, !P1 ;  /* 0x00000004ff227807 */ /* 0x002fc80004800000 */
[----:B------:R-:W-:Y:S01]  /*1fbc0*/  SEL R34, R34, RZ, !P0 ;  /* 0x000000ff22227207 */ /* 0x000fe20004000000 */
[----:B------:R-:W-:Y:S03]  /*1fbd0*/  STL [R1+0x8b8], R45 ;  /* 0x0008b82d01007387 */ /* 0x000fe60000100800 */
[----:B------:R-:W-:Y:S01]  /*1fbe0*/  ISETP.NE.U32.AND P1, PT, R34, RZ, PT ;  /* 0x000000ff2200720c */ /* 0x000fe20003f25070 */
[----:B------:R-:W-:Y:S04]  /*1fbf0*/  STL [R1+0x874], R42 ;  /* 0x0008742a01007387 */ /* 0x000fe80000100800 */
[----:B------:R-:W-:Y:S01]  /*1fc00*/  STL [R1+0x870], R43 ;  /* 0x0008702b01007387 */ /* 0x000fe20000100800 */
[----:B--2---:R-:W-:-:S05]  /*1fc10*/  IADD3 R40, P3, R40, R5, RZ ;  /* 0x0000000528287210 */ /* 0x004fca0007f7e0ff */
[----:B------:R-:W-:Y:S01]  /*1fc20*/  IMAD.X R41, R41, 0x1, R4, P3 ;  /* 0x0000000129297824 */ /* 0x000fe200018e0604 */
[----:B------:R-:W-:-:S03]  /*1fc30*/  IADD3 R37, P4, R37, R5, RZ ;  /* 0x0000000525257210 */ /* 0x000fc60007f9e0ff */
[----:B------:R-:W-:Y:S01]  /*1fc40*/  IMAD.MOV.U32 R35, RZ, RZ, R41 ;  /* 0x000000ffff237224 */ /* 0x000fe200078e0029 */
[----:B------:R-:W-:Y:S01]  /*1fc50*/  MOV R34, R40 ;  /* 0x0000002800227202 */ /* 0x000fe20000000f00 */
[----:B------:R-:W-:Y:S01]  /*1fc60*/  STL [R1+0x87c], R40 ;  /* 0x00087c2801007387 */ /* 0x000fe20000100800 */
[----:B------:R-:W-:-:S03]  /*1fc70*/  IMAD.X R39, R39, 0x1, R4, P4 ;  /* 0x0000000127277824 */ /* 0x000fc600020e0604 */
[----:B------:R-:W-:Y:S04]  /*1fc80*/  STL [R1+0x878], R41 ;  /* 0x0008782901007387 */ /* 0x000fe80000100800 */
[----:B------:R1:W-:Y:S04]  /*1fc90*/  STL [R1+0x834], R37 ;  /* 0x0008342501007387 */ /* 0x0003e80000100800 */
[----:B------:R2:W-:Y:S04]  /*1fca0*/  LDGSTS.E [R33+0x6300], desc[UR8][R34.64], P2 ;  /* 0x0630000022217fae */ /* 0x0005e80009121848 */
[----:B------:R-:W-:Y:S01]  /*1fcb0*/  STL [R1+0x830], R39 ;  /* 0x0008302701007387 */ /* 0x000fe20000100800 */
[----:B--2---:R-:W-:-:S03]  /*1fcc0*/  IMAD.MOV.U32 R34, RZ, RZ, R37 ;  /* 0x000000ffff227224 */ /* 0x004fc600078e0025 */
[----:B-1----:R-:W2:Y:S01]  /*1fcd0*/  LDL.LU R37, [R1+0x30] ;  /* 0x0000300001257983 */ /* 0x002ea20000300800 */
[----:B------:R-:W-:-:S05]  /*1fce0*/  MOV R35, R39 ;  /* 0x0000002700237202 */ /* 0x000fca0000000f00 */
[----:B------:R1:W-:Y:S01]  /*1fcf0*/  LDGSTS.E [R33+0x6a00], desc[UR8][R34.64], P1 ;  /* 0x06a0000022217fae */ /* 0x0003e20008921848 */
[----:B------:R-:W-:-:S04]  /*1fd00*/  ISETP.GT.AND P2, PT, R32, 0x39, PT ;  /* 0x000000392000780c */ /* 0x000fc80003f44270 */
[----:B-1----:R-:W-:-:S04]  /*1fd10*/  SEL R34, RZ, 0x4, !P2 ;  /* 0x00000004ff227807 */ /* 0x002fc80005000000 */
[----:B------:R-:W-:-:S04]  /*1fd20*/  SEL R34, R34, RZ, !P0 ;  /* 0x000000ff22227207 */ /* 0x000fc80004000000 */
[----:B------:R-:W-:Y:S02]  /*1fd30*/  ISETP.NE.U32.AND P2, PT, R34, RZ, PT ;  /* 0x000000ff2200720c */ /* 0x000fe40003f45070 */
[----:B----4-:R-:W-:-:S05]  /*1fd40*/  IADD3 R36, P3, R36, R5, RZ ;  /* 0x0000000524247210 */ /* 0x010fca0007f7e0ff */
[----:B------:R-:W-:Y:S01]  /*1fd50*/  IMAD.X R38, R38, 0x1, R4, P3 ;  /* 0x0000000126267824 */ /* 0x000fe200018e0604 */
[----:B------:R-:W-:Y:S04]  /*1fd60*/  STL [R1+0x83c], R36 ;  /* 0x00083c2401007387 */ /* 0x000fe80000100800 */
[----:B------:R1:W-:Y:S04]  /*1fd70*/  STL [R1+0x838], R38 ;  /* 0x0008382601007387 */ /* 0x0003e80000100800 */
[----:B------:R-:W3:Y:S04]  /*1fd80*/  LDL.LU R43, [R1+0x2c] ;  /* 0x00002c00012b7983 */ /* 0x000ee80000300800 */
[----:B------:R-:W4:Y:S04]  /*1fd90*/  LDL.LU R44, [R1+0x34] ;  /* 0x00003400012c7983 */ /* 0x000f280000300800 */
[----:B------:R-:W4:Y:S01]  /*1fda0*/  LDL.LU R42, [R1+0x38] ;  /* 0x00003800012a7983 */ /* 0x000f220000300800 */
[----:B------:R-:W-:-:S03]  /*1fdb0*/  IMAD.MOV.U32 R35, RZ, RZ, R38 ;  /* 0x000000ffff237224 */ /* 0x000fc600078e0026 */
[----:B------:R-:W4:Y:S04]  /*1fdc0*/  LDL.LU R45, [R1+0x6c] ;  /* 0x00006c00012d7983 */ /* 0x000f280000300800 */
[----:B-1----:R-:W4:Y:S04]  /*1fdd0*/  LDL.LU R38, [R1+0x70] ;  /* 0x0000700001267983 */ /* 0x002f280000300800 */
[----:B------:R-:W4:Y:S04]  /*1fde0*/  LDL.LU R41, [R1+0x74] ;  /* 0x0000740001297983 */ /* 0x000f280000300800 */
[----:B------:R-:W4:Y:S01]  /*1fdf0*/  LDL.LU R40, [R1+0x78] ;  /* 0x0000780001287983 */ /* 0x000f220000300800 */
[----:B------:R-:W-:-:S03]  /*1fe00*/  MOV R34, R36 ;  /* 0x0000002400227202 */ /* 0x000fc60000000f00 */
[----:B------:R-:W4:Y:S04]  /*1fe10*/  LDL.LU R39, [R1+0xac] ;  /* 0x0000ac0001277983 */ /* 0x000f280000300800 */
[----:B------:R-:W4:Y:S01]  /*1fe20*/  LDL.LU R36, [R1+0xb0] ;  /* 0x0000b00001247983 */ /* 0x000f220000300800 */
[----:B------:R-:W-:-:S03]  /*1fe30*/  IADD3 R232, P4, R232, R5, RZ ;  /* 0x00000005e8e87210 */ /* 0x000fc60007f9e0ff */
[----:B------:R1:W-:Y:S02]  /*1fe40*/  LDGSTS.E [R33+0x6b00], desc[UR8][R34.64], P1 ;  /* 0x06b0000022217fae */ /* 0x0003e40008921848 */
[----:B------:R-:W-:Y:S01]  /*1fe50*/  IMAD.X R231, R231, 0x1, R4, P4 ;  /* 0x00000001e7e77824 */ /* 0x000fe200020e0604 */
[----:B------:R-:W-:Y:S02]  /*1fe60*/  ISETP.GT.AND P1, PT, R32, 0x3d, PT ;  /* 0x0000003d2000780c */ /* 0x000fe40003f24270 */
[----:B------:R-:W-:Y:S01]  /*1fe70*/  IADD3 R234, P3, R234, R5, RZ ;  /* 0x00000005eaea7210 */ /* 0x000fe20007f7e0ff */
[----:B-1----:R-:W-:Y:S01]  /*1fe80*/  IMAD.MOV.U32 R34, RZ, RZ, R232 ;  /* 0x000000ffff227224 */ /* 0x002fe200078e00e8 */
[----:B------:R-:W-:-:S05]  /*1fe90*/  MOV R35, R231 ;  /* 0x000000e700237202 */ /* 0x000fca0000000f00 */
[----:B------:R1:W-:Y:S01]  /*1fea0*/  LDGSTS.E [R33+0x7200], desc[UR8][R34.64], P2 ;  /* 0x0720000022217fae */ /* 0x0003e20009121848 */
[----:B------:R-:W-:Y:S01]  /*1feb0*/  IADD3 R249, P4, R249, R5, RZ ;  /* 0x00000005f9f97210 */ /* 0x000fe20007f9e0ff */
        /* <DEDUP_REMOVED lines=8> */
[----:B------:R-:W-:Y:S02]  /*1ff40*/  ISETP.GT.AND P2, PT, R32, 0x41, PT ;  /* 0x000000412000780c */ /* 0x000fe40003f44270 */
[----:B------:R-:W-:Y:S01]  /*1ff50*/  IADD3 R251, P3, R251, R5, RZ ;  /* 0x00000005fbfb7210 */ /* 0x000fe20007f7e0ff */
[----:B-1----:R-:W-:Y:S01]  /*1ff60*/  IMAD.MOV.U32 R34, RZ, RZ, R249 ;  /* 0x000000ffff227224 */ /* 0x002fe200078e00f9 */
[----:B------:R-:W-:-:S05]  /*1ff70*/  MOV R35, R247 ;  /* 0x000000f700237202 */ /* 0x000fca0000000f00 */
[----:B------:R1:W-:Y:S01]  /*1ff80*/  LDGSTS.E [R33+0x7a00], desc[UR8][R34.64], P1 ;  /* 0x07a0000022217fae */ /* 0x0003e20008921848 */
[----:B------:R-:W-:Y:S01]  /*1ff90*/  IMAD.X R250, R250, 0x1, R4, P3 ;  /* 0x00000001fafa7824 */ /* 0x000fe200018e0604 */
[----:B-1----:R-:W-:-:S04]  /*1ffa0*/  SEL R34, RZ, 0x4, !P2 ;  /* 0x00000004ff227807 */ /* 0x002fc80005000000 */
[----:B------:R-:W-:Y:S02]  /*1ffb0*/  SEL R34, R34, RZ, !P0 ;  /* 0x000000ff22227207 */ /* 0x000fe40004000000 */
[----:B--2---:R-:W-:Y:S02]  /*1ffc0*/  IADD3 R37, P4, R37, R5, RZ ;  /* 0x0000000525257210 */ /* 0x004fe40007f9e0ff */
[----:B------:R-:W-:Y:S01]  /*1ffd0*/  ISETP.NE.U32.AND P2, PT, R34, RZ, PT ;  /* 0x000000ff2200720c */ /* 0x000fe20003f45070 */
[----:B------:R-:W-:Y:S01]  /*1ffe0*/  IMAD.MOV.U32 R35, RZ, RZ, R250 ;  /* 0x000000ffff237224 */ /* 0x000fe200078e00fa */
[----:B------:R-:W-:-:S05]  /*1fff0*/  MOV R34, R251 ;  /* 0x000000fb00227202 */ /* 0x000fca0000000f00 */
[----:B------:R1:W-:Y:S01]  /*20000*/  LDGSTS.E [R33+0x7b00], desc[UR8][R34.64], P1 ;  /* 0x07b0000022217fae */ /* 0x0003e20008921848 */
[----:B------:R-:W-:-:S03]  /*20010*/  ISETP.GT.AND P1, PT, R32, 0x45, PT ;  /* 0x000000452000780c */ /* 0x000fc60003f24270 */
[----:B------:R-:W-:Y:S01]  /*20020*/  STL [R1+0x30], R37 ;  /* 0x0000302501007387 */ /* 0x000fe20000100800 */
[----:B-1----:R-:W-:Y:S02]  /*20030*/  IMAD.MOV.U32 R34, RZ, RZ, R37 ;  /* 0x000000ffff227224 */ /* 0x002fe400078e0025 */
[----:B---3--:R-:W-:-:S05]  /*20040*/  IMAD.X R43, R43, 0x1, R4, P4 ;  /* 0x000000012b2b7824 */ /* 0x008fca00020e0604 */
[----:B------:R-:W-:Y:S02]  /*20050*/  MOV R35, R43 ;  /* 0x0000002b00237202 */ /* 0x000fe40000000f00 */
[-C--:B----4-:R-:W-:Y:S01]  /*20060*/  IADD3 R42, P3, R42, R5.reuse, RZ ;  /* 0x000000052a2a7210 */ /* 0x090fe20007f7e0ff */
[----:B------:R1:W-:Y:S04]  /*20070*/  STL [R1+0x2c], R43 ;  /* 0x00002c2b01007387 */ /* 0x0003e80000100800 */
[----:B------:R2:W-:Y:S01]  /*20080*/  LDGSTS.E [R33+0x8200], desc[UR8][R34.64], P2 ;  /* 0x0820000022217fae */ /* 0x0005e20009121848 */
[----:B------:R-:W-:Y:S01]  /*20090*/  IMAD.X R44, R44, 0x1, R4, P3 ;  /* 0x000000012c2c7824 */ /* 0x000fe200018e0604 */
[----:B------:R-:W-:Y:S02]  /*200a0*/  IADD3 R38, P4, R38, R5, RZ ;  /* 0x0000000526267210 */ /* 0x000fe40007f9e0ff */
[----:B-1----:R-:W3:Y:S04]  /*200b0*/  LDL.LU R43, [R1+0xb8] ;  /* 0x0000b800012b7983 */ /* 0x002ee80000300800 */
[----:B------:R-:W4:Y:S01]  /*200c0*/  LDL.LU R37, [R1+0xf0] ;  /* 0x0000f00001257983 */ /* 0x000f220000300800 */
[----:B--2---:R-:W-:-:S03]  /*200d0*/  SEL R34, RZ, 0x4, !P1 ;  /* 0x00000004ff227807 */ /* 0x004fc60004800000 */
[----:B------:R-:W-:Y:S01]  /*200e0*/  STL [R1+0x38], R42 ;  /* 0x0000382a01007387 */ /* 0x000fe20000100800 */
[----:B------:R-:W-:Y:S01]  /*200f0*/  IMAD.X R45, R45, 0x1, R4, P4 ;  /* 0x000000012d2d7824 */ /* 0x000fe200020e0604 */
[----:B------:R-:W-:Y:S01]  /*20100*/  SEL R34, R34, RZ, !P0 ;  /* 0x000000ff22227207 */ /* 0x000fe20004000000 */
[----:B------:R-:W-:Y:S01]  /*20110*/  IMAD.MOV.U32 R35, RZ, RZ, R44 ;  /* 0x000000ffff237224 */ /* 0x000fe200078e002c */
[----:B------:R1:W-:Y:S04]  /*20120*/  STL [R1+0x34], R44 ;  /* 0x0000342c01007387 */ /* 0x0003e80000100800 */
[----:B------:R2:W-:Y:S01]  /*20130*/  STL [R1+0x70], R38 ;  /* 0x0000702601007387 */ /* 0x0005e20000100800 */
[----:B------:R-:W-:-:S03]  /*20140*/  ISETP.NE.U32.AND P1, PT, R34, RZ, PT ;  /* 0x000000ff2200720c */ /* 0x000fc60003f25070 */
[----:B-1----:R-:W4:Y:S01]  /*20150*/  LDL.LU R44, [R1+0xb4] ;  /* 0x0000b400012c7983 */ /* 0x002f220000300800 */
[----:B------:R-:W-:-:S03]  /*20160*/  MOV R34, R42 ;  /* 0x0000002a00227202 */ /* 0x000fc60000000f00 */
[----:B------:R-:W-:Y:S04]  /*20170*/  STL [R1+0x6c], R45 ;  /* 0x00006c2d01007387 */ /* 0x000fe80000100800 */
[----:B------:R-:W4:Y:S01]  /*20180*/  LDL.LU R42, [R1+0xec] ;  /* 0x0000ec00012a7983 */ /* 0x000f220000300800 */
[----:B------:R-:W-:-:S03]  /*20190*/  IADD3 R40, P3, R40, R5, RZ ;  /* 0x0000000528287210 */ /* 0x000fc60007f7e0ff */
[----:B------:R1:W-:Y:S01]  /*201a0*/  LDGSTS.E [R33+0x8300], desc[UR8][R34.64], P2 ;  /* 0x0830000022217fae */ /* 0x0003e20009121848 */
[----:B------:R-:W-:Y:S01]  /*201b0*/  ISETP.GT.AND P2, PT, R32, 0x49, PT ;  /* 0x000000492000780c */ /* 0x000fe20003f44270 */
[----:B------:R-:W-:Y:S01]  /*201c0*/  IMAD.X R41, R41, 0x1, R4, P3 ;  /* 0x0000000129297824 */ /* 0x000fe200018e0604 */
[----:B------:R-:W-:Y:S01]  /*201d0*/  IADD3 R36, P4, R36, R5, RZ ;  /* 0x0000000524247210 */ /* 0x000fe20007f9e0ff */
[----:B------:R-:W4:Y:S01]  /*201e0*/  LDL.LU R46, [R1+0xf8] ;  /* 0x0000f800012e7983 */ /* 0x000f220000300800 */
[----:B-1----:R-:W-:Y:S01]  /*201f0*/  IMAD.MOV.U32 R34, RZ, RZ, R38 ;  /* 0x000000ffff227224 */ /* 0x002fe200078e0026 */
[----:B------:R-:W-:Y:S02]  /*20200*/  MOV R35, R45 ;  /* 0x0000002d00237202 */ /* 0x000fe40000000f00 */
[----:B--2---:R-:W2:Y:S04]  /*20210*/  LDL.LU R38, [R1+0x130] ;  /* 0x0001300001267983 */ /* 0x004ea80000300800 */
[----:B------:R1:W-:Y:S01]  /*20220*/  LDGSTS.E [R33+0x8a00], desc[UR8][R34.64], P1 ;  /* 0x08a0000022217fae */ /* 0x0003e20008921848 */
[----:B------:R-:W-:-:S03]  /*20230*/  IMAD.X R39, R39, 0x1, R4, P4 ;  /* 0x0000000127277824 */ /* 0x000fc600020e0604 */
[----:B------:R1:W-:Y:S04]  /*20240*/  STL [R1+0x78], R40 ;  /* 0x0000782801007387 */ /* 0x0003e80000100800 */
[----:B------:R1:W-:Y:S02]  /*20250*/  STL [R1+0x74], R41 ;  /* 0x0000742901007387 */ /* 0x0003e40000100800 */
[----:B-1----:R-:W-:Y:S02]  /*20260*/  SEL R34, RZ, 0x4, !P2 ;  /* 0x00000004ff227807 */ /* 0x002fe40005000000 */
[----:B------:R-:W-:Y:S02]  /*20270*/  STL [R1+0xb0], R36 ;  /* 0x0000b02401007387 */ /* 0x000fe40000100800 */
[----:B------:R-:W-:-:S02]  /*20280*/  SEL R34, R34, RZ, !P0 ;  /* 0x000000ff22227207 */ /* 0x000fc40004000000 */
[----:B------:R-:W2:Y:S01]  /*20290*/  LDL.LU R48, [R1+0xf4] ;  /* 0x0000f40001307983 */ /* 0x000ea20000300800 */
[----:B------:R-:W-:Y:S01]  /*202a0*/  IMAD.MOV.U32 R35, RZ, RZ, R41 ;  /* 0x000000ffff237224 */ /* 0x000fe200078e0029 */
[----:B------:R-:W-:Y:S02]  /*202b0*/  ISETP.NE.U32.AND P2, PT, R34, RZ, PT ;  /* 0x000000ff2200720c */ /* 0x000fe40003f45070 */
[----:B------:R1:W-:Y:S01]  /*202c0*/  STL [R1+0xac], R39 ;  /* 0x0000ac2701007387 */ /* 0x0003e20000100800 */
[----:B------:R-:W-:-:S03]  /*202d0*/  MOV R34, R40 ;  /* 0x0000002800227202 */ /* 0x000fc60000000f00 */
[----:B------:R-:W2:Y:S04]  /*202e0*/  LDL.LU R40, [R1+0x12c] ;  /* 0x00012c0001287983 */ /* 0x000ea80000300800 */
[----:B------:R1:W-:Y:S04]  /*202f0*/  LDGSTS.E [R33+0x8b00], desc[UR8][R34.64], P1 ;  /* 0x08b0000022217fae */ /* 0x0003e80008921848 */
[----:B------:R-:W2:Y:S01]  /*20300*/  LDL.LU R41, [R1+0x134] ;  /* 0x0001340001297983 */ /* 0x000ea20000300800 */
[----:B-1----:R-:W-:-:S03]  /*20310*/  MOV R35, R39 ;  /* 0x0000002700237202 */ /* 0x002fc60000000f00 */
[----:B------:R-:W2:Y:S01]  /*20320*/  LDL.LU R39, [R1+0x138] ;  /* 0x0001380001277983 */ /* 0x000ea20000300800 */
[----:B------:R-:W-:-:S03]  /*20330*/  IMAD.MOV.U32 R34, RZ, RZ, R36 ;  /* 0x000000ffff227224 */ /* 0x000fc600078e0024 */
[----:B------:R-:W2:Y:S04]  /*20340*/  LDL.LU R45, [R1+0x16c] ;  /* 0x00016c00012d7983 */ /* 0x000ea80000300800 */
[----:B------:R-:W2:Y:S01]  /*20350*/  LDL.LU R36, [R1+0x170] ;  /* 0x0001700001247983 */ /* 0x000ea20000300800 */
[----:B------:R-:W-:-:S03]  /*20360*/  ISETP.GT.AND P1, PT, R32, 0x4d, PT ;  /* 0x0000004d2000780c */ /* 0x000fc60003f24270 */
[----:B------:R1:W-:Y:S02]  /*20370*/  LDGSTS.E [R33+0x9200], desc[UR8][R34.64], P2 ;  /* 0x0920000022217fae */ /* 0x0003e40009121848 */
        /* <DEDUP_REMOVED lines=11> */
[----:B------:R-:W-:Y:S04]  /*20430*/  STL [R1+0xf0], R37 ;  /* 0x0000f02501007387 */ /* 0x000fe80000100800 */
[----:B------:R3:W-:Y:S01]  /*20440*/  LDGSTS.E [R33+0x9300], desc[UR8][R34.64], P2 ;  /* 0x0930000022217fae */ /* 0x0007e20009121848 */
[----:B------:R-:W-:-:S03]  /*20450*/  ISETP.GT.AND P2, PT, R32, 0x51, PT ;  /* 0x000000512000780c */ /* 0x000fc60003f44270 */
[----:B------:R4:W-:Y:S04]  /*20460*/  STL [R1+0xec], R42 ;  /* 0x0000ec2a01007387 */ /* 0x0009e80000100800 */
[----:B-1----:R-:W2:Y:S01]  /*20470*/  LDL.LU R44, [R1+0x174] ;  /* 0x00017400012c7983 */ /* 0x002ea20000300800 */
[----:B---3--:R-:W-:Y:S01]  /*20480*/  IMAD.MOV.U32 R34, RZ, RZ, R37 ;  /* 0x000000ffff227224 */ /* 0x008fe200078e0025 */
[----:B------:R-:W-:Y:S02]  /*20490*/  MOV R35, R42 ;  /* 0x0000002a00237202 */ /* 0x000fe40000000f00 */
[----:B------:R-:W3:Y:S01]  /*204a0*/  LDL.LU R43, [R1+0x178] ;  /* 0x00017800012b7983 */ /* 0x000ee20000300800 */
[----:B------:R-:W-:-:S03]  /*204b0*/  IADD3 R46, P3, R46, R5, RZ ;  /* 0x000000052e2e7210 */ /* 0x000fc60007f7e0ff */
[----:B------:R1:W-:Y:S04]  /*204c0*/  LDGSTS.E [R33+0x9a00], desc[UR8][R34.64], P1 ;  /* 0x09a0000022217fae */ /* 0x0003e80008921848 */
[----:B----4-:R-:W4:Y:S04]  /*204d0*/  LDL.LU R42, [R1+0x1ac] ;  /* 0x0001ac00012a7983 */ /* 0x010f280000300800 */
[----:B------:R-:W4:Y:S01]  /*204e0*/  LDL.LU R37, [R1+0x1b0] ;  /* 0x0001b00001257983 */ /* 0x000f220000300800 */
[----:B-1----:R-:W-:Y:S02]  /*204f0*/  SEL R34, RZ, 0x4, !P2 ;  /* 0x00000004ff227807 */ /* 0x002fe40005000000 */
[----:B--2---:R-:W-:-:S02]  /*20500*/  IADD3 R38, P4, R38, R5, RZ ;  /* 0x0000000526267210 */ /* 0x004fc40007f9e0ff */
[----:B------:R-:W-:Y:S01]  /*20510*/  SEL R34, R34, RZ, !P0 ;  /* 0x000000ff22227207 */ /* 0x000fe20004000000 */
[----:B------:R-:W-:-:S03]  /*20520*/  IMAD.X R48, R48, 0x1, R4, P3 ;  /* 0x0000000130307824 */ /* 0x000fc600018e0604 */
[----:B------:R-:W-:Y:S01]  /*20530*/  ISETP.NE.U32.AND P2, PT, R34, RZ, PT ;  /* 0x000000ff2200720c */ /* 0x000fe20003f45070 */
[----:B------:R-:W-:Y:S01]  /*20540*/  IMAD.MOV.U32 R35, RZ, RZ, R48 ;  /* 0x000000ffff237224 */ /* 0x000fe200078e0030 */
[----:B------:R-:W-:Y:S01]  /*20550*/  MOV R34, R46 ;  /* 0x0000002e00227202 */ /* 0x000fe20000000f00 */
[----:B------:R-:W-:-:S04]  /*20560*/  IMAD.X R40, R40, 0x1, R4, P4 ;  /* 0x0000000128287824 */ /* 0x000fc800020e0604 */
[----:B------:R1:W-:Y:S01]  /*20570*/  LDGSTS.E [R33+0x9b00], desc[UR8][R34.64], P1 ;  /* 0x09b0000022217fae */ /* 0x0003e20008921848 */
[----:B------:R-:W-:-:S03]  /*20580*/  ISETP.GT.AND P1, PT, R32, 0x55, PT ;  /* 0x000000552000780c */ /* 0x000fc60003f24270 */
[----:B------:R-:W-:Y:S04]  /*20590*/  STL [R1+0xf8], R46 ;  /* 0x0000f82e01007387 */ /* 0x000fe80000100800 */
[----:B------:R-:W-:Y:S01]  /*205a0*/  STL [R1+0xf4], R48 ;  /* 0x0000f43001007387 */ /* 0x000fe20000100800 */
[----:B-1----:R-:W-:Y:S01]  /*205b0*/  IMAD.MOV.U32 R34, RZ, RZ, R38 ;  /* 0x000000ffff227224 */ /* 0x002fe200078e0026 */
[----:B------:R-:W-:Y:S02]  /*205c0*/  MOV R35, R40 ;  /* 0x0000002800237202 */ /* 0x000fe40000000f00 */
[-C--:B------:R-:W-:Y:S01]  /*205d0*/  IADD3 R39, P3, R39, R5.reuse, RZ ;  /* 0x0000000527277210 */ /* 0x080fe20007f7e0ff */
[----:B------:R-:W-:Y:S04]  /*205e0*/  STL [R1+0x130], R38 ;  /* 0x0001302601007387 */ /* 0x000fe80000100800 */
[----:B------:R1:W-:Y:S01]  /*205f0*/  LDGSTS.E [R33+0xa200], desc[UR8][R34.64], P2 ;  /* 0x0a20000022217fae */ /* 0x0003e20009121848 */
[----:B------:R-:W-:Y:S01]  /*20600*/  IMAD.X R41, R41, 0x1, R4, P3 ;  /* 0x0000000129297824 */ /* 0x000fe200018e0604 */
[----:B------:R-:W-:-:S02]  /*20610*/  IADD3 R36, P4, R36, R5, RZ ;  /* 0x0000000524247210 */ /* 0x000fc40007f9e0ff */
[----:B------:R2:W-:Y:S03]  /*20620*/  STL [R1+0x12c], R40 ;  /* 0x00012c2801007387 */ /* 0x0005e60000100800 */
[----:B------:R-:W-:Y:S01]  /*20630*/  IMAD.X R45, R45, 0x1, R4, P4 ;  /* 0x000000012d2d7824 */ /* 0x000fe200020e0604 */
[----:B-1----:R-:W-:Y:S01]  /*20640*/  SEL R34, RZ, 0x4, !P1 ;  /* 0x00000004ff227807 */ /* 0x002fe20004800000 */
[----:B--2---:R-:W2:Y:S01]  /*20650*/  LDL.LU R40, [R1+0x1b8] ;  /* 0x0001b80001287983 */ /* 0x004ea20000300800 */
[----:B------:R-:W-:Y:S02]  /*20660*/  IMAD.MOV.U32 R35, RZ, RZ, R41 ;  /* 0x000000ffff237224 */ /* 0x000fe400078e0029 */
[----:B------:R-:W-:Y:S01]  /*20670*/  SEL R34, R34, RZ, !P0 ;  /* 0x000000ff22227207 */ /* 0x000fe20004000000 */
[----:B------:R-:W2:Y:S04]  /*20680*/  LDL.LU R38, [R1+0x1f0] ;  /* 0x0001f00001267983 */ /* 0x000ea80000300800 */
        /* <DEDUP_REMOVED lines=19> */
[----:B------:R-:W-:Y:S01]  /*207c0*/  IMAD.X R44, R44, 0x1, R4, P3 ;  /* 0x000000012c2c7824 */ /* 0x000fe200018e0604 */
[----:B------:R-:W-:Y:S01]  /*207d0*/  STL [R1+0x178], R43 ;  /* 0x0001782b01007387 */ /* 0x000fe20000100800 */
[----:B----4-:R-:W-:-:S03]  /*207e0*/  IADD3 R37, P4, R37, R5, RZ ;  /* 0x0000000525257210 */ /* 0x010fc60007f9e0ff */
[----:B------:R1:W-:Y:S02]  /*207f0*/  STL [R1+0x174], R44 ;  /* 0x0001742c01007387 */ /* 0x0003e40000100800 */
[----:B------:R-:W-:Y:S02]  /*20800*/  IMAD.X R42, R42, 0x1, R4, P4 ;  /* 0x000000012a2a7824 */ /* 0x000fe400020e0604 */
[----:B------:R-:W-:Y:S01]  /*20810*/  STL [R1+0x1b0], R37 ;  /* 0x0001b02501007387 */ /* 0x000fe20000100800 */
[----:B------:R-:W-:-:S03]  /*20820*/  MOV R34, R43 ;  /* 0x0000002b00227202 */ /* 0x000fc60000000f00 */
[----:B------:R-:W3:Y:S01]  /*20830*/  LDL.LU R48, [R1+0x1f4] ;  /* 0x0001f40001307983 */ /* 0x000ee20000300800 */
[----:B------:R-:W-:-:S03]  /*20840*/  IMAD.MOV.U32 R35, RZ, RZ, R44 ;  /* 0x000000ffff237224 */ /* 0x000fc600078e002c */
[----:B------:R4:W-:Y:S04]  /*20850*/  STL [R1+0x1ac], R42 ;  /* 0x0001ac2a01007387 */ /* 0x0009e80000100800 */
[----:B-1----:R-:W3:Y:S04]  /*20860*/  LDL.LU R44, [R1+0x22c] ;  /* 0x00022c00012c7983 */ /* 0x002ee80000300800 */
[----:B------:R1:W-:Y:S01]  /*20870*/  LDGSTS.E [R33+0xab00], desc[UR8][R34.64], P1 ;  /* 0x0ab0000022217fae */ /* 0x0003e20008921848 */
[----:B------:R-:W-:-:S03]  /*20880*/  ISETP.GT.AND P1, PT, R32, 0x5d, PT ;  /* 0x0000005d2000780c */ /* 0x000fc60003f24270 */
[----:B------:R-:W3:Y:S04]  /*20890*/  LDL.LU R45, [R1+0x234] ;  /* 0x00023400012d7983 */ /* 0x000ee80000300800 */
[----:B------:R-:W3:Y:S01]  /*208a0*/  LDL.LU R43, [R1+0x238] ;  /* 0x00023800012b7983 */ /* 0x000ee20000300800 */
[----:B-1----:R-:W-:Y:S01]  /*208b0*/  IMAD.MOV.U32 R34, RZ, RZ, R37 ;  /* 0x000000ffff227224 */ /* 0x002fe200078e0025 */
[----:B------:R-:W-:Y:S02]  /*208c0*/  MOV R35, R42 ;  /* 0x0000002a00237202 */ /* 0x000fe40000000f00 */
[----:B----4-:R-:W4:Y:S04]  /*208d0*/  LDL.LU R42, [R1+0x26c] ;  /* 0x00026c00012a7983 */ /* 0x010f280000300800 */
[----:B------:R1:W-:Y:S04]  /*208e0*/  LDGSTS.E [R33+0xb200], desc[UR8][R34.64], P2 ;  /* 0x0b20000022217fae */ /* 0x0003e80009121848 */
[----:B------:R-:W4:Y:S01]  /*208f0*/  LDL.LU R37, [R1+0x270] ;  /* 0x0002700001257983 */ /* 0x000f220000300800 */
[----:B-1----:R-:W-:-:S02]  /*20900*/  SEL R34, RZ, 0x4, !P1 ;  /* 0x00000004ff227807 */ /* 0x002fc40004800000 */
[-C--:B--2---:R-:W-:Y:S02]  /*20910*/  IADD3 R40, P3, R40, R5.reuse, RZ ;  /* 0x0000000528287210 */ /* 0x084fe40007f7e0ff */
[----:B------:R-:W-:Y:S02]  /*20920*/  SEL R34, R34, RZ, !P0 ;  /* 0x000000ff22227207 */ /* 0x000fe40004000000 */
[----:B------:R-:W-:Y:S02]  /*20930*/  IADD3 R38, P4, R38, R5, RZ ;  /* 0x0000000526267210 */ /* 0x000fe40007f9e0ff */
[----:B------:R-:W-:Y:S02]  /*20940*/  ISETP.NE.U32.AND P1, PT, R34, RZ, PT ;  /* 0x000000ff2200720c */ /* 0x000fe40003f25070 */
[----:B------:R-:W-:Y:S01]  /*20950*/  MOV R34, R40 ;  /* 0x0000002800227202 */ /* 0x000fe20000000f00 */
[----:B------:R-:W-:Y:S01]  /*20960*/  STL [R1+0x1b8], R40 ;  /* 0x0001b82801007387 */ /* 0x000fe20000100800 */
[----:B------:R-:W-:-:S04]  /*20970*/  IMAD.X R41, R41, 0x1, R4, P3 ;  /* 0x0000000129297824 */ /* 0x000fc800018e0604 */
[----:B------:R-:W-:Y:S01]  /*20980*/  IMAD.MOV.U32 R35, RZ, RZ, R41 ;  /* 0x000000ffff237224 */ /* 0x000fe200078e0029 */
[----:B------:R1:W-:Y:S01]  /*20990*/  STL [R1+0x1b4], R41 ;  /* 0x0001b42901007387 */ /* 0x0003e20000100800 */
[----:B------:R-:W-:-:S03]  /*209a0*/  IMAD.X R39, R39, 0x1, R4, P4 ;  /* 0x0000000127277824 */ /* 0x000fc600020e0604 */
[----:B------:R-:W-:Y:S04]  /*209b0*/  STL [R1+0x1f0], R38 ;  /* 0x0001f02601007387 */ /* 0x000fe80000100800 */
[----:B------:R2:W-:Y:S04]  /*209c0*/  LDGSTS.E [R33+0xb300], desc[UR8][R34.64], P2 ;  /* 0x0b30000022217fae */ /* 0x0005e80009121848 */
[----:B------:R2:W-:Y:S04]  /*209d0*/  STL [R1+0x1ec], R39 ;  /* 0x0001ec2701007387 */ /* 0x0005e80000100800 */
[----:B-1----:R-:W4:Y:S01]  /*209e0*/  LDL.LU R41, [R1+0x274] ;  /* 0x0002740001297983 */ /* 0x002f220000300800 */
[----:B--2---:R-:W-:-:S03]  /*209f0*/  MOV R35, R39 ;  /* 0x0000002700237202 */ /* 0x004fc60000000f00 */
[----:B------:R-:W2:Y:S01]  /*20a00*/  LDL.LU R39, [R1+0x278] ;  /* 0x0002780001277983 */ /* 0x000ea20000300800 */
[----:B------:R-:W-:-:S03]  /*20a10*/  IMAD.MOV.U32 R34, RZ, RZ, R38 ;  /* 0x000000ffff227224 */ /* 0x000fc600078e0026 */
[----:B------:R-:W2:Y:S04]  /*20a20*/  LDL.LU R40, [R1+0x2ac] ;  /* 0x0002ac0001287983 */ /* 0x000ea80000300800 */
[----:B------:R-:W2:Y:S01]  /*20a30*/  LDL.LU R38, [R1+0x2b0] ;  /* 0x0002b00001267983 */ /* 0x000ea20000300800 */
[----:B------:R-:W-:-:S03]  /*20a40*/  ISETP.GT.AND P2, PT, R32, 0x61, PT ;  /* 0x000000612000780c */ /* 0x000fc60003f44270 */
[----:B------:R1:W-:Y:S01]  /*20a50*/  LDGSTS.E [R33+0xba00], desc[UR8][R34.64], P1 ;  /* 0x0ba0000022217fae */ /* 0x0003e20008921848 */
[-C--:B------:R-:W-:Y:S02]  /*20a60*/  IADD3 R46, P3, R46, R5.reuse, RZ ;  /* 0x000000052e2e7210 */ /* 0x080fe40007f7e0ff */
[----:B------:R-:W-:Y:S02]  /*20a70*/  IADD3 R36, P4, R36, R5, RZ ;  /* 0x0000000524247210 */ /* 0x000fe40007f9e0ff */
[----:B-1----:R-:W-:-:S04]  /*20a80*/  SEL R34, RZ, 0x4, !P2 ;  /* 0x00000004ff227807 */ /* 0x002fc80005000000 */
[----:B------:R-:W-:-:S04]  /*20a90*/  SEL R34, R34, RZ, !P0 ;  /* 0x000000ff22227207 */ /* 0x000fc80004000000 */
[----:B------:R-:W-:Y:S02]  /*20aa0*/  ISETP.NE.U32.AND P2, PT, R34, RZ, PT ;  /* 0x000000ff2200720c */ /* 0x000fe40003f45070 */
[----:B------:R-:W-:Y:S01]  /*20ab0*/  MOV R34, R46 ;  /* 0x0000002e00227202 */ /* 0x000fe20000000f00 */
[----:B------:R-:W-:Y:S01]  /*20ac0*/  STL [R1+0x1f8], R46 ;  /* 0x0001f82e01007387 */ /* 0x000fe20000100800 */
[----:B---3--:R-:W-:-:S04]  /*20ad0*/  IMAD.X R48, R48, 0x1, R4, P3 ;  /* 0x0000000130307824 */ /* 0x008fc800018e0604 */
[----:B------:R-:W-:Y:S02]  /*20ae0*/  IMAD.MOV.U32 R35, RZ, RZ, R48 ;  /* 0x000000ffff237224 */ /* 0x000fe400078e0030 */
[----:B------:R-:W-:-:S03]  /*20af0*/  IMAD.X R44, R44, 0x1, R4, P4 ;  /* 0x000000012c2c7824 */ /* 0x000fc600020e0604 */
[----:B------:R1:W-:Y:S01]  /*20b00*/  LDGSTS.E [R33+0xbb00], desc[UR8][R34.64], P1 ;  /* 0x0bb0000022217fae */ /* 0x0003e20008921848 */
[----:B------:R-:W-:-:S03]  /*20b10*/  ISETP.GT.AND P1, PT, R32, 0x65, PT ;  /* 0x000000652000780c */ /* 0x000fc60003f24270 */
[----:B------:R-:W-:Y:S01]  /*20b20*/  STL [R1+0x1f4], R48 ;  /* 0x0001f43001007387 */ /* 0x000fe20000100800 */
[-C--:B------:R-:W-:Y:S01]  /*20b30*/  IADD3 R43, P3, R43, R5.reuse, RZ ;  /* 0x000000052b2b7210 */ /* 0x080fe20007f7e0ff */
[----:B-1----:R-:W-:Y:S01]  /*20b40*/  IMAD.MOV.U32 R34, RZ, RZ, R36 ;  /* 0x000000ffff227224 */ /* 0x002fe200078e0024 */
[----:B------:R-:W-:Y:S01]  /*20b50*/  MOV R35, R44 ;  /* 0x0000002c00237202 */ /* 0x000fe20000000f00 */
[----:B------:R-:W-:Y:S02]  /*20b60*/  STL [R1+0x230], R36 ;  /* 0x0002302401007387 */ /* 0x000fe40000100800 */
[----:B------:R-:W-:Y:S02]  /*20b70*/  IMAD.X R45, R45, 0x1, R4, P3 ;  /* 0x000000012d2d7824 */ /* 0x000fe400018e0604 */
[----:B------:R1:W-:Y:S04]  /*20b80*/  LDGSTS.E [R33+0xc200], desc[UR8][R34.64], P2 ;  /* 0x0c20000022217fae */ /* 0x0003e80009121848 */
[----:B------:R3:W-:Y:S01]  /*20b90*/  STL [R1+0x22c], R44 ;  /* 0x00022c2c01007387 */ /* 0x0007e20000100800 */
[----:B----4-:R-:W-:-:S02]  /*20ba0*/  IADD3 R37, P4, R37, R5, RZ ;  /* 0x0000000525257210 */ /* 0x010fc40007f9e0ff */
[----:B-1----:R-:W-:Y:S01]  /*20bb0*/  SEL R34, RZ, 0x4, !P1 ;  /* 0x00000004ff227807 */ /* 0x002fe20004800000 */
[----:B---3--:R-:W3:Y:S02]  /*20bc0*/  LDL.LU R44, [R1+0x2b8] ;  /* 0x0002b800012c7983 */ /* 0x008ee40000300800 */
[----:B------:R-:W-:Y:S01]  /*20bd0*/  IMAD.X R42, R42, 0x1, R4, P4 ;  /* 0x000000012a2a7824 */ /* 0x000fe200020e0604 */
[----:B------:R-:W-:Y:S01]  /*20be0*/  SEL R34, R34, RZ, !P0 ;  /* 0x000000ff22227207 */ /* 0x000fe20004000000 */
[----:B------:R-:W4:Y:S01]  /*20bf0*/  LDL.LU R36, [R1+0x2f0] ;  /* 0x0002f00001247983 */ /* 0x000f220000300800 */
[----:B------:R-:W-:-:S03]  /*20c00*/  IMAD.MOV.U32 R35, RZ, RZ, R45 ;  /* 0x000000ffff237224 */ /* 0x000fc600078e002d */
        /* <DEDUP_REMOVED lines=13> */
[----:B------:R-:W4:Y:S01]  /*20ce0*/  LDL.LU R37, [R1+0x330] ;  /* 0x0003300001257983 */ /* 0x000f220000300800 */
[----:B--2---:R-:W-:-:S03]  /*20cf0*/  IADD3 R39, P3, R39, R5, RZ ;  /* 0x0000000527277210 */ /* 0x004fc60007f7e0ff */
[----:B------:R1:W-:Y:S02]  /*20d00*/  LDGSTS.E [R33+0xca00], desc[UR8][R34.64], P1 ;  /* 0x0ca0000022217fae */ /* 0x0003e40008921848 */
[----:B------:R-:W-:Y:S01]  /*20d10*/  IMAD.X R41, R41, 0x1, R4, P3 ;  /* 0x0000000129297824 */ /* 0x000fe200018e0604 */
[----:B------:R-:W-:Y:S01]  /*20d20*/  IADD3 R38, P4, R38, R5, RZ ;  /* 0x0000000526267210 */ /* 0x000fe20007f9e0ff */
[----:B------:R2:W-:Y:S01]  /*20d30*/  STL [R1+0x278], R39 ;  /* 0x0002782701007387 */ /* 0x0005e20000100800 */
[----:B-1----:R-:W-:-:S03]  /*20d40*/  SEL R34, RZ, 0x4, !P2 ;  /* 0x00000004ff227807 */ /* 0x002fc60005000000 */
[----:B------:R1:W-:Y:S01]  /*20d50*/  STL [R1+0x274], R41 ;  /* 0x0002742901007387 */ /* 0x0003e20000100800 */
[----:B------:R-:W-:Y:S01]  /*20d60*/  IMAD.X R40, R40, 0x1, R4, P4 ;  /* 0x0000000128287824 */ /* 0x000fe200020e0604 */
[----:B------:R-:W-:Y:S02]  /*20d70*/  SEL R34, R34, RZ, !P0 ;  /* 0x000000ff22227207 */ /* 0x000fe40004000000 */
[----:B------:R1:W-:Y:S04]  /*20d80*/  STL [R1+0x2b0], R38 ;  /* 0x0002b02601007387 */ /* 0x0003e80000100800 */
[----:B------:R-:W4:Y:S01]  /*20d90*/  LDL.LU R48, [R1+0x2f4] ;  /* 0x0002f40001307983 */ /* 0x000f220000300800 */
[----:B------:R-:W-:Y:S02]  /*20da0*/  ISETP.NE.U32.AND P2, PT, R34, RZ, PT ;  /* 0x000000ff2200720c */ /* 0x000fe40003f45070 */
[----:B------:R-:W-:Y:S01]  /*20db0*/  MOV R34, R39 ;  /* 0x0000002700227202 */ /* 0x000fe20000000f00 */
[----:B------:R1:W-:Y:S04]  /*20dc0*/  STL [R1+0x2ac], R40 ;  /* 0x0002ac2801007387 */ /* 0x0003e80000100800 */
[----:B--2---:R-:W2:Y:S01]  /*20dd0*/  LDL.LU R39, [R1+0x32c] ;  /* 0x00032c0001277983 */ /* 0x004ea20000300800 */
[----:B------:R-:W-:-:S03]  /*20de0*/  IMAD.MOV.U32 R35, RZ, RZ, R41 ;  /* 0x000000ffff237224 */ /* 0x000fc600078e0029 */
[----:B-1----:R-:W2:Y:S04]  /*20df0*/  LDL.LU R41, [R1+0x334] ;  /* 0x0003340001297983 */ /* 0x002ea80000300800 */
[----:B------:R1:W-:Y:S01]  /*20e00*/  LDGSTS.E [R33+0xcb00], desc[UR8][R34.64], P1 ;  /* 0x0cb0000022217fae */ /* 0x0003e20008921848 */
[----:B------:R-:W-:Y:S01]  /*20e10*/  ISETP.GT.AND P1, PT, R32, 0x6d, PT ;  /* 0x0000006d2000780c */ /* 0x000fe20003f24270 */
[----:B-1----:R-:W-:Y:S01]  /*20e20*/  IMAD.MOV.U32 R34, RZ, RZ, R38 ;  /* 0x000000ffff227224 */ /* 0x002fe200078e0026 */
[----:B------:R-:W-:Y:S01]  /*20e30*/  MOV R35, R40 ;  /* 0x0000002800237202 */ /* 0x000fe20000000f00 */
        /* <DEDUP_REMOVED lines=12> */
[----:B------:R-:W-:Y:S02]  /*20f00*/  IMAD.MOV.U32 R35, RZ, RZ, R45 ;  /* 0x000000ffff237224 */ /* 0x000fe400078e002d */
[----:B------:R-:W-:-:S03]  /*20f10*/  IMAD.X R43, R43, 0x1, R4, P4 ;  /* 0x000000012b2b7824 */ /* 0x000fc600020e0604 */
[----:B------:R1:W-:Y:S01]  /*20f20*/  LDGSTS.E [R33+0xd300], desc[UR8][R34.64], P2 ;  /* 0x0d30000022217fae */ /* 0x0003e20009121848 */
[----:B------:R-:W-:-:S03]  /*20f30*/  ISETP.GT.AND P2, PT, R32, 0x71, PT ;  /* 0x000000712000780c */ /* 0x000fc60003f44270 */
[----:B------:R3:W-:Y:S01]  /*20f40*/  STL [R1+0x2b4], R45 ;  /* 0x0002b42d01007387 */ /* 0x0007e20000100800 */
[----:B-1----:R-:W-:Y:S01]  /*20f50*/  IMAD.MOV.U32 R34, RZ, RZ, R36 ;  /* 0x000000ffff227224 */ /* 0x002fe200078e0024 */
[----:B------:R-:W-:Y:S02]  /*20f60*/  MOV R35, R43 ;  /* 0x0000002b00237202 */ /* 0x000fe40000000f00 */
[----:B------:R-:W-:Y:S01]  /*20f70*/  STL [R1+0x2f0], R36 ;  /* 0x0002f02401007387 */ /* 0x000fe20000100800 */
[----:B------:R-:W-:-:S03]  /*20f80*/  IADD3 R46, P3, R46, R5, RZ ;  /* 0x000000052e2e7210 */ /* 0x000fc60007f7e0ff */
[----:B------:R1:W-:Y:S01]  /*20f90*/  LDGSTS.E [R33+0xda00], desc[UR8][R34.64], P1 ;  /* 0x0da0000022217fae */ /* 0x0003e20008921848 */
[----:B------:R-:W-:-:S03]  /*20fa0*/  IADD3 R37, P4, R37, R5, RZ ;  /* 0x0000000525257210 */ /* 0x000fc60007f9e0ff */
[----:B------:R4:W-:Y:S04]  /*20fb0*/  STL [R1+0x2ec], R43 ;  /* 0x0002ec2b01007387 */ /* 0x0009e80000100800 */
[----:B---3--:R-:W3:Y:S01]  /*20fc0*/  LDL.LU R45, [R1+0x374] ;  /* 0x00037400012d7983 */ /* 0x008ee20000300800 */
[----:B-1----:R-:W-:-:S03]  /*20fd0*/  SEL R34, RZ, 0x4, !P2 ;  /* 0x00000004ff227807 */ /* 0x002fc60005000000 */
[----:B------:R-:W3:Y:S01]  /*20fe0*/  LDL.LU R44, [R1+0x378] ;  /* 0x00037800012c7983 */ /* 0x000ee20000300800 */
[----:B------:R-:W-:-:S03]  /*20ff0*/  SEL R34, R34, RZ, !P0 ;  /* 0x000000ff22227207 */ /* 0x000fc60004000000 */
[----:B----4-:R-:W4:Y:S01]  /*21000*/  LDL.LU R43, [R1+0x3ac] ;  /* 0x0003ac00012b7983 */ /* 0x010f220000300800 */
[----:B------:R-:W-:-:S03]  /*21010*/  ISETP.NE.U32.AND P2, PT, R34, RZ, PT ;  /* 0x000000ff2200720c */ /* 0x000fc60003f45070 */
[----:B------:R-:W4:Y:S01]  /*21020*/  LDL.LU R36, [R1+0x3b0] ;  /* 0x0003b00001247983 */ /* 0x000f220000300800 */
[----:B------:R-:W-:Y:S01]  /*21030*/  IMAD.X R48, R48, 0x1, R4, P3 ;  /* 0x0000000130307824 */ /* 0x000fe200018e0604 */
[----:B------:R-:W-:-:S03]  /*21040*/  MOV R34, R46 ;  /* 0x0000002e00227202 */ /* 0x000fc60000000f00 */
[----:B------:R-:W-:Y:S01]  /*21050*/  IMAD.MOV.U32 R35, RZ, RZ, R48 ;  /* 0x000000ffff237224 */ /* 0x000fe200078e0030 */
[----:B------:R-:W-:Y:S01]  /*21060*/  STL [R1+0x2f8], R46 ;  /* 0x0002f82e01007387 */ /* 0x000fe20000100800 */
[----:B--2---:R-:W-:-:S03]  /*21070*/  IMAD.X R39, R39, 0x1, R4, P4 ;  /* 0x0000000127277824 */ /* 0x004fc600020e0604 */
[----:B------:R-:W-:Y:S04]  /*21080*/  STL [R1+0x2f4], R48 ;  /* 0x0002f43001007387 */ /* 0x000fe80000100800 */
[----:B------:R-:W-:Y:S04]  /*21090*/  STL [R1+0x330], R37 ;  /* 0x0003302501007387 */ /* 0x000fe80000100800 */
[----:B------:R1:W-:Y:S04]  /*210a0*/  LDGSTS.E [R33+0xdb00], desc[UR8][R34.64], P1 ;  /* 0x0db0000022217fae */ /* 0x0003e80008921848 */
[----:B------:R2:W-:Y:S01]  /*210b0*/  STL [R1+0x32c], R39 ;  /* 0x00032c2701007387 */ /* 0x0005e20000100800 */
[----:B-1----:R-:W-:Y:S01]  /*210c0*/  MOV R35, R39 ;  /* 0x0000002700237202 */ /* 0x002fe20000000f00 */
[----:B------:R-:W-:-:S02]  /*210d0*/  IMAD.MOV.U32 R34, RZ, RZ, R37 ;  /* 0x000000ffff227224 */ /* 0x000fc400078e0025 */
[----:B--2---:R-:W2:Y:S04]  /*210e0*/  LDL.LU R39, [R1+0x3b4] ;  /* 0x0003b40001277983 */ /* 0x004ea80000300800 */
[----:B------:R-:W2:Y:S01]  /*210f0*/  LDL.LU R37, [R1+0x3b8] ;  /* 0x0003b80001257983 */ /* 0x000ea20000300800 */
[----:B------:R-:W-:Y:S02]  /*21100*/  ISETP.GT.AND P1, PT, R32, 0x75, PT ;  /* 0x000000752000780c */ /* 0x000fe40003f24270 */
[-C--:B------:R-:W-:Y:S01]  /*21110*/  IADD3 R38, P3, R38, R5.reuse, RZ ;  /* 0x0000000526267210 */ /* 0x080fe20007f7e0ff */
[----:B------:R1:W-:Y:S01]  /*21120*/  LDGSTS.E [R33+0xe200], desc[UR8][R34.64], P2 ;  /* 0x0e20000022217fae */ /* 0x0003e20009121848 */
[----:B------:R-:W-:-:S03]  /*21130*/  IADD3 R40, P4, R40, R5, RZ ;  /* 0x0000000528287210 */ /* 0x000fc60007f9e0ff */
[----:B------:R-:W-:Y:S01]  /*21140*/  IMAD.X R41, R41, 0x1, R4, P3 ;  /* 0x0000000129297824 */ /* 0x000fe200018e0604 */
[----:B-1----:R-:W-:-:S04]  /*21150*/  SEL R34, RZ, 0x4, !P1 ;  /* 0x00000004ff227807 */ /* 0x002fc80004800000 */
[----:B------:R-:W-:Y:S01]  /*21160*/  SEL R34, R34, RZ, !P0 ;  /* 0x000000ff22227207 */ /* 0x000fe20004000000 */
[----:B------:R-:W-:Y:S01]  /*21170*/  STL [R1+0x338], R38 ;  /* 0x0003382601007387 */ /* 0x000fe20000100800 */
[----:B------:R-:W-:Y:S02]  /*21180*/  IMAD.X R42, R42, 0x1, R4, P4 ;  /* 0x000000012a2a7824 */ /* 0x000fe400020e0604 */
[----:B------:R-:W-:Y:S01]  /*21190*/  ISETP.NE.U32.AND P1, PT, R34, RZ, PT ;  /* 0x000000ff2200720c */ /* 0x000fe20003f25070 */
[----:B------:R1:W-:Y:S01]  /*211a0*/  STL [R1+0x334], R41 ;  /* 0x0003342901007387 */ /* 0x0003e20000100800 */
[----:B------:R-:W-:Y:S01]  /*211b0*/  MOV R34, R38 ;  /* 0x0000002600227202 */ /* 0x000fe20000000f00 */
[----:B------:R-:W-:Y:S02]  /*211c0*/  IMAD.MOV.U32 R35, RZ, RZ, R41 ;  /* 0x000000ffff237224 */ /* 0x000fe400078e0029 */
[----:B------:R-:W-:Y:S04]  /*211d0*/  STL [R1+0x370], R40 ;  /* 0x0003702801007387 */ /* 0x000fe80000100800 */
[----:B------:R1:W-:Y:S04]  /*211e0*/  LDGSTS.E [R33+0xe300], desc[UR8][R34.64], P2 ;  /* 0x0e30000022217fae */ /* 0x0003e80009121848 */
[----:B-1----:R-:W2:Y:S04]  /*211f0*/  LDL.LU R41, [R1+0x3f0] ;  /* 0x0003f00001297983 */ /* 0x002ea80000300800 */
[----:B------:R1:W-:Y:S04]  /*21200*/  STL [R1+0x36c], R42 ;  /* 0x00036c2a01007387 */ /* 0x0003e80000100800 */
[----:B------:R-:W2:Y:S01]  /*21210*/  LDL.LU R38, [R1+0x3f8] ;  /* 0x0003f80001267983 */ /* 0x000ea20000300800 */
[----:B------:R-:W-:Y:S01]  /*21220*/  MOV R35, R42 ;  /* 0x0000002a00237202 */ /* 0x000fe20000000f00 */
[----:B------:R-:W-:-:S02]  /*21230*/  IMAD.MOV.U32 R34, RZ, RZ, R40 ;  /* 0x000000ffff227224 */ /* 0x000fc400078e0028 */
[----:B-1----:R-:W2:Y:S01]  /*21240*/  LDL.LU R42, [R1+0x3ec] ;  /* 0x0003ec00012a7983 */ /* 0x002ea20000300800 */
[----:B------:R-:W-:-:S03]  /*21250*/  ISETP.GT.AND P2, PT, R32, 0x79, PT ;  /* 0x000000792000780c */ /* 0x000fc60003f44270 */
[----:B------:R-:W2:Y:S04]  /*21260*/  LDL.LU R40, [R1+0x3f4] ;  /* 0x0003f40001287983 */ /* 0x000ea80000300800 */
[----:B------:R1:W-:Y:S02]  /*21270*/  LDGSTS.E [R33+0xea00], desc[UR8][R34.64], P1 ;  /* 0x0ea0000022217fae */ /* 0x0003e40008921848 */
[----:B-1----:R-:W-:-:S04]  /*21280*/  SEL R34, RZ, 0x4, !P2 ;  /* 0x00000004ff227807 */ /* 0x002fc80005000000 */
[----:B------:R-:W-:-:S04]  /*21290*/  SEL R34, R34, RZ, !P0 ;  /* 0x000000ff22227207 */ /* 0x000fc80004000000 */
[----:B------:R-:W-:Y:S02]  /*212a0*/  ISETP.NE.U32.AND P2, PT, R34, RZ, PT ;  /* 0x000000ff2200720c */ /* 0x000fe40003f45070 */
[----:B---3--:R-:W-:-:S05]  /*212b0*/  IADD3 R44, P3, R44, R5, RZ ;  /* 0x000000052c2c7210 */ /* 0x008fca0007f7e0ff */
[----:B------:R-:W-:Y:S01]  /*212c0*/  IMAD.X R45, R45, 0x1, R4, P3 ;  /* 0x000000012d2d7824 */ /* 0x000fe200018e0604 */
[----:B----4-:R-:W-:-:S03]  /*212d0*/  IADD3 R36, P4, R36, R5, RZ ;  /* 0x0000000524247210 */ /* 0x010fc60007f9e0ff */
[----:B------:R-:W-:Y:S01]  /*212e0*/  IMAD.MOV.U32 R35, RZ, RZ, R45 ;  /* 0x000000ffff237224 */ /* 0x000fe200078e002d */
[----:B------:R-:W-:Y:S01]  /*212f0*/  MOV R34, R44 ;  /* 0x0000002c00227202 */ /* 0x000fe20000000f00 */
[----:B------:R-:W-:Y:S01]  /*21300*/  STL [R1+0x378], R44 ;  /* 0x0003782c01007387 */ /* 0x000fe20000100800 */
[----:B------:R-:W-:-:S03]  /*21310*/  IMAD.X R43, R43, 0x1, R4, P4 ;  /* 0x000000012b2b7824 */ /* 0x000fc600020e0604 */
[----:B------:R1:W-:Y:S04]  /*21320*/  STL [R1+0x374], R45 ;  /* 0x0003742d01007387 */ /* 0x0003e80000100800 */
[----:B------:R3:W-:Y:S04]  /*21330*/  STL [R1+0x3b0], R36 ;  /* 0x0003b02401007387 */ /* 0x0007e80000100800 */
[----:B------:R4:W-:Y:S01]  /*21340*/  LDGSTS.E [R33+0xeb00], desc[UR8][R34.64], P1 ;  /* 0x0eb0000022217fae */ /* 0x0009e20008921848 */
[----:B------:R-:W-:-:S03]  /*21350*/  ISETP.GT.AND P1, PT, R32, 0x7d, PT ;  /* 0x0000007d2000780c */ /* 0x000fc60003f24270 */
[----:B------:R2:W-:Y:S04]  /*21360*/  STL [R1+0x3ac], R43 ;  /* 0x0003ac2b01007387 */ /* 0x0005e80000100800 */
[----:B-1----:R-:W2:Y:S01]  /*21370*/  LDL.LU R45, [R1+0xb64] ;  /* 0x000b6400012d7983 */ /* 0x002ea20000300800 */
[----:B----4-:R-:W-:Y:S01]  /*21380*/  IMAD.MOV.U32 R34, RZ, RZ, R36 ;  /* 0x000000ffff227224 */ /* 0x010fe200078e0024 */
[----:B------:R-:W-:Y:S02]  /*21390*/  MOV R35, R43 ;  /* 0x0000002b00237202 */ /* 0x000fe40000000f00 */
[----:B---3--:R-:W3:Y:S04]  /*213a0*/  LDL.LU R36, [R1+0xb70] ;  /* 0x000b700001247983 */ /* 0x008ee80000300800 */
[----:B------:R1:W-:Y:S01]  /*213b0*/  LDGSTS.E [R33+0xf200], desc[UR8][R34.64], P2 ;  /* 0x0f20000022217fae */ /* 0x0003e20009121848 */
[----:B--2---:R-:W-:-:S05]  /*213c0*/  IADD3 R37, P3, R37, R5, RZ ;  /* 0x0000000525257210 */ /* 0x004fca0007f7e0ff */
[----:B------:R-:W-:Y:S01]  /*213d0*/  IMAD.X R39, R39, 0x1, R4, P3 ;  /* 0x0000000127277824 */ /* 0x000fe200018e0604 */
[----:B------:R-:W-:Y:S01]  /*213e0*/  STL [R1+0x3b8], R37 ;  /* 0x0003b82501007387 */ /* 0x000fe20000100800 */
[----:B-1----:R-:W-:-:S03]  /*213f0*/  SEL R34, RZ, 0x4, !P1 ;  /* 0x00000004ff227807 */ /* 0x002fc60004800000 */
[----:B------:R1:W-:Y:S01]  /*21400*/  STL [R1+0x3b4], R39 ;  /* 0x0003b42701007387 */ /* 0x0003e20000100800 */
[----:B------:R-:W-:-:S03]  /*21410*/  SEL R34, R34, RZ, !P0 ;  /* 0x000000ff22227207 */ /* 0x000fc60004000000 */
[----:B------:R-:W2:Y:S04]  /*21420*/  LDL.LU R44, [R1+0xb5c] ;  /* 0x000b5c00012c7983 */ /* 0x000ea80000300800 */
[----:B------:R-:W4:Y:S01]  /*21430*/  LDL.LU R43, [R1+0xb68] ;  /* 0x000b6800012b7983 */ /* 0x000f220000300800 */
[----:B------:R-:W-:Y:S01]  /*21440*/  ISETP.NE.U32.AND P1, PT, R34, RZ, PT ;  /* 0x000000ff2200720c */ /* 0x000fe20003f25070 */
[----:B------:R-:W-:Y:S01]  /*21450*/  IMAD.MOV.U32 R34, RZ, RZ, R37 ;  /* 0x000000ffff227224 */ /* 0x000fe200078e0025 */
[----:B------:R-:W-:Y:S02]  /*21460*/  MOV R35, R39 ;  /* 0x0000002700237202 */ /* 0x000fe40000000f00 */
[----:B-1----:R-:W2:Y:S04]  /*21470*/  LDL.LU R39, [R1+0xb24] ;  /* 0x000b240001277983 */ /* 0x002ea80000300800 */
[----:B------:R-:W2:Y:S04]  /*21480*/  LDL.LU R37, [R1+0xb30] ;  /* 0x000b300001257983 */ /* 0x000ea80000300800 */
[----:B------:R1:W-:Y:S01]  /*21490*/  LDGSTS.E [R33+0xf300], desc[UR8][R34.64], P2 ;  /* 0x0f30000022217fae */ /* 0x0003e20009121848 */
[----:B------:R-:W-:-:S02]  /*214a0*/  IADD3 R41, P2, R41, R5, RZ ;  /* 0x0000000529297210 */ /* 0x000fc40007f5e0ff */
[----:B------:R-:W-:Y:S02]  /*214b0*/  IADD3 R38, P3, R38, R5, RZ ;  /* 0x0000000526267210 */ /* 0x000fe40007f7e0ff */
[----:B-1----:R-:W-:Y:S01]  /*214c0*/  MOV R34, R41 ;  /* 0x0000002900227202 */ /* 0x002fe20000000f00 */
[----:B------:R-:W-:-:S04]  /*214d0*/  IMAD.X R42, R42, 0x1, R4, P2 ;  /* 0x000000012a2a7824 */ /* 0x000fc800010e0604 */
[----:B------:R-:W-:Y:S02]  /*214e0*/  IMAD.MOV.U32 R35, RZ, RZ, R42 ;  /* 0x000000ffff237224 */ /* 0x000fe400078e002a */
[----:B------:R-:W-:-:S03]  /*214f0*/  IMAD.X R40, R40, 0x1, R4, P3 ;  /* 0x0000000128287824 */ /* 0x000fc600018e0604 */
[----:B------:R1:W-:Y:S04]  /*21500*/  LDGSTS.E [R33+0xfa00], desc[UR8][R34.64], P1 ;  /* 0x0fa0000022217fae */ /* 0x0003e80008921848 */
[----:B------:R-:W-:Y:S01]  /*21510*/  STL [R1+0x3f0], R41 ;  /* 0x0003f02901007387 */ /* 0x000fe20000100800 */
[----:B-1----:R-:W-:Y:S01]  /*21520*/  IMAD.MOV.U32 R34, RZ, RZ, R38 ;  /* 0x000000ffff227224 */ /* 0x002fe200078e0026 */
[----:B------:R-:W-:Y:S02]  /*21530*/  MOV R35, R40 ;  /* 0x0000002800237202 */ /* 0x000fe40000000f00 */
[----:B------:R1:W-:Y:S04]  /*21540*/  STL [R1+0x3ec], R42 ;  /* 0x0003ec2a01007387 */ /* 0x0003e80000100800 */
[----:B------:R1:W-:Y:S01]  /*21550*/  LDGSTS.E [R33+0xfb00], desc[UR8][R34.64], P1 ;  /* 0x0fb0000022217fae */ /* 0x0003e20008921848 */
[----:B------:R-:W-:-:S03]  /*21560*/  ISETP.GT.AND P1, PT, R32, 0x2, PT ;  /* 0x000000022000780c */ /* 0x000fc60003f24270 */
[----:B------:R-:W-:Y:S04]  /*21570*/  STL [R1+0x3f8], R38 ;  /* 0x0003f82601007387 */ /* 0x000fe80000100800 */
[----:B------:R1:W-:Y:S02]  /*21580*/  STL [R1+0x3f4], R40 ;  /* 0x0003f42801007387 */ /* 0x0003e40000100800 */
[----:B-1----:R-:W-:Y:S02]  /*21590*/  SEL R33, RZ, 0x4, !P1 ;  /* 0x00000004ff217807 */ /* 0x002fe40004800000 */
[----:B------:R-:W2:Y:S04]  /*215a0*/  LDL.LU R42, [R1+0xb1c] ;  /* 0x000b1c00012a7983 */ /* 0x000ea80000300800 */
[----:B------:R-:W2:Y:S01]  /*215b0*/  LDL.LU R41, [R1+0xb28] ;  /* 0x000b280001297983 */ /* 0x000ea20000300800 */
[----:B------:R-:W-:-:S03]  /*215c0*/  SEL R33, R33, RZ, !P0 ;  /* 0x000000ff21217207 */ /* 0x000fc60004000000 */
[----:B------:R-:W2:Y:S01]  /*215d0*/  LDL.LU R40, [R1+0xae4] ;  /* 0x000ae40001287983 */ /* 0x000ea20000300800 */
[----:B------:R-:W-:-:S03]  /*215e0*/  ISETP.NE.U32.AND P2, PT, R33, RZ, PT ;  /* 0x000000ff2100720c */ /* 0x000fc60003f45070 */
[----:B------:R-:W2:Y:S01]  /*215f0*/  LDL.LU R38, [R1+0xaf0] ;  /* 0x000af00001267983 */ /* 0x000ea20000300800 */
[----:B------:R-:W-:-:S05]  /*21600*/  LOP3.LUT R49, R218, 0x40, RZ, 0x3c, !PT ;  /* 0x00000040da317812 */ /* 0x000fca00078e3cff */
[----:B------:R-:W-:Y:S01]  /*21610*/  VIADD R33, R49, UR7 ;  /* 0x0000000731217c36 */ /* 0x000fe20008000000 */
[----:B---3--:R-:W-:-:S05]  /*21620*/  IADD3 R36, P1, R36, R5, RZ ;  /* 0x0000000524247210 */ /* 0x008fca0007f3e0ff */
[----:B------:R-:W-:Y:S01]  /*21630*/  IMAD.X R45, R45, 0x1, R4, P1 ;  /* 0x000000012d2d7824 */ /* 0x000fe200008e0604 */
[----:B------:R-:W-:-:S03]  /*21640*/  MOV R34, R36 ;  /* 0x0000002400227202 */ /* 0x000fc60000000f00 */
[----:B------:R-:W-:Y:S01]  /*21650*/  IMAD.MOV.U32 R35, RZ, RZ, R45 ;  /* 0x000000ffff237224 */ /* 0x000fe200078e002d */
[----:B------:R-:W-:Y:S01]  /*21660*/  ISETP.GT.AND P1, PT, R32, 0x6, PT ;  /* 0x000000062000780c */ /* 0x000fe20003f24270 */
[----:B------:R1:W-:Y:S04]  /*21670*/  STL [R1+0xb70], R36 ;  /* 0x000b702401007387 */ /* 0x0003e80000100800 */
[----:B------:R3:W-:Y:S04]  /*21680*/  LDGSTS.E [R33+0x400], desc[UR8][R34.64], P2 ;  /* 0x0040000022217fae */ /* 0x0007e80009121848 */
[----:B------:R-:W-:Y:S04]  /*21690*/  STL [R1+0xb64], R45 ;  /* 0x000b642d01007387 */ /* 0x000fe80000100800 */
[----:B------:R-:W2:Y:S01]  /*216a0*/  LDL.LU R46, [R1+0xae8] ;  /* 0x000ae800012e7983 */ /* 0x000ea20000300800 */
[----:B----4-:R-:W-:-:S03]  /*216b0*/  IADD3 R43, P3, R43, R5, RZ ;  /* 0x000000052b2b7210 */ /* 0x010fc60007f7e0ff */
[----:B-1----:R-:W4:Y:S01]  /*216c0*/  LDL.LU R36, [R1+0xab0] ;  /* 0x000ab00001247983 */ /* 0x002f220000300800 */
[----:B---3--:R-:W-:Y:S01]  /*216d0*/  SEL R34, RZ, 0x4, !P1 ;  /* 0x00000004ff227807 */ /* 0x008fe20004800000 */
[----:B--2---:R-:W-:Y:S02]  /*216e0*/  IMAD.X R44, R44, 0x1, R4, P3 ;  /* 0x000000012c2c7824 */ /* 0x004fe400018e0604 */
[----:B------:R1:W-:Y:S01]  /*216f0*/  STL [R1+0xb68], R43 ;  /* 0x000b682b01007387 */ /* 0x0003e20000100800 */
[----:B------:R-:W-:-:S03]  /*21700*/  IADD3 R37, P4, R37, R5, RZ ;  /* 0x0000000525257210 */ /* 0x000fc60007f9e0ff */
[----:B------:R2:W-:Y:S01]  /*21710*/  STL [R1+0xb5c], R44 ;  /* 0x000b5c2c01007387 */ /* 0x0005e20000100800 */
[----:B------:R-:W-:Y:S02]  /*21720*/  SEL R34, R34, RZ, !P0 ;  /* 0x000000ff22227207 */ /* 0x000fe40004000000 */
[----:B------:R-:W-:Y:S01]  /*21730*/  IADD3.X R39, R39, R4, RZ, P4, !PT ;  /* 0x0000000427277210 */ /* 0x000fe200027fe4ff */
[----:B------:R-:W-:Y:S01]  /*21740*/  STL [R1+0xb30], R37 ;  /* 0x000b302501007387 */ /* 0x000fe20000100800 */
[----:B------:R-:W-:-:S03]  /*21750*/  ISETP.NE.U32.AND P1, PT, R34, RZ, PT ;  /* 0x000000ff2200720c */ /* 0x000fc60003f25070 */
[----:B------:R-:W3:Y:S01]  /*21760*/  LDL.LU R48, [R1+0xadc] ;  /* 0x000adc0001307983 */ /* 0x000ee20000300800 */
[----:B------:R-:W-:Y:S02]  /*21770*/  IMAD.MOV.U32 R34, RZ, RZ, R43 ;  /* 0x000000ffff227224 */ /* 0x000fe400078e002b */
[----:B------:R-:W-:Y:S01]  /*21780*/  IMAD.MOV.U32 R35, RZ, RZ, R44 ;  /* 0x000000ffff237224 */ /* 0x000fe200078e002c */
[----:B------:R2:W-:Y:S04]  /*21790*/  STL [R1+0xb24], R39 ;  /* 0x000b242701007387 */ /* 0x0005e80000100800 */
[----:B-1----:R-:W3:Y:S04]  /*217a0*/  LDL.LU R43, [R1+0xaa4] ;  /* 0x000aa400012b7983 */ /* 0x002ee80000300800 */
[----:B------:R1:W-:Y:S04]  /*217b0*/  LDGSTS.E [R33+0x500], desc[UR8][R34.64], P2 ;  /* 0x0050000022217fae */ /* 0x0003e80009121848 */
[----:B--2---:R-:W2:Y:S01]  /*217c0*/  LDL.LU R44, [R1+0xa9c] ;  /* 0x000a9c00012c7983 */ /* 0x004ea20000300800 */
        /* <DEDUP_REMOVED lines=8> */
[----:B------:R-:W-:Y:S02]  /*21850*/  SEL R34, R34, RZ, !P0 ;  /* 0x000000ff22227207 */ /* 0x000fe40004000000 */
[----:B------:R-:W-:Y:S02]  /*21860*/  IADD3 R41, P3, R41, R5, RZ ;  /* 0x0000000529297210 */ /* 0x000fe40007f7e0ff */
[----:B------:R-:W-:-:S03]  /*21870*/  ISETP.NE.U32.AND P2, PT, R34, RZ, PT ;  /* 0x000000ff2200720c */ /* 0x000fc60003f45070 */
[----:B------:R-:W-:Y:S01]  /*21880*/  IMAD.X R42, R42, 0x1, R4, P3 ;  /* 0x000000012a2a7824 */ /* 0x000fe200018e0604 */
[----:B------:R-:W-:Y:S01]  /*21890*/  IADD3 R38, P4, R38, R5, RZ ;  /* 0x0000000526267210 */ /* 0x000fe20007f9e0ff */
[----:B------:R-:W-:Y:S02]  /*218a0*/  IMAD.MOV.U32 R34, RZ, RZ, R41 ;  /* 0x000000ffff227224 */ /* 0x000fe400078e0029 */
        /* <DEDUP_REMOVED lines=22> */
[----:B---3--:R-:W-:-:S04]  /*21a10*/  IMAD.X R48, R48, 0x1, R4, P3 ;  /* 0x0000000130307824 */ /* 0x008fc800018e0604 */
[----:B------:R-:W-:Y:S01]  /*21a20*/  IMAD.MOV.U32 R35, RZ, RZ, R48 ;  /* 0x000000ffff237224 */ /* 0x000fe200078e0030 */
[----:B------:R-:W-:-:S04]  /*21a30*/  IADD3.X R43, R43, R4, RZ, P4, !PT ;  /* 0x000000042b2b7210 */ /* 0x000fc800027fe4ff */
[----:B------:R1:W-:Y:S01]  /*21a40*/  LDGSTS.E [R33+0x1500], desc[UR8][R34.64], P2 ;  /* 0x0150000022217fae */ /* 0x0003e20009121848 */
[----:B------:R-:W-:-:S03]  /*21a50*/  ISETP.GT.AND P2, PT, R32, 0x12, PT ;  /* 0x000000122000780c */ /* 0x000fc60003f44270 */
[----:B------:R-:W-:Y:S01]  /*21a60*/  STL [R1+0xadc], R48 ;  /* 0x000adc3001007387 */ /* 0x000fe20000100800 */
[----:B-1----:R-:W-:Y:S01]  /*21a70*/  MOV R34, R36 ;  /* 0x0000002400227202 */ /* 0x002fe20000000f00 */
[----:B------:R-:W-:Y:S01]  /*21a80*/  IMAD.MOV.U32 R35, RZ, RZ, R43 ;  /* 0x000000ffff237224 */ /* 0x000fe200078e002b */
[-C--:B--2---:R-:W-:Y:S01]  /*21a90*/  IADD3 R39, P3, R39, R5.reuse, RZ ;  /* 0x0000000527277210 */ /* 0x084fe20007f7e0ff */
[----:B------:R-:W-:Y:S04]  /*21aa0*/  STL [R1+0xab0], R36 ;  /* 0x000ab02401007387 */ /* 0x000fe80000100800 */
[----:B------:R1:W-:Y:S01]  /*21ab0*/  LDGSTS.E [R33+0x1c00], desc[UR8][R34.64], P1 ;  /* 0x01c0000022217fae */ /* 0x0003e20008921848 */
[----:B------:R-:W-:Y:S01]  /*21ac0*/  IMAD.X R44, R44, 0x1, R4, P3 ;  /* 0x000000012c2c7824 */ /* 0x000fe200018e0604 */
[----:B------:R-:W-:-:S02]  /*21ad0*/  IADD3 R37, P4, R37, R5, RZ ;  /* 0x0000000525257210 */ /* 0x000fc40007f9e0ff */
[----:B------:R2:W-:Y:S02]  /*21ae0*/  STL [R1+0xaa4], R43 ;  /* 0x000aa42b01007387 */ /* 0x0005e40000100800 */
[----:B------:R-:W-:Y:S02]  /*21af0*/  IADD3.X R45, R45, R4, RZ, P4, !PT ;  /* 0x000000042d2d7210 */ /* 0x000fe400027fe4ff */
[----:B-1----:R-:W-:Y:S01]  /*21b00*/  SEL R34, RZ, 0x4, !P2 ;  /* 0x00000004ff227807 */ /* 0x002fe20005000000 */
[----:B--2---:R-:W2:Y:S01]  /*21b10*/  LDL.LU R43, [R1+0xa28] ;  /* 0x000a2800012b7983 */ /* 0x004ea20000300800 */
[----:B------:R-:W-:Y:S02]  /*21b20*/  IMAD.MOV.U32 R35, RZ, RZ, R44 ;  /* 0x000000ffff237224 */ /* 0x000fe400078e002c */
[----:B------:R-:W-:Y:S01]  /*21b30*/  SEL R34, R34, RZ, !P0 ;  /* 0x000000ff22227207 */ /* 0x000fe20004000000 */
[----:B------:R-:W3:Y:S04]  /*21b40*/  LDL.LU R36, [R1+0xa10] ;  /* 0x000a100001247983 */ /* 0x000ee80000300800 */
[----:B------:R-:W-:Y:S04]  /*21b50*/  STL [R1+0xaa8], R39 ;  /* 0x000aa82701007387 */ /* 0x000fe80000100800 */
[----:B------:R1:W-:Y:S01]  /*21b60*/  STL [R1+0xa9c], R44 ;  /* 0x000a9c2c01007387 */ /* 0x0003e20000100800 */
[----:B------:R-:W-:-:S03]  /*21b70*/  ISETP.NE.U32.AND P2, PT, R34, RZ, PT ;  /* 0x000000ff2200720c */ /* 0x000fc60003f45070 */
[----:B------:R4:W-:Y:S01]  /*21b80*/  STL [R1+0xa70], R37 ;  /* 0x000a702501007387 */ /* 0x0009e20000100800 */
[----:B------:R-:W-:-:S03]  /*21b90*/  IMAD.MOV.U32 R34, RZ, RZ, R39 ;  /* 0x000000ffff227224 */ /* 0x000fc600078e0027 */
[----:B-1----:R-:W3:Y:S04]  /*21ba0*/  LDL.LU R44, [R1+0xa1c] ;  /* 0x000a1c00012c7983 */ /* 0x002ee80000300800 */
[----:B------:R-:W-:Y:S04]  /*21bb0*/  STL [R1+0xa64], R45 ;  /* 0x000a642d01007387 */ /* 0x000fe80000100800 */
[----:B------:R-:W3:Y:S04]  /*21bc0*/  LDL.LU R39, [R1+0x9e4] ;  /* 0x0009e40001277983 */ /* 0x000ee80000300800 */
[----:B------:R1:W-:Y:S01]  /*21bd0*/  LDGSTS.E [R33+0x1d00], desc[UR8][R34.64], P1 ;  /* 0x01d0000022217fae */ /* 0x0003e20008921848 */
[----:B------:R-:W-:-:S03]  /*21be0*/  ISETP.GT.AND P1, PT, R32, 0x16, PT ;  /* 0x000000162000780c */ /* 0x000fc60003f24270 */
[----:B------:R-:W3:Y:S01]  /*21bf0*/  LDL.LU R46, [R1+0x9e8] ;  /* 0x0009e800012e7983 */ /* 0x000ee20000300800 */
[----:B-1----:R-:W-:Y:S01]  /*21c00*/  MOV R34, R37 ;  /* 0x0000002500227202 */ /* 0x002fe20000000f00 */
[----:B------:R-:W-:Y:S02]  /*21c10*/  IMAD.MOV.U32 R35, RZ, RZ, R45 ;  /* 0x000000ffff237224 */ /* 0x000fe400078e002d */
[----:B----4-:R-:W4:Y:S04]  /*21c20*/  LDL.LU R37, [R1+0x9d0] ;  /* 0x0009d00001257983 */ /* 0x010f280000300800 */
[----:B------:R1:W-:Y:S01]  /*21c30*/  LDGSTS.E [R33+0x2400], desc[UR8][R34.64], P2 ;  /* 0x0240000022217fae */ /* 0x0003e20009121848 */
[----:B------:R-:W-:-:S05]  /*21c40*/  IADD3 R41, P3, R41, R5, RZ ;  /* 0x0000000529297210 */ /* 0x000fca0007f7e0ff */
[----:B------:R-:W-:Y:S01]  /*21c50*/  IMAD.X R42, R42, 0x1, R4, P3 ;  /* 0x000000012a2a7824 */ /* 0x000fe200018e0604 */
[----:B------:R1:W-:Y:S02]  /*21c60*/  STL [R1+0xa68], R41 ;  /* 0x000a682901007387 */ /* 0x0003e40000100800 */
[----:B-1----:R-:W-:Y:S02]  /*21c70*/  SEL R34, RZ, 0x4, !P1 ;  /* 0x00000004ff227807 */ /* 0x002fe40004800000 */
[----:B------:R-:W-:Y:S01]  /*21c80*/  IADD3 R38, P4, R38, R5, RZ ;  /* 0x0000000526267210 */ /* 0x000fe20007f9e0ff */
[----:B------:R1:W-:Y:S01]  /*21c90*/  STL [R1+0xa5c], R42 ;  /* 0x000a5c2a01007387 */ /* 0x0003e20000100800 */
[----:B------:R-:W-:Y:S02]  /*21ca0*/  SEL R34, R34, RZ, !P0 ;  /* 0x000000ff22227207 */ /* 0x000fe40004000000 */
[----:B------:R-:W-:Y:S01]  /*21cb0*/  IADD3.X R40, R40, R4, RZ, P4, !PT ;  /* 0x0000000428287210 */ /* 0x000fe200027fe4ff */
[----:B------:R-:W-:Y:S01]  /*21cc0*/  STL [R1+0xa30], R38 ;  /* 0x000a302601007387 */ /* 0x000fe20000100800 */
[----:B------:R-:W-:-:S03]  /*21cd0*/  ISETP.NE.U32.AND P1, PT, R34, RZ, PT ;  /* 0x000000ff2200720c */ /* 0x000fc60003f25070 */
[----:B------:R-:W4:Y:S01]  /*21ce0*/  LDL.LU R48, [R1+0x9dc] ;  /* 0x0009dc0001307983 */ /* 0x000f220000300800 */
[----:B------:R-:W-:Y:S02]  /*21cf0*/  IMAD.MOV.U32 R34, RZ, RZ, R41 ;  /* 0x000000ffff227224 */ /* 0x000fe400078e0029 */
[----:B------:R-:W-:Y:S01]  /*21d00*/  IMAD.MOV.U32 R35, RZ, RZ, R42 ;  /* 0x000000ffff237224 */ /* 0x000fe200078e002a */
[----:B------:R1:W-:Y:S04]  /*21d10*/  STL [R1+0xa24], R40 ;  /* 0x000a242801007387 */ /* 0x0003e80000100800 */
[----:B------:R-:W4:Y:S04]  /*21d20*/  LDL.LU R41, [R1+0x9a4] ;  /* 0x0009a40001297983 */ /* 0x000f280000300800 */
[----:B------:R1:W-:Y:S01]  /*21d30*/  LDGSTS.E [R33+0x2500], desc[UR8][R34.64], P2 ;  /* 0x0250000022217fae */ /* 0x0003e20009121848 */
[----:B------:R-:W-:-:S03]  /*21d40*/  ISETP.GT.AND P2, PT, R32, 0x1a, PT ;  /* 0x0000001a2000780c */ /* 0x000fc60003f44270 */
[----:B-1----:R-:W4:Y:S01]  /*21d50*/  LDL.LU R42, [R1+0x99c] ;  /* 0x00099c00012a7983 */ /* 0x002f220000300800 */
[----:B------:R-:W-:Y:S01]  /*21d60*/  MOV R34, R38 ;  /* 0x0000002600227202 */ /* 0x000fe20000000f00 */
[----:B------:R-:W-:Y:S02]  /*21d70*/  IMAD.MOV.U32 R35, RZ, RZ, R40 ;  /* 0x000000ffff237224 */ /* 0x000fe400078e0028 */
[----:B------:R-:W4:Y:S04]  /*21d80*/  LDL.LU R40, [R1+0x9a8] ;  /* 0x0009a80001287983 */ /* 0x000f280000300800 */
[----:B------:R1:W-:Y:S04]  /*21d90*/  LDGSTS.E [R33+0x2c00], desc[UR8][R34.64], P1 ;  /* 0x02c0000022217fae */ /* 0x0003e80008921848 */
[----:B------:R-:W4:Y:S04]  /*21da0*/  LDL.LU R45, [R1+0x964] ;  /* 0x00096400012d7983 */ /* 0x000f280000300800 */
[----:B------:R-:W4:Y:S01]  /*21db0*/  LDL.LU R38, [R1+0x990] ;  /* 0x0009900001267983 */ /* 0x000f220000300800 */
[----:B-1----:R-:W-:-:S04]  /*21dc0*/  SEL R34, RZ, 0x4, !P2 ;  /* 0x00000004ff227807 */ /* 0x002fc80005000000 */
[----:B------:R-:W-:-:S04]  /*21dd0*/  SEL R34, R34, RZ, !P0 ;  /* 0x000000ff22227207 */ /* 0x000fc80004000000 */
[----:B------:R-:W-:Y:S02]  /*21de0*/  ISETP.NE.U32.AND P2, PT, R34, RZ, PT ;  /* 0x000000ff2200720c */ /* 0x000fe40003f45070 */
[-C--:B--2---:R-:W-:Y:S02]  /*21df0*/  IADD3 R43, P3, R43, R5.reuse, RZ ;  /* 0x000000052b2b7210 */ /* 0x084fe40007f7e0ff */
[----:B---3--:R-:W-:-:S03]  /*21e00*/  IADD3 R36, P4, R36, R5, RZ ;  /* 0x0000000524247210 */ /* 0x008fc60007f9e0ff */
[----:B------:R-:W-:Y:S01]  /*21e10*/  IMAD.MOV.U32 R34, RZ, RZ, R43 ;  /* 0x000000ffff227224 */ /* 0x000fe200078e002b */
[----:B------:R-:W-:Y:S01]  /*21e20*/  STL [R1+0xa28], R43 ;  /* 0x000a282b01007387 */ /* 0x000fe20000100800 */
[----:B------:R-:W-:-:S04]  /*21e30*/  IMAD.X R44, R44, 0x1, R4, P3 ;  /* 0x000000012c2c7824 */ /* 0x000fc800018e0604 */
[----:B------:R-:W-:Y:S01]  /*21e40*/  IMAD.MOV.U32 R35, RZ, RZ, R44 ;  /* 0x000000ffff237224 */ /* 0x000fe200078e002c */
[----:B------:R1:W-:Y:S01]  /*21e50*/  STL [R1+0xa1c], R44 ;  /* 0x000a1c2c01007387 */ /* 0x0003e20000100800 */
[----:B------:R-:W-:-:S03]  /*21e60*/  IADD3.X R39, R39, R4, RZ, P4, !PT ;  /* 0x0000000427277210 */ /* 0x000fc600027fe4ff */
[----:B------:R-:W-:Y:S04]  /*21e70*/  STL [R1+0xa10], R36 ;  /* 0x000a102401007387 */ /* 0x000fe80000100800 */
[----:B------:R2:W-:Y:S04]  /*21e80*/  LDGSTS.E [R33+0x2d00], desc[UR8][R34.64], P1 ;  /* 0x02d0000022217fae */ /* 0x0005e80008921848 */
[----:B------:R3:W-:Y:S04]  /*21e90*/  STL [R1+0x9e4], R39 ;  /* 0x0009e42701007387 */ /* 0x0007e80000100800 */
[----:B-1----:R-:W4:Y:S01]  /*21ea0*/  LDL.LU R44, [R1+0x95c] ;  /* 0x00095c00012c7983 */ /* 0x002f220000300800 */
[----:B--2---:R-:W-:-:S03]  /*21eb0*/  IMAD.MOV.U32 R35, RZ, RZ, R39 ;  /* 0x000000ffff237224 */ /* 0x004fc600078e0027 */
[----:B---3--:R-:W2:Y:S01]  /*21ec0*/  LDL.LU R39, [R1+0x968] ;  /* 0x0009680001277983 */ /* 0x008ea20000300800 */
[----:B------:R-:W-:-:S03]  /*21ed0*/  MOV R34, R36 ;  /* 0x0000002400227202 */ /* 0x000fc60000000f00 */
[----:B------:R-:W3:Y:S04]  /*21ee0*/  LDL.LU R43, [R1+0x924] ;  /* 0x00092400012b7983 */ /* 0x000ee80000300800 */
[----:B------:R-:W3:Y:S01]  /*21ef0*/  LDL.LU R36, [R1+0x950] ;  /* 0x0009500001247983 */ /* 0x000ee20000300800 */
[----:B------:R-:W-:-:S03]  /*21f00*/  ISETP.GT.AND P1, PT, R32, 0x1e, PT ;  /* 0x0000001e2000780c */ /* 0x000fc60003f24270 */
[----:B------:R1:W-:Y:S01]  /*21f10*/  LDGSTS.E [R33+0x3400], desc[UR8][R34.64], P2 ;  /* 0x0340000022217fae */ /* 0x0003e20009121848 */
[-C--:B------:R-:W-:Y:S02]  /*21f20*/  IADD3 R46, P3, R46, R5.reuse, RZ ;  /* 0x000000052e2e7210 */ /* 0x080fe40007f7e0ff */
[----:B----4-:R-:W-:Y:S02]  /*21f30*/  IADD3 R37, P4, R37, R5, RZ ;  /* 0x0000000525257210 */ /* 0x010fe40007f9e0ff */
        /* <DEDUP_REMOVED lines=20> */
[----:B----4-:R-:W4:Y:S01]  /*22080*/  LDL.LU R41, [R1+0x928] ;  /* 0x0009280001297983 */ /* 0x010f220000300800 */
[----:B------:R-:W-:-:S03]  /*22090*/  IADD3.X R45, R45, R4, RZ, P4, !PT ;  /* 0x000000042d2d7210 */ /* 0x000fc600027fe4ff */
[----:B------:R-:W4:Y:S01]  /*220a0*/  LDL.LU R37, [R1+0x904] ;  /* 0x0009040001257983 */ /* 0x000f220000300800 */
[----:B------:R-:W-:Y:S01]  /*220b0*/  SEL R34, R34, RZ, !P0 ;  /* 0x000000ff22227207 */ /* 0x000fe20004000000 */
[----:B------:R-:W-:Y:S02]  /*220c0*/  IMAD.MOV.U32 R35, RZ, RZ, R42 ;  /* 0x000000ffff237224 */ /* 0x000fe400078e002a */
        /* <DEDUP_REMOVED lines=11> */
[----:B-1----:R-:W-:Y:S01]  /*22180*/  MOV R34, R38 ;  /* 0x0000002600227202 */ /* 0x002fe20000000f00 */
[----:B------:R-:W-:Y:S02]  /*22190*/  IMAD.MOV.U32 R35, RZ, RZ, R45 ;  /* 0x000000ffff237224 */ /* 0x000fe400078e002d */
[----:B------:R-:W4:Y:S04]  /*221a0*/  LDL.LU R38, [R1+0x8c4] ;  /* 0x0008c40001267983 */ /* 0x000f280000300800 */
[----:B------:R1:W-:Y:S02]  /*221b0*/  LDGSTS.E [R33+0x4400], desc[UR8][R34.64], P2 ;  /* 0x0440000022217fae */ /* 0x0003e40009121848 */
[----:B-1----:R-:W-:-:S04]  /*221c0*/  SEL R34, RZ, 0x4, !P1 ;  /* 0x00000004ff227807 */ /* 0x002fc80004800000 */
[----:B------:R-:W-:-:S04]  /*221d0*/  SEL R34, R34, RZ, !P0 ;  /* 0x000000ff22227207 */ /* 0x000fc80004000000 */
[----:B------:R-:W-:Y:S02]  /*221e0*/  ISETP.NE.U32.AND P1, PT, R34, RZ, PT ;  /* 0x000000ff2200720c */ /* 0x000fe40003f25070 */
[----:B--2---:R-:W-:-:S05]  /*221f0*/  IADD3 R39, P3, R39, R5, RZ ;  /* 0x0000000527277210 */ /* 0x004fca0007f7e0ff */
[----:B------:R-:W-:Y:S01]  /*22200*/  IMAD.X R44, R44, 0x1, R4, P3 ;  /* 0x000000012c2c7824 */ /* 0x000fe200018e0604 */
[----:B---3--:R-:W-:Y:S01]  /*22210*/  IADD3 R36, P4, R36, R5, RZ ;  /* 0x0000000524247210 */ /* 0x008fe20007f9e0ff */
[----:B------:R1:W-:Y:S03]  /*22220*/  STL [R1+0x968], R39 ;  /* 0x0009682701007387 */ /* 0x0003e60000100800 */
[----:B------:R-:W-:Y:S01]  /*22230*/  IADD3.X R43, R43, R4, RZ, P4, !PT ;  /* 0x000000042b2b7210 */ /* 0x000fe200027fe4ff */
[----:B------:R2:W-:Y:S04]  /*22240*/  STL [R1+0x95c], R44 ;  /* 0x00095c2c01007387 */ /* 0x0005e80000100800 */
[----:B------:R-:W-:Y:S04]  /*22250*/  STL [R1+0x950], R36 ;  /* 0x0009502401007387 */ /* 0x000fe80000100800 */
[----:B------:R-:W3:Y:S01]  /*22260*/  LDL.LU R48, [R1+0x908] ;  /* 0x0009080001307983 */ /* 0x000ee20000300800 */
[----:B------:R-:W-:-:S03]  /*22270*/  IMAD.MOV.U32 R34, RZ, RZ, R39 ;  /* 0x000000ffff227224 */ /* 0x000fc600078e0027 */
[----:B------:R2:W-:Y:S04]  /*22280*/  STL [R1+0x924], R43 ;  /* 0x0009242b01007387 */ /* 0x0005e80000100800 */
[----:B-1----:R-:W3:Y:S01]  /*22290*/  LDL.LU R39, [R1+0x8c0] ;  /* 0x0008c00001277983 */ /* 0x002ee20000300800 */
[----:B------:R-:W-:-:S03]  /*222a0*/  IMAD.MOV.U32 R35, RZ, RZ, R44 ;  /* 0x000000ffff237224 */ /* 0x000fc600078e002c */
[----:B------:R-:W3:Y:S04]  /*222b0*/  LDL.LU R45, [R1+0x8c8] ;  /* 0x0008c800012d7983 */ /* 0x000ee80000300800 */
[----:B--2---:R-:W2:Y:S04]  /*222c0*/  LDL.LU R44, [R1+0x8cc] ;  /* 0x0008cc00012c7983 */ /* 0x004ea80000300800 */
[----:B------:R1:W-:Y:S02]  /*222d0*/  LDGSTS.E [R33+0x4500], desc[UR8][R34.64], P2 ;  /* 0x0450000022217fae */ /* 0x0003e40009121848 */
[----:B-1----:R-:W-:Y:S01]  /*222e0*/  IMAD.MOV.U32 R35, RZ, RZ, R43 ;  /* 0x000000ffff237224 */ /* 0x002fe200078e002b */
[----:B------:R-:W-:Y:S01]  /*222f0*/  MOV R34, R36 ;  /* 0x0000002400227202 */ /* 0x000fe20000000f00 */
[----:B------:R-:W2:Y:S04]  /*22300*/  LDL.LU R43, [R1+0x880] ;  /* 0x00088000012b7983 */ /* 0x000ea80000300800 */
[----:B------:R-:W2:Y:S01]  /*22310*/  LDL.LU R36, [R1+0x884] ;  /* 0x0008840001247983 */ /* 0x000ea20000300800 */
[----:B------:R-:W-:-:S03]  /*22320*/  ISETP.GT.AND P2, PT, R32, 0x2a, PT ;  /* 0x0000002a2000780c */ /* 0x000fc60003f44270 */
[----:B------:R1:W-:Y:S01]  /*22330*/  LDGSTS.E [R33+0x4c00], desc[UR8][R34.64], P1 ;  /* 0x04c0000022217fae */ /* 0x0003e20008921848 */
[----:B----4-:R-:W-:Y:S02]  /*22340*/  IADD3 R41, P3, R41, R5, RZ ;  /* 0x0000000529297210 */ /* 0x010fe40007f7e0ff */
[----:B-1----:R-:W-:-:S04]  /*22350*/  SEL R34, RZ, 0x4, !P2 ;  /* 0x00000004ff227807 */ /* 0x002fc80005000000 */
        /* <DEDUP_REMOVED lines=12> */
[-C--:B------:R-:W-:Y:S01]  /*22420*/  IADD3 R46, P3, R46, R5.reuse, RZ ;  /* 0x000000052e2e7210 */ /* 0x080fe20007f7e0ff */
[----:B------:R1:W-:Y:S04]  /*22430*/  STL [R1+0x91c], R42 ;  /* 0x00091c2a01007387 */ /* 0x0003e80000100800 */
[----:B------:R4:W-:Y:S01]  /*22440*/  LDGSTS.E [R33+0x5400], desc[UR8][R34.64], P2 ;  /* 0x0540000022217fae */ /* 0x0009e20009121848 */
[----:B------:R-:W-:-:S03]  /*22450*/  IADD3 R38, P4, R38, R5, RZ ;  /* 0x0000000526267210 */ /* 0x000fc60007f9e0ff */
[----:B------:R-:W-:Y:S04]  /*22460*/  STL [R1+0x904], R37 ;  /* 0x0009042501007387 */ /* 0x000fe80000100800 */
[----:B------:R1:W-:Y:S01]  /*22470*/  STL [R1+0x900], R40 ;  /* 0x0009002801007387 */ /* 0x0003e20000100800 */
[----:B----4-:R-:W-:-:S03]  /*22480*/  SEL R34, RZ, 0x4, !P1 ;  /* 0x00000004ff227807 */ /* 0x010fc60004800000 */
[----:B-1----:R-:W4:Y:S01]  /*22490*/  LDL.LU R42, [R1+0x888] ;  /* 0x00088800012a7983 */ /* 0x002f220000300800 */
[----:B------:R-:W-:-:S03]  /*224a0*/  SEL R34, R34, RZ, !P0 ;  /* 0x000000ff22227207 */ /* 0x000fc60004000000 */
[----:B------:R-:W4:Y:S01]  /*224b0*/  LDL.LU R41, [R1+0x88c] ;  /* 0x00088c0001297983 */ /* 0x000f220000300800 */
[----:B------:R-:W-:Y:S01]  /*224c0*/  ISETP.NE.U32.AND P1, PT, R34, RZ, PT ;  /* 0x000000ff2200720c */ /* 0x000fe20003f25070 */
[----:B------:R-:W-:Y:S02]  /*224d0*/  IMAD.MOV.U32 R34, RZ, RZ, R46 ;  /* 0x000000ffff227224 */ /* 0x000fe400078e002e */
[----:B------:R-:W4:Y:S04]  /*224e0*/  LDL.LU R40, [R1+0x840] ;  /* 0x0008400001287983 */ /* 0x000f280000300800 */
[----:B------:R-:W4:Y:S04]  /*224f0*/  LDL.LU R37, [R1+0x844] ;  /* 0x0008440001257983 */ /* 0x000f280000300800 */
[----:B------:R-:W-:Y:S01]  /*22500*/  STL [R1+0x90c], R46 ;  /* 0x00090c2e01007387 */ /* 0x000fe20000100800 */
[----:B---3--:R-:W-:-:S04]  /*22510*/  IMAD.X R48, R48, 0x1, R4, P3 ;  /* 0x0000000130307824 */ /* 0x008fc800018e0604 */
        /* <DEDUP_REMOVED lines=8> */
[----:B---3--:R-:W3:Y:S04]  /*225a0*/  LDL.LU R39, [R1+0x848] ;  /* 0x0008480001277983 */ /* 0x008ee80000300800 */
[----:B------:R-:W3:Y:S01]  /*225b0*/  LDL.LU R38, [R1+0x84c] ;  /* 0x00084c0001267983 */ /* 0x000ee20000300800 */
[----:B------:R-:W-:Y:S02]  /*225c0*/  ISETP.GT.AND P2, PT, R32, 0x32, PT ;  /* 0x000000322000780c */ /* 0x000fe40003f44270 */
[-C--:B--2---:R-:W-:Y:S01]  /*225d0*/  IADD3 R44, P3, R44, R5.reuse, RZ ;  /* 0x000000052c2c7210 */ /* 0x084fe20007f7e0ff */
[----:B------:R1:W-:Y:S01]  /*225e0*/  LDGSTS.E [R33+0x5c00], desc[UR8][R34.64], P1 ;  /* 0x05c0000022217fae */ /* 0x0003e20008921848 */
[----:B------:R-:W-:-:S03]  /*225f0*/  IADD3 R36, P4, R36, R5, RZ ;  /* 0x0000000524247210 */ /* 0x000fc60007f9e0ff */
[----:B------:R-:W-:Y:S01]  /*22600*/  IMAD.X R45, R45, 0x1, R4, P3 ;  /* 0x000000012d2d7824 */ /* 0x000fe200018e0604 */
[----:B-1----:R-:W-:-:S04]  /*22610*/  SEL R34, RZ, 0x4, !P2 ;  /* 0x00000004ff227807 */ /* 0x002fc80005000000 */
[----:B------:R-:W-:Y:S01]  /*22620*/  SEL R34, R34, RZ, !P0 ;  /* 0x000000ff22227207 */ /* 0x000fe20004000000 */
[----:B------:R-:W-:Y:S01]  /*22630*/  IMAD.MOV.U32 R35, RZ, RZ, R45 ;  /* 0x000000ffff237224 */ /* 0x000fe200078e002d */
[----:B------:R-:W-:Y:S02]  /*22640*/  IADD3.X R43, R43, R4, RZ, P4, !PT ;  /* 0x000000042b2b7210 */ /* 0x000fe400027fe4ff */
[----:B------:R-:W-:Y:S01]  /*22650*/  ISETP.NE.U32.AND P2, PT, R34, RZ, PT ;  /* 0x000000ff2200720c */ /* 0x000fe20003f45070 */
[----:B------:R-:W-:Y:S01]  /*22660*/  IMAD.MOV.U32 R34, RZ, RZ, R44 ;  /* 0x000000ffff227224 */ /* 0x000fe200078e002c */
[----:B------:R-:W-:Y:S04]  /*22670*/  STL [R1+0x8cc], R44 ;  /* 0x0008cc2c01007387 */ /* 0x000fe80000100800 */
[----:B------:R-:W-:Y:S04]  /*22680*/  STL [R1+0x8c8], R45 ;  /* 0x0008c82d01007387 */ /* 0x000fe80000100800 */
[----:B------:R1:W-:Y:S04]  /*22690*/  STL [R1+0x884], R36 ;  /* 0x0008842401007387 */ /* 0x0003e80000100800 */
[----:B------:R2:W-:Y:S04]  /*226a0*/  LDGSTS.E [R33+0x5d00], desc[UR8][R34.64], P1 ;  /* 0x05d0000022217fae */ /* 0x0005e80008921848 */
[----:B------:R-:W-:Y:S01]  /*226b0*/  STL [R1+0x880], R43 ;  /* 0x0008802b01007387 */ /* 0x000fe20000100800 */
[----:B--2---:R-:W-:-:S03]  /*226c0*/  MOV R34, R36 ;  /* 0x0000002400227202 */ /* 0x004fc60000000f00 */
[----:B-1----:R-:W2:Y:S01]  /*226d0*/  LDL.LU R36, [R1] ;  /* 0x0000000001247983 */ /* 0x002ea20000300800 */
[----:B------:R-:W-:Y:S01]  /*226e0*/  IMAD.MOV.U32 R35, RZ, RZ, R43 ;  /* 0x000000ffff237224 */ /* 0x000fe200078e002b */
[----:B------:R-:W-:-:S04]  /*226f0*/  ISETP.GT.AND P1, PT, R32, 0x36, PT ;  /* 0x000000362000780c */ /* 0x000fc80003f24270 */
[----:B------:R1:W-:Y:S02]  /*22700*/  LDGSTS.E [R33+0x6400], desc[UR8][R34.64], P2 ;  /* 0x0640000022217fae */ /* 0x0003e40009121848 */
[----:B-1----:R-:W-:-:S04]  /*22710*/  SEL R34, RZ, 0x4, !P1 ;  /* 0x00000004ff227807 */ /* 0x002fc80004800000 */
[----:B------:R-:W-:-:S04]  /*22720*/  SEL R34, R34, RZ, !P0 ;  /* 0x000000ff22227207 */ /* 0x000fc80004000000 */
[----:B------:R-:W-:Y:S02]  /*22730*/  ISETP.NE.U32.AND P1, PT, R34, RZ, PT ;  /* 0x000000ff2200720c */ /* 0x000fe40003f25070 */
[----:B----4-:R-:W-:-:S05]  /*22740*/  IADD3 R41, P3, R41, R5, RZ ;  /* 0x0000000529297210 */ /* 0x010fca0007f7e0ff */
        /* <DEDUP_REMOVED lines=13> */
[----:B------:R-:W2:Y:S04]  /*22820*/  LDL.LU R46, [R1+0x8] ;  /* 0x00000800012e7983 */ /* 0x000ea80000300800 */
[----:B----4-:R-:W4:Y:S04]  /*22830*/  LDL.LU R37, [R1+0x40] ;  /* 0x0000400001257983 */ /* 0x010f280000300800 */
[----:B------:R1:W-:Y:S01]  /*22840*/  LDGSTS.E [R33+0x6c00], desc[UR8][R34.64], P1 ;  /* 0x06c0000022217fae */ /* 0x0003e20008921848 */
[----:B------:R-:W-:-:S02]  /*22850*/  IADD3 R236, P4, R236, R5, RZ ;  /* 0x00000005ecec7210 */ /* 0x000fc40007f9e0ff */
[----:B-1----:R-:W-:-:S04]  /*22860*/  SEL R34, RZ, 0x4, !P2 ;  /* 0x00000004ff227807 */ /* 0x002fc80005000000 */
[----:B------:R-:W-:-:S04]  /*22870*/  SEL R34, R34, RZ, !P0 ;  /* 0x000000ff22227207 */ /* 0x000fc80004000000 */
[----:B------:R-:W-:Y:S02]  /*22880*/  ISETP.NE.U32.AND P2, PT, R34, RZ, PT ;  /* 0x000000ff2200720c */ /* 0x000fe40003f45070 */
[----:B------:R-:W-:Y:S02]  /*22890*/  IADD3.X R235, R235, R4, RZ, P4, !PT ;  /* 0x00000004ebeb7210 */ /* 0x000fe400027fe4ff */
[----:B---3--:R-:W-:-:S05]  /*228a0*/  IADD3 R38, P3, R38, R5, RZ ;  /* 0x0000000526267210 */ /* 0x008fca0007f7e0ff */
[----:B------:R-:W-:Y:S01]  /*228b0*/  IMAD.X R39, R39, 0x1, R4, P3 ;  /* 0x0000000127277824 */ /* 0x000fe200018e0604 */
[----:B------:R1:W-:Y:S04]  /*228c0*/  STL [R1+0x84c], R38 ;  /* 0x00084c2601007387 */ /* 0x0003e80000100800 */
[----:B------:R3:W-:Y:S04]  /*228d0*/  STL [R1+0x848], R39 ;  /* 0x0008482701007387 */ /* 0x0007e80000100800 */
[----:B------:R-:W4:Y:S01]  /*228e0*/  LDL.LU R48, [R1+0x4] ;  /* 0x0000040001307983 */ /* 0x000f220000300800 */
[----:B------:R-:W-:-:S03]  /*228f0*/  IMAD.MOV.U32 R34, RZ, RZ, R38 ;  /* 0x000000ffff227224 */ /* 0x000fc600078e0026 */
[----:B------:R-:W4:Y:S01]  /*22900*/  LDL.LU R43, [R1+0x3c] ;  /* 0x00003c00012b7983 */ /* 0x000f220000300800 */
[----:B------:R-:W-:-:S03]  /*22910*/  IMAD.MOV.U32 R35, RZ, RZ, R39 ;  /* 0x000000ffff237224 */ /* 0x000fc600078e0027 */
[----:B------:R-:W4:Y:S04]  /*22920*/  LDL.LU R44, [R1+0x44] ;  /* 0x00004400012c7983 */ /* 0x000f280000300800 */
[----:B-1----:R-:W4:Y:S04]  /*22930*/  LDL.LU R38, [R1+0x48] ;  /* 0x0000480001267983 */ /* 0x002f280000300800 */
[----:B------:R-:W4:Y:S04]  /*22940*/  LDL.LU R45, [R1+0x7c] ;  /* 0x00007c00012d7983 */ /* 0x000f280000300800 */
[----:B------:R1:W-:Y:S01]  /*22950*/  LDGSTS.E [R33+0x6d00], desc[UR8][R34.64], P1 ;  /* 0x06d0000022217fae */ /* 0x0003e20008921848 */
[----:B------:R-:W-:-:S03]  /*22960*/  ISETP.GT.AND P1, PT, R32, 0x3e, PT ;  /* 0x0000003e2000780c */ /* 0x000fc60003f24270 */
[----:B---3--:R-:W3:Y:S01]  /*22970*/  LDL.LU R39, [R1+0x80] ;  /* 0x0000800001277983 */ /* 0x008ee20000300800 */
[----:B------:R-:W-:Y:S02]  /*22980*/  IADD3 R238, P3, R238, R5, RZ ;  /* 0x00000005eeee7210 */ /* 0x000fe40007f7e0ff */
[----:B-1----:R-:W-:Y:S01]  /*22990*/  MOV R34, R236 ;  /* 0x000000ec00227202 */ /* 0x002fe20000000f00 */
[----:B------:R-:W-:-:S05]  /*229a0*/  IMAD.MOV.U32 R35, RZ, RZ, R235 ;  /* 0x000000ffff237224 */ /* 0x000fca00078e00eb */
[----:B------:R1:W-:Y:S01]  /*229b0*/  LDGSTS.E [R33+0x7400], desc[UR8][R34.64], P2 ;  /* 0x0740000022217fae */ /* 0x0003e20009121848 */
[----:B--2---:R-:W-:Y:S01]  /*229c0*/  IADD3 R36, P4, R36, R5, RZ ;  /* 0x0000000524247210 */ /* 0x004fe20007f9e0ff */
[----:B------:R-:W-:Y:S01]  /*229d0*/  IMAD.X R237, R237, 0x1, R4, P3 ;  /* 0x00000001eded7824 */ /* 0x000fe200018e0604 */
[----:B-1----:R-:W-:-:S04]  /*229e0*/  SEL R34, RZ, 0x4, !P1 ;  /* 0x00000004ff227807 */ /* 0x002fc80004800000 */
[----:B------:R-:W-:Y:S01]  /*229f0*/  SEL R34, R34, RZ, !P0 ;  /* 0x000000ff22227207 */ /* 0x000fe20004000000 */
[----:B------:R1:W-:Y:S01]  /*22a00*/  STL [R1], R36 ;  /* 0x0000002401007387 */ /* 0x0003e20000100800 */
[----:B------:R-:W-:Y:S02]  /*22a10*/  IMAD.MOV.U32 R35, RZ, RZ, R237 ;  /* 0x000000ffff237224 */ /* 0x000fe400078e00ed */
[----:B------:R-:W-:Y:S01]  /*22a20*/  ISETP.NE.U32.AND P1, PT, R34, RZ, PT ;  /* 0x000000ff2200720c */ /* 0x000fe20003f25070 */
[----:B------:R-:W-:Y:S01]  /*22a30*/  IMAD.MOV.U32 R34, RZ, RZ, R238 ;  /* 0x000000ffff227224 */ /* 0x000fe200078e00ee */
[----:B------:R-:W2:Y:S04]  /*22a40*/  LDL.LU R42, [R1+0x84] ;  /* 0x00008400012a7983 */ /* 0x000ea80000300800 */
[----:B------:R-:W2:Y:S04]  /*22a50*/  LDL.LU R41, [R1+0x88] ;  /* 0x0000880001297983 */ /* 0x000ea80000300800 */
[----:B------:R1:W-:Y:S04]  /*22a60*/  LDGSTS.E [R33+0x7500], desc[UR8][R34.64], P2 ;  /* 0x0750000022217fae */ /* 0x0003e80009121848 */
[----:B------:R-:W2:Y:S01]  /*22a70*/  LDL.LU R40, [R1+0xbc] ;  /* 0x0000bc0001287983 */ /* 0x000ea20000300800 */
[----:B-1----:R-:W-:-:S03]  /*22a80*/  MOV R34, R36 ;  /* 0x0000002400227202 */ /* 0x002fc60000000f00 */
[----:B------:R-:W2:Y:S01]  /*22a90*/  LDL.LU R36, [R1+0xc0] ;  /* 0x0000c00001247983 */ /* 0x000ea20000300800 */
[----:B------:R-:W-:Y:S02]  /*22aa0*/  IADD3.X R252, R252, R4, RZ, P4, !PT ;  /* 0x00000004fcfc7210 */ /* 0x000fe400027fe4ff */
[----:B------:R-:W-:-:S03]  /*22ab0*/  ISETP.GT.AND P2, PT, R32, 0x42, PT ;  /* 0x000000422000780c */ /* 0x000fc60003f44270 */
[----:B------:R-:W-:-:S05]  /*22ac0*/  IMAD.MOV.U32 R35, RZ, RZ, R252 ;  /* 0x000000ffff237224 */ /* 0x000fca00078e00fc */
[----:B------:R1:W-:Y:S02]  /*22ad0*/  LDGSTS.E [R33+0x7c00], desc[UR8][R34.64], P1 ;  /* 0x07c0000022217fae */ /* 0x0003e40008921848 */
[----:B-1----:R-:W-:Y:S02]  /*22ae0*/  SEL R34, RZ, 0x4, !P2 ;  /* 0x00000004ff227807 */ /* 0x002fe40005000000 */
[-C--:B------:R-:W-:Y:S02]  /*22af0*/  IADD3 R46, P3, R46, R5.reuse, RZ ;  /* 0x000000052e2e7210 */ /* 0x080fe40007f7e0ff */
[----:B------:R-:W-:Y:S02]  /*22b00*/  SEL R34, R34, RZ, !P0 ;  /* 0x000000ff22227207 */ /* 0x000fe40004000000 */
[----:B----4-:R-:W-:Y:S02]  /*22b10*/  IADD3 R37, P4, R37, R5, RZ ;  /* 0x0000000525257210 */ /* 0x010fe40007f9e0ff */
[----:B------:R-:W-:Y:S01]  /*22b20*/  ISETP.NE.U32.AND P2, PT, R34, RZ, PT ;  /* 0x000000ff2200720c */ /* 0x000fe20003f45070 */
[----:B------:R-:W-:Y:S01]  /*22b30*/  IMAD.MOV.U32 R34, RZ, RZ, R46 ;  /* 0x000000ffff227224 */ /* 0x000fe200078e002e */
[----:B------:R-:W-:Y:S01]  /*22b40*/  STL [R1+0x8], R46 ;  /* 0x0000082e01007387 */ /* 0x000fe20000100800 */
[----:B------:R-:W-:-:S04]  /*22b50*/  IMAD.X R48, R48, 0x1, R4, P3 ;  /* 0x0000000130307824 */ /* 0x000fc800018e0604 */
[----:B------:R-:W-:Y:S01]  /*22b60*/  IMAD.MOV.U32 R35, RZ, RZ, R48 ;  /* 0x000000ffff237224 */ /* 0x000fe200078e0030 */
[----:B------:R-:W-:-:S04]  /*22b70*/  IADD3.X R43, R43, R4, RZ, P4, !PT ;  /* 0x000000042b2b7210 */ /* 0x000fc800027fe4ff */
[----:B------:R1:W-:Y:S01]  /*22b80*/  LDGSTS.E [R33+0x7d00], desc[UR8][R34.64], P1 ;  /* 0x07d0000022217fae */ /* 0x0003e20008921848 */
[----:B------:R-:W-:-:S03]  /*22b90*/  IADD3 R38, P3, R38, R5, RZ ;  /* 0x0000000526267210 */ /* 0x000fc60007f7e0ff */
[----:B------:R-:W-:Y:S01]  /*22ba0*/  STL [R1+0x4], R48 ;  /* 0x0000043001007387 */ /* 0x000fe20000100800 */
[----:B------:R-:W-:-:S03]  /*22bb0*/  ISETP.GT.AND P1, PT, R32, 0x46, PT ;  /* 0x000000462000780c */ /* 0x000fc60003f24270 */
[----:B------:R-:W-:Y:S01]  /*22bc0*/  STL [R1+0x40], R37 ;  /* 0x0000402501007387 */ /* 0x000fe20000100800 */
[----:B-1----:R-:W-:Y:S01]  /*22bd0*/  MOV R34, R37 ;  /* 0x0000002500227202 */ /* 0x002fe20000000f00 */
[----:B------:R-:W-:Y:S02]  /*22be0*/  IMAD.MOV.U32 R35, RZ, RZ, R43 ;  /* 0x000000ffff237224 */ /* 0x000fe400078e002b */
[----:B------:R1:W-:Y:S01]  /*22bf0*/  STL [R1+0x3c], R43 ;  /* 0x00003c2b01007387 */ /* 0x0003e20000100800 */
[----:B------:R-:W-:Y:S01]  /*22c00*/  IMAD.X R44, R44, 0x1, R4, P3 ;  /* 0x000000012c2c7824 */ /* 0x000fe200018e0604 */
[----:B---3--:R-:W-:Y:S02]  /*22c10*/  IADD3 R39, P4, R39, R5, RZ ;  /* 0x0000000527277210 */ /* 0x008fe40007f9e0ff */
[----:B------:R3:W-:Y:S02]  /*22c20*/  LDGSTS.E [R33+0x8400], desc[UR8][R34.64], P2 ;  /* 0x0840000022217fae */ /* 0x0007e40009121848 */
[----:B------:R-:W-:-:S02]  /*22c30*/  IADD3.X R45, R45, R4, RZ, P4, !PT ;  /* 0x000000042d2d7210 */ /* 0x000fc400027fe4ff */
[----:B-1----:R-:W4:Y:S04]  /*22c40*/  LDL.LU R43, [R1+0xc8] ;  /* 0x0000c800012b7983 */ /* 0x002f280000300800 */
[----:B------:R-:W4:Y:S01]  /*22c50*/  LDL.LU R37, [R1+0x100] ;  /* 0x0001000001257983 */ /* 0x000f220000300800 */
[----:B---3--:R-:W-:-:S03]  /*22c60*/  SEL R34, RZ, 0x4, !P1 ;  /* 0x00000004ff227807 */ /* 0x008fc60004800000 */
        /* <DEDUP_REMOVED lines=10> */
[----:B--2---:R-:W-:-:S03]  /*22d10*/  IADD3 R41, P3, R41, R5, RZ ;  /* 0x0000000529297210 */ /* 0x004fc60007f7e0ff */
[----:B------:R1:W-:Y:S01]  /*22d20*/  LDGSTS.E [R33+0x8500], desc[UR8][R34.64], P2 ;  /* 0x0850000022217fae */ /* 0x0003e20009121848 */
[----:B------:R-:W-:Y:S01]  /*22d30*/  ISETP.GT.AND P2, PT, R32, 0x4a, PT ;  /* 0x0000004a2000780c */ /* 0x000fe20003f44270 */
[----:B------:R-:W-:Y:S02]  /*22d40*/  IMAD.X R42, R42, 0x1, R4, P3 ;  /* 0x000000012a2a7824 */ /* 0x000fe400018e0604 */
[----:B------:R-:W2:Y:S01]  /*22d50*/  LDL.LU R46, [R1+0x108] ;  /* 0x00010800012e7983 */ /* 0x000ea20000300800 */
[----:B-1----:R-:W-:Y:S01]  /*22d60*/  MOV R34, R39 ;  /* 0x0000002700227202 */ /* 0x002fe20000000f00 */
[----:B------:R-:W-:Y:S02]  /*22d70*/  IMAD.MOV.U32 R35, RZ, RZ, R45 ;  /* 0x000000ffff237224 */ /* 0x000fe400078e002d */
[----:B---3--:R-:W3:Y:S01]  /*22d80*/  LDL.LU R39, [R1+0x140] ;  /* 0x0001400001277983 */ /* 0x008ee20000300800 */
[----:B------:R-:W-:-:S03]  /*22d90*/  IADD3 R36, P4, R36, R5, RZ ;  /* 0x0000000524247210 */ /* 0x000fc60007f9e0ff */
[----:B------:R1:W-:Y:S01]  /*22da0*/  LDGSTS.E [R33+0x8c00], desc[UR8][R34.64], P1 ;  /* 0x08c0000022217fae */ /* 0x0003e20008921848 */
[----:B------:R-:W-:-:S03]  /*22db0*/  IADD3.X R40, R40, R4, RZ, P4, !PT ;  /* 0x0000000428287210 */ /* 0x000fc600027fe4ff */
[----:B------:R1:W-:Y:S04]  /*22dc0*/  STL [R1+0x88], R41 ;  /* 0x0000882901007387 */ /* 0x0003e80000100800 */
[----:B------:R1:W-:Y:S02]  /*22dd0*/  STL [R1+0x84], R42 ;  /* 0x0000842a01007387 */ /* 0x0003e40000100800 */
[----:B-1----:R-:W-:Y:S02]  /*22de0*/  SEL R34, RZ, 0x4, !P2 ;  /* 0x00000004ff227807 */ /* 0x002fe40005000000 */
[----:B------:R-:W-:Y:S02]  /*22df0*/  STL [R1+0xc0], R36 ;  /* 0x0000c02401007387 */ /* 0x000fe40000100800 */
[----:B------:R-:W-:-:S02]  /*22e00*/  SEL R34, R34, RZ, !P0 ;  /* 0x000000ff22227207 */ /* 0x000fc40004000000 */
[----:B------:R-:W3:Y:S01]  /*22e10*/  LDL.LU R48, [R1+0x104] ;  /* 0x0001040001307983 */ /* 0x000ee20000300800 */
[----:B------:R-:W-:Y:S01]  /*22e20*/  IMAD.MOV.U32 R35, RZ, RZ, R42 ;  /* 0x000000ffff237224 */ /* 0x000fe200078e002a */
[----:B------:R-:W-:Y:S01]  /*22e30*/  ISETP.NE.U32.AND P2, PT, R34, RZ, PT ;  /* 0x000000ff2200720c */ /* 0x000fe20003f45070 */
[----:B------:R-:W-:Y:S01]  /*22e40*/  IMAD.MOV.U32 R34, RZ, RZ, R41 ;  /* 0x000000ffff227224 */ /* 0x000fe200078e0029 */
[----:B------:R1:W-:Y:S04]  /*22e50*/  STL [R1+0xbc], R40 ;  /* 0x0000bc2801007387 */ /* 0x0003e80000100800 */
[----:B------:R-:W3:Y:S04]  /*22e60*/  LDL.LU R41, [R1+0x13c] ;  /* 0x00013c0001297983 */ /* 0x000ee80000300800 */
[----:B------:R1:W-:Y:S04]  /*22e70*/  LDGSTS.E [R33+0x8d00], desc[UR8][R34.64], P1 ;  /* 0x08d0000022217fae */ /* 0x0003e80008921848 */
[----:B------:R-:W3:Y:S01]  /*22e80*/  LDL.LU R42, [R1+0x144] ;  /* 0x00014400012a7983 */ /* 0x000ee20000300800 */
[----:B-1----:R-:W-:-:S03]  /*22e90*/  IMAD.MOV.U32 R35, RZ, RZ, R40 ;  /* 0x000000ffff237224 */ /* 0x002fc600078e0028 */
[----:B------:R-:W3:Y:S01]  /*22ea0*/  LDL.LU R40, [R1+0x148] ;  /* 0x0001480001287983 */ /* 0x000ee20000300800 */
[----:B------:R-:W-:-:S03]  /*22eb0*/  MOV R34, R36 ;  /* 0x0000002400227202 */ /* 0x000fc60000000f00 */
[----:B------:R-:W3:Y:S04]  /*22ec0*/  LDL.LU R45, [R1+0x17c] ;  /* 0x00017c00012d7983 */ /* 0x000ee80000300800 */
[----:B------:R-:W3:Y:S01]  /*22ed0*/  LDL.LU R36, [R1+0x180] ;  /* 0x0001800001247983 */ /* 0x000ee20000300800 */
        /* <DEDUP_REMOVED lines=21> */
[----:B--2---:R-:W-:-:S03]  /*23030*/  IADD3 R46, P3, R46, R5, RZ ;  /* 0x000000052e2e7210 */ /* 0x004fc60007f7e0ff */
[----:B------:R1:W-:Y:S04]  /*23040*/  LDGSTS.E [R33+0x9c00], desc[UR8][R34.64], P1 ;  /* 0x09c0000022217fae */ /* 0x0003e80008921848 */
[----:B------:R-:W2:Y:S04]  /*23050*/  LDL.LU R38, [R1+0x1bc] ;  /* 0x0001bc0001267983 */ /* 0x000ea80000300800 */
[----:B------:R-:W2:Y:S01]  /*23060*/  LDL.LU R37, [R1+0x1c0] ;  /* 0x0001c00001257983 */ /* 0x000ea20000300800 */
[----:B-1----:R-:W-:Y:S01]  /*23070*/  SEL R34, RZ, 0x4, !P2 ;  /* 0x00000004ff227807 */ /* 0x002fe20005000000 */
[----:B---3--:R-:W-:-:S03]  /*23080*/  IMAD.X R48, R48, 0x1, R4, P3 ;  /* 0x0000000130307824 */ /* 0x008fc600018e0604 */
        /* <DEDUP_REMOVED lines=22> */
[----:B---3--:R-:W3:Y:S04]  /*231f0*/  LDL.LU R41, [R1+0x1c8] ;  /* 0x0001c80001297983 */ /* 0x008ee80000300800 */
[----:B------:R-:W3:Y:S01]  /*23200*/  LDL.LU R39, [R1+0x200] ;  /* 0x0002000001277983 */ /* 0x000ee20000300800 */
[----:B------:R-:W-:-:S03]  /*23210*/  ISETP.NE.U32.AND P1, PT, R34, RZ, PT ;  /* 0x000000ff2200720c */ /* 0x000fc60003f25070 */
[----:B------:R-:W-:Y:S01]  /*23220*/  STL [R1+0x148], R40 ;  /* 0x0001482801007387 */ /* 0x000fe20000100800 */
[----:B------:R-:W-:-:S03]  /*23230*/  IMAD.MOV.U32 R34, RZ, RZ, R40 ;  /* 0x000000ffff227224 */ /* 0x000fc600078e0028 */
[----:B------:R1:W-:Y:S04]  /*23240*/  STL [R1+0x144], R42 ;  /* 0x0001442a01007387 */ /* 0x0003e80000100800 */
[----:B------:R1:W-:Y:S04]  /*23250*/  STL [R1+0x180], R36 ;  /* 0x0001802401007387 */ /* 0x0003e80000100800 */
[----:B------:R1:W-:Y:S04]  /*23260*/  LDGSTS.E [R33+0xa500], desc[UR8][R34.64], P2 ;  /* 0x0a50000022217fae */ /* 0x0003e80009121848 */
[----:B-1----:R-:W3:Y:S04]  /*23270*/  LDL.LU R42, [R1+0x1c4] ;  /* 0x0001c400012a7983 */ /* 0x002ee80000300800 */
[----:B------:R-:W-:Y:S04]  /*23280*/  STL [R1+0x17c], R45 ;  /* 0x00017c2d01007387 */ /* 0x000fe80000100800 */
[----:B------:R-:W3:Y:S01]  /*23290*/  LDL.LU R40, [R1+0x1fc] ;  /* 0x0001fc0001287983 */ /* 0x000ee20000300800 */
[----:B------:R-:W-:Y:S01]  /*232a0*/  MOV R34, R36 ;  /* 0x0000002400227202 */ /* 0x000fe20000000f00 */
[----:B------:R-:W-:Y:S01]  /*232b0*/  IMAD.MOV.U32 R35, RZ, RZ, R45 ;  /* 0x000000ffff237224 */ /* 0x000fe200078e002d */
[----:B------:R-:W-:Y:S01]  /*232c0*/  ISETP.GT.AND P2, PT, R32, 0x5a, PT ;  /* 0x0000005a2000780c */ /* 0x000fe20003f44270 */
[----:B------:R-:W3:Y:S04]  /*232d0*/  LDL.LU R46, [R1+0x208] ;  /* 0x00020800012e7983 */ /* 0x000ee80000300800 */
[----:B------:R1:W-:Y:S04]  /*232e0*/  LDGSTS.E [R33+0xac00], desc[UR8][R34.64], P1 ;  /* 0x0ac0000022217fae */ /* 0x0003e80008921848 */
[----:B------:R-:W3:Y:S01]  /*232f0*/  LDL.LU R36, [R1+0x240] ;  /* 0x0002400001247983 */ /* 0x000ee20000300800 */
[----:B-1----:R-:W-:-:S04]  /*23300*/  SEL R34, RZ, 0x4, !P2 ;  /* 0x00000004ff227807 */ /* 0x002fc80005000000 */
[----:B------:R-:W-:-:S04]  /*23310*/  SEL R34, R34, RZ, !P0 ;  /* 0x000000ff22227207 */ /* 0x000fc80004000000 */
[----:B------:R-:W-:Y:S02]  /*23320*/  ISETP.NE.U32.AND P2, PT, R34, RZ, PT ;  /* 0x000000ff2200720c */ /* 0x000fe40003f45070 */
[----:B----4-:R-:W-:-:S05]  /*23330*/  IADD3 R43, P3, R43, R5, RZ ;  /* 0x000000052b2b7210 */ /* 0x010fca0007f7e0ff */
[----:B------:R-:W-:Y:S01]  /*23340*/  IMAD.X R44, R44, 0x1, R4, P3 ;  /* 0x000000012c2c7824 */ /* 0x000fe200018e0604 */
[----:B------:R1:W-:Y:S01]  /*23350*/  STL [R1+0x188], R43 ;  /* 0x0001882b01007387 */ /* 0x0003e20000100800 */
[----:B--2---:R-:W-:-:S03]  /*23360*/  IADD3 R37, P4, R37, R5, RZ ;  /* 0x0000000525257210 */ /* 0x004fc60007f9e0ff */
[----:B------:R2:W-:Y:S01]  /*23370*/  STL [R1+0x184], R44 ;  /* 0x0001842c01007387 */ /* 0x0005e20000100800 */
[----:B------:R-:W-:-:S03]  /*23380*/  IADD3.X R38, R38, R4, RZ, P4, !PT ;  /* 0x0000000426267210 */ /* 0x000fc600027fe4ff */
[----:B------:R4:W-:Y:S01]  /*23390*/  STL [R1+0x1c0], R37 ;  /* 0x0001c02501007387 */ /* 0x0009e20000100800 */
[----:B------:R-:W-:-:S03]  /*233a0*/  IMAD.MOV.U32 R34, RZ, RZ, R43 ;  /* 0x000000ffff227224 */ /* 0x000fc600078e002b */
[----:B------:R-:W3:Y:S01]  /*233b0*/  LDL.LU R48, [R1+0x204] ;  /* 0x0002040001307983 */ /* 0x000ee20000300800 */
[----:B------:R-:W-:-:S03]  /*233c0*/  IMAD.MOV.U32 R35, RZ, RZ, R44 ;  /* 0x000000ffff237224 */ /* 0x000fc600078e002c */
[----:B------:R4:W-:Y:S04]  /*233d0*/  STL [R1+0x1bc], R38 ;  /* 0x0001bc2601007387 */ /* 0x0009e80000100800 */
[----:B-1----:R-:W3:Y:S04]  /*233e0*/  LDL.LU R43, [R1+0x23c] ;  /* 0x00023c00012b7983 */ /* 0x002ee80000300800 */
[----:B------:R1:W-:Y:S04]  /*233f0*/  LDGSTS.E [R33+0xad00], desc[UR8][R34.64], P1 ;  /* 0x0ad0000022217fae */ /* 0x0003e80008921848 */
[----:B--2---:R-:W2:Y:S01]  /*23400*/  LDL.LU R44, [R1+0x244] ;  /* 0x00024400012c7983 */ /* 0x004ea20000300800 */
[----:B------:R-:W-:-:S02]  /*23410*/  ISETP.GT.AND P1, PT, R32, 0x5e, PT ;  /* 0x0000005e2000780c */ /* 0x000fc40003f24270 */
[----:B-1----:R-:W-:Y:S02]  /*23420*/  MOV R34, R37 ;  /* 0x0000002500227202 */ /* 0x002fe40000000f00 */
[----:B----4-:R-:W4:Y:S01]  /*23430*/  LDL.LU R37, [R1+0x248] ;  /* 0x0002480001257983 */ /* 0x010f220000300800 */
[----:B------:R-:W-:-:S03]  /*23440*/  IMAD.MOV.U32 R35, RZ, RZ, R38 ;  /* 0x000000ffff237224 */ /* 0x000fc600078e0026 */
[----:B------:R-:W2:Y:S04]  /*23450*/  LDL.LU R45, [R1+0x27c] ;  /* 0x00027c00012d7983 */ /* 0x000ea80000300800 */
[----:B------:R-:W2:Y:S04]  /*23460*/  LDL.LU R38, [R1+0x280] ;  /* 0x0002800001267983 */ /* 0x000ea80000300800 */
[----:B------:R1:W-:Y:S01]  /*23470*/  LDGSTS.E [R33+0xb400], desc[UR8][R34.64], P2 ;  /* 0x0b40000022217fae */ /* 0x0003e20009121848 */
[----:B---3--:R-:W-:Y:S02]  /*23480*/  IADD3 R41, P3, R41, R5, RZ ;  /* 0x0000000529297210 */ /* 0x008fe40007f7e0ff */
[----:B-1----:R-:W-:-:S02]  /*23490*/  SEL R34, RZ, 0x4, !P1 ;  /* 0x00000004ff227807 */ /* 0x002fc40004800000 */
[----:B------:R-:W-:Y:S02]  /*234a0*/  IADD3 R39, P4, R39, R5, RZ ;  /* 0x0000000527277210 */ /* 0x000fe40007f9e0ff */
[----:B------:R-:W-:Y:S01]  /*234b0*/  SEL R34, R34, RZ, !P0 ;  /* 0x000000ff22227207 */ /* 0x000fe20004000000 */
[----:B------:R-:W-:Y:S03]  /*234c0*/  STL [R1+0x1c8], R41 ;  /* 0x0001c82901007387 */ /* 0x000fe60000100800 */
        /* <DEDUP_REMOVED lines=8> */
[----:B-1----:R-:W2:Y:S04]  /*23550*/  LDL.LU R42, [R1+0x284] ;  /* 0x00028400012a7983 */ /* 0x002ea80000300800 */
[----:B------:R-:W2:Y:S04]  /*23560*/  LDL.LU R41, [R1+0x288] ;  /* 0x0002880001297983 */ /* 0x000ea80000300800 */
[----:B------:R1:W-:Y:S02]  /*23570*/  LDGSTS.E [R33+0xb500], desc[UR8][R34.64], P2 ;  /* 0x0b50000022217fae */ /* 0x0003e40009121848 */
[----:B-1----:R-:W-:Y:S01]  /*23580*/  IMAD.MOV.U32 R35, RZ, RZ, R40 ;  /* 0x000000ffff237224 */ /* 0x002fe200078e0028 */
[----:B------:R-:W-:Y:S01]  /*23590*/  MOV R34, R39 ;  /* 0x0000002700227202 */ /* 0x000fe20000000f00 */
[----:B---3--:R-:W3:Y:S04]  /*235a0*/  LDL.LU R40, [R1+0x2bc] ;  /* 0x0002bc0001287983 */ /* 0x008ee80000300800 */
[----:B------:R-:W3:Y:S01]  /*235b0*/  LDL.LU R39, [R1+0x2c0] ;  /* 0x0002c00001277983 */ /* 0x000ee20000300800 */
        /* <DEDUP_REMOVED lines=9> */
[----:B------:R-:W-:-:S04]  /*23650*/  IMAD.X R48, R48, 0x1, R4, P3 ;  /* 0x0000000130307824 */ /* 0x000fc800018e0604 */
        /* <DEDUP_REMOVED lines=8> */
[-C--:B----4-:R-:W-:Y:S01]  /*236e0*/  IADD3 R37, P3, R37, R5.reuse, RZ ;  /* 0x0000000525257210 */ /* 0x090fe20007f7e0ff */
[----:B------:R1:W-:Y:S04]  /*236f0*/  STL [R1+0x23c], R43 ;  /* 0x00023c2b01007387 */ /* 0x0003e80000100800 */
[----:B--2---:R-:W-:Y:S01]  /*23700*/  IMAD.X R44, R44, 0x1, R4, P3 ;  /* 0x000000012c2c7824 */ /* 0x004fe200018e0604 */
        /* <DEDUP_REMOVED lines=15> */
[----:B------:R-:W4:Y:S04]  /*23800*/  LDL.LU R37, [R1+0x2fc] ;  /* 0x0002fc0001257983 */ /* 0x000f280000300800 */
[----:B------:R1:W-:Y:S04]  /*23810*/  LDGSTS.E [R33+0xc500], desc[UR8][R34.64], P2 ;  /* 0x0c50000022217fae */ /* 0x0003e80009121848 */
[----:B------:R-:W4:Y:S01]  /*23820*/  LDL.LU R46, [R1+0x308] ;  /* 0x00030800012e7983 */ /* 0x000f220000300800 */
[----:B------:R-:W-:-:S02]  /*23830*/  ISETP.GT.AND P2, PT, R32, 0x6a, PT ;  /* 0x0000006a2000780c */ /* 0x000fc40003f44270 */
[----:B-1----:R-:W-:Y:S02]  /*23840*/  MOV R34, R38 ;  /* 0x0000002600227202 */ /* 0x002fe40000000f00 */
[----:B--2---:R-:W2:Y:S01]  /*23850*/  LDL.LU R38, [R1+0x340] ;  /* 0x0003400001267983 */ /* 0x004ea20000300800 */
[----:B------:R-:W-:-:S05]  /*23860*/  IADD3 R41, P3, R41, R5, RZ ;  /* 0x0000000529297210 */ /* 0x000fca0007f7e0ff */
[----:B------:R-:W-:Y:S01]  /*23870*/  IMAD.X R42, R42, 0x1, R4, P3 ;  /* 0x000000012a2a7824 */ /* 0x000fe200018e0604 */
[----:B------:R-:W-:Y:S01]  /*23880*/  STL [R1+0x288], R41 ;  /* 0x0002882901007387 */ /* 0x000fe20000100800 */
[----:B------:R-:W-:-:S03]  /*23890*/  IMAD.MOV.U32 R35, RZ, RZ, R45 ;  /* 0x000000ffff237224 */ /* 0x000fc600078e002d */
[----:B------:R1:W-:Y:S04]  /*238a0*/  STL [R1+0x284], R42 ;  /* 0x0002842a01007387 */ /* 0x0003e80000100800 */
[----:B------:R1:W-:Y:S01]  /*238b0*/  LDGSTS.E [R33+0xcc00], desc[UR8][R34.64], P1 ;  /* 0x0cc0000022217fae */ /* 0x0003e20008921848 */
[----:B---3--:R-:W-:-:S04]  /*238c0*/  IADD3 R39, P4, R39, R5, RZ ;  /* 0x0000000527277210 */ /* 0x008fc80007f9e0ff */
[----:B------:R-:W-:Y:S01]  /*238d0*/  IADD3.X R40, R40, R4, RZ, P4, !PT ;  /* 0x0000000428287210 */ /* 0x000fe200027fe4ff */
[----:B------:R3:W-:Y:S04]  /*238e0*/  STL [R1+0x2c0], R39 ;  /* 0x0002c02701007387 */ /* 0x0007e80000100800 */
[----:B------:R-:W2:Y:S01]  /*238f0*/  LDL.LU R48, [R1+0x304] ;  /* 0x0003040001307983 */ /* 0x000ea20000300800 */
[----:B-1----:R-:W-:Y:S01]  /*23900*/  IMAD.MOV.U32 R35, RZ, RZ, R42 ;  /* 0x000000ffff237224 */ /* 0x002fe200078e002a */
[----:B------:R-:W-:Y:S02]  /*23910*/  SEL R34, RZ, 0x4, !P2 ;  /* 0x00000004ff227807 */ /* 0x000fe40005000000 */
[----:B------:R1:W-:Y:S04]  /*23920*/  STL [R1+0x2bc], R40 ;  /* 0x0002bc2801007387 */ /* 0x0003e80000100800 */
[----:B------:R-:W2:Y:S01]  /*23930*/  LDL.LU R42, [R1+0x33c] ;  /* 0x00033c00012a7983 */ /* 0x000ea20000300800 */
[----:B------:R-:W-:-:S04]  /*23940*/  SEL R34, R34, RZ, !P0 ;  /* 0x000000ff22227207 */ /* 0x000fc80004000000 */
[----:B------:R-:W-:Y:S01]  /*23950*/  ISETP.NE.U32.AND P2, PT, R34, RZ, PT ;  /* 0x000000ff2200720c */ /* 0x000fe20003f45070 */
[----:B------:R-:W-:Y:S02]  /*23960*/  IMAD.MOV.U32 R34, RZ, RZ, R41 ;  /* 0x000000ffff227224 */ /* 0x000fe400078e0029 */
[----:B------:R-:W2:Y:S04]  /*23970*/  LDL.LU R41, [R1+0x344] ;  /* 0x0003440001297983 */ /* 0x000ea80000300800 */
[----:B------:R3:W-:Y:S02]  /*23980*/  LDGSTS.E [R33+0xcd00], desc[UR8][R34.64], P1 ;  /* 0x0cd0000022217fae */ /* 0x0007e40008921848 */
[----:B---3--:R-:W-:Y:S02]  /*23990*/  MOV R34, R39 ;  /* 0x0000002700227202 */ /* 0x008fe40000000f00 */
[----:B------:R-:W3:Y:S01]  /*239a0*/  LDL.LU R39, [R1+0x348] ;  /* 0x0003480001277983 */ /* 0x000ee20000300800 */
[----:B------:R-:W-:-:S03]  /*239b0*/  IMAD.MOV.U32 R35, RZ, RZ, R40 ;  /* 0x000000ffff237224 */ /* 0x000fc600078e0028 */
[----:B------:R-:W3:Y:S04]  /*239c0*/  LDL.LU R45, [R1+0x37c] ;  /* 0x00037c00012d7983 */ /* 0x000ee80000300800 */
[----:B-1----:R-:W3:Y:S01]  /*239d0*/  LDL.LU R40, [R1+0x380] ;  /* 0x0003800001287983 */ /* 0x002ee20000300800 */
        /* <DEDUP_REMOVED lines=16> */
[----:B------:R-:W-:Y:S02]  /*23ae0*/  IMAD.MOV.U32 R35, RZ, RZ, R37 ;  /* 0x000000ffff237224 */ /* 0x000fe400078e0025 */
[----:B------:R-:W-:Y:S01]  /*23af0*/  STL [R1+0x300], R36 ;  /* 0x0003002401007387 */ /* 0x000fe20000100800 */
[----:B------:R-:W-:-:S03]  /*23b00*/  IADD3 R46, P3, R46, R5, RZ ;  /* 0x000000052e2e7210 */ /* 0x000fc60007f7e0ff */
[----:B------:R1:W-:Y:S04]  /*23b10*/  LDGSTS.E [R33+0xdc00], desc[UR8][R34.64], P1 ;  /* 0x0dc0000022217fae */ /* 0x0003e80008921848 */
[----:B------:R2:W-:Y:S04]  /*23b20*/  STL [R1+0x2fc], R37 ;  /* 0x0002fc2501007387 */ /* 0x0005e80000100800 */
[----:B----4-:R-:W4:Y:S01]  /*23b30*/  LDL.LU R44, [R1+0x384] ;  /* 0x00038400012c7983 */ /* 0x010f220000300800 */
[----:B-1----:R-:W-:-:S03]  /*23b40*/  SEL R34, RZ, 0x4, !P2 ;  /* 0x00000004ff227807 */ /* 0x002fc60005000000 */
[----:B------:R-:W4:Y:S01]  /*23b50*/  LDL.LU R43, [R1+0x388] ;  /* 0x00038800012b7983 */ /* 0x000f220000300800 */
[----:B--2---:R-:W-:Y:S02]  /*23b60*/  IADD3 R38, P4, R38, R5, RZ ;  /* 0x0000000526267210 */ /* 0x004fe40007f9e0ff */
[----:B------:R-:W-:Y:S01]  /*23b70*/  SEL R34, R34, RZ, !P0 ;  /* 0x000000ff22227207 */ /* 0x000fe20004000000 */
[----:B------:R-:W2:Y:S03]  /*23b80*/  LDL.LU R37, [R1+0x3bc] ;  /* 0x0003bc0001257983 */ /* 0x000ea60000300800 */
[----:B------:R-:W-:Y:S01]  /*23b90*/  ISETP.NE.U32.AND P2, PT, R34, RZ, PT ;  /* 0x000000ff2200720c */ /* 0x000fe20003f45070 */
[----:B------:R-:W2:Y:S01]  /*23ba0*/  LDL.LU R36, [R1+0x3c0] ;  /* 0x0003c00001247983 */ /* 0x000ea20000300800 */
[----:B------:R-:W-:-:S03]  /*23bb0*/  IMAD.MOV.U32 R34, RZ, RZ, R46 ;  /* 0x000000ffff227224 */ /* 0x000fc600078e002e */
        /* <DEDUP_REMOVED lines=10> */
[----:B------:R-:W2:Y:S04]  /*23c60*/  LDL.LU R42, [R1+0x3c4] ;  /* 0x0003c400012a7983 */ /* 0x000ea80000300800 */
[----:B------:R-:W2:Y:S01]  /*23c70*/  LDL.LU R38, [R1+0x3c8] ;  /* 0x0003c80001267983 */ /* 0x000ea20000300800 */
[----:B------:R-:W-:-:S02]  /*23c80*/  ISETP.GT.AND P1, PT, R32, 0x76, PT ;  /* 0x000000762000780c */ /* 0x000fc40003f24270 */
[-C--:B---3--:R-:W-:Y:S01]  /*23c90*/  IADD3 R39, P3, R39, R5.reuse, RZ ;  /* 0x0000000527277210 */ /* 0x088fe20007f7e0ff */
[----:B------:R1:W-:Y:S04]  /*23ca0*/  LDGSTS.E [R33+0xe400], desc[UR8][R34.64], P2 ;  /* 0x0e40000022217fae */ /* 0x0003e80009121848 */
[----:B------:R-:W-:Y:S01]  /*23cb0*/  IMAD.X R41, R41, 0x1, R4, P3 ;  /* 0x0000000129297824 */ /* 0x000fe200018e0604 */
[----:B------:R-:W-:Y:S02]  /*23cc0*/  IADD3 R40, P4, R40, R5, RZ ;  /* 0x0000000528287210 */ /* 0x000fe40007f9e0ff */
[----:B-1----:R-:W-:-:S04]  /*23cd0*/  SEL R34, RZ, 0x4, !P1 ;  /* 0x00000004ff227807 */ /* 0x002fc80004800000 */
[----:B------:R-:W-:Y:S01]  /*23ce0*/  SEL R34, R34, RZ, !P0 ;  /* 0x000000ff22227207 */ /* 0x000fe20004000000 */
[----:B------:R-:W-:Y:S01]  /*23cf0*/  STL [R1+0x348], R39 ;  /* 0x0003482701007387 */ /* 0x000fe20000100800 */
[----:B------:R-:W-:Y:S01]  /*23d00*/  IADD3.X R45, R45, R4, RZ, P4, !PT ;  /* 0x000000042d2d7210 */ /* 0x000fe200027fe4ff */
[----:B------:R-:W-:Y:S01]  /*23d10*/  IMAD.MOV.U32 R35, RZ, RZ, R41 ;  /* 0x000000ffff237224 */ /* 0x000fe200078e0029 */
[----:B------:R-:W-:Y:S01]  /*23d20*/  ISETP.NE.U32.AND P1, PT, R34, RZ, PT ;  /* 0x000000ff2200720c */ /* 0x000fe20003f25070 */
[----:B------:R1:W-:Y:S01]  /*23d30*/  STL [R1+0x344], R41 ;  /* 0x0003442901007387 */ /* 0x0003e20000100800 */
[----:B------:R-:W-:-:S03]  /*23d40*/  IMAD.MOV.U32 R34, RZ, RZ, R39 ;  /* 0x000000ffff227224 */ /* 0x000fc600078e0027 */
[----:B------:R-:W-:Y:S04]  /*23d50*/  STL [R1+0x380], R40 ;  /* 0x0003802801007387 */ /* 0x000fe80000100800 */
[----:B------:R3:W-:Y:S04]  /*23d60*/  LDGSTS.E [R33+0xe500], desc[UR8][R34.64], P2 ;  /* 0x0e50000022217fae */ /* 0x0007e80009121848 */
[----:B-1----:R-:W2:Y:S04]  /*23d70*/  LDL.LU R41, [R1+0x400] ;  /* 0x0004000001297983 */ /* 0x002ea80000300800 */
[----:B------:R1:W-:Y:S04]  /*23d80*/  STL [R1+0x37c], R45 ;  /* 0x00037c2d01007387 */ /* 0x0003e80000100800 */
[----:B------:R-:W2:Y:S01]  /*23d90*/  LDL.LU R39, [R1+0x408] ;  /* 0x0004080001277983 */ /* 0x000ea20000300800 */
[----:B---3--:R-:W-:Y:S01]  /*23da0*/  IMAD.MOV.U32 R35, RZ, RZ, R45 ;  /* 0x000000ffff237224 */ /* 0x008fe200078e002d */
[----:B------:R-:W-:-:S02]  /*23db0*/  MOV R34, R40 ;  /* 0x0000002800227202 */ /* 0x000fc40000000f00 */
[----:B-1----:R-:W3:Y:S04]  /*23dc0*/  LDL.LU R45, [R1+0x3fc] ;  /* 0x0003fc00012d7983 */ /* 0x002ee80000300800 */
[----:B------:R-:W3:Y:S01]  /*23dd0*/  LDL.LU R40, [R1+0x404] ;  /* 0x0004040001287983 */ /* 0x000ee20000300800 */
[----:B------:R-:W-:-:S03]  /*23de0*/  ISETP.GT.AND P2, PT, R32, 0x7a, PT ;  /* 0x0000007a2000780c */ /* 0x000fc60003f44270 */
[----:B------:R1:W-:Y:S02]  /*23df0*/  LDGSTS.E [R33+0xec00], desc[UR8][R34.64], P1 ;  /* 0x0ec0000022217fae */ /* 0x0003e40008921848 */
[----:B-1----:R-:W-:-:S04]  /*23e00*/  SEL R34, RZ, 0x4, !P2 ;  /* 0x00000004ff227807 */ /* 0x002fc80005000000 */
[----:B------:R-:W-:-:S04]  /*23e10*/  SEL R34, R34, RZ, !P0 ;  /* 0x000000ff22227207 */ /* 0x000fc80004000000 */
[----:B------:R-:W-:Y:S02]  /*23e20*/  ISETP.NE.U32.AND P2, PT, R34, RZ, PT ;  /* 0x000000ff2200720c */ /* 0x000fe40003f45070 */
[----:B----4-:R-:W-:-:S05]  /*23e30*/  IADD3 R43, P3, R43, R5, RZ ;  /* 0x000000052b2b7210 */ /* 0x010fca0007f7e0ff */
[----:B------:R-:W-:Y:S01]  /*23e40*/  IMAD.X R44, R44, 0x1, R4, P3 ;  /* 0x000000012c2c7824 */ /* 0x000fe200018e0604 */
[----:B--2---:R-:W-:Y:S01]  /*23e50*/  IADD3 R36, P4, R36, R5, RZ ;  /* 0x0000000524247210 */ /* 0x004fe20007f9e0ff */
[----:B------:R-:W-:Y:S02]  /*23e60*/  IMAD.MOV.U32 R34, RZ, RZ, R43 ;  /* 0x000000ffff227224 */ /* 0x000fe400078e002b */
[----:B------:R-:W-:Y:S01]  /*23e70*/  IMAD.MOV.U32 R35, RZ, RZ, R44 ;  /* 0x000000ffff237224 */ /* 0x000fe200078e002c */
[----:B------:R-:W-:-:S04]  /*23e80*/  IADD3.X R37, R37, R4, RZ, P4, !PT ;  /* 0x0000000425257210 */ /* 0x000fc800027fe4ff */
[----:B------:R1:W-:Y:S01]  /*23e90*/  LDGSTS.E [R33+0xed00], desc[UR8][R34.64], P1 ;  /* 0x0ed0000022217fae */ /* 0x0003e20008921848 */
[----:B------:R-:W-:-:S03]  /*23ea0*/  ISETP.GT.AND P1, PT, R32, 0x7e, PT ;  /* 0x0000007e2000780c */ /* 0x000fc60003f24270 */
[----:B------:R-:W-:Y:S04]  /*23eb0*/  STL [R1+0x388], R43 ;  /* 0x0003882b01007387 */ /* 0x000fe80000100800 */
[----:B------:R-:W-:Y:S01]  /*23ec0*/  STL [R1+0x384], R44 ;  /* 0x0003842c01007387 */ /* 0x000fe20000100800 */
[----:B-1----:R-:W-:Y:S01]  /*23ed0*/  MOV R34, R36 ;  /* 0x0000002400227202 */ /* 0x002fe20000000f00 */
[----:B------:R-:W-:Y:S02]  /*23ee0*/  IMAD.MOV.U32 R35, RZ, RZ, R37 ;  /* 0x000000ffff237224 */ /* 0x000fe400078e0025 */
[----:B------:R-:W-:Y:S04]  /*23ef0*/  STL [R1+0x3c0], R36 ;  /* 0x0003c02401007387 */ /* 0x000fe80000100800 */
[----:B------:R1:W-:Y:S04]  /*23f00*/  LDGSTS.E [R33+0xf400], desc[UR8][R34.64], P2 ;  /* 0x0f40000022217fae */ /* 0x0003e80009121848 */
[----:B------:R2:W-:Y:S01]  /*23f10*/  STL [R1+0x3bc], R37 ;  /* 0x0003bc2501007387 */ /* 0x0005e20000100800 */
[----:B-1----:R-:W-:-:S03]  /*23f20*/  SEL R34, RZ, 0x4, !P1 ;  /* 0x00000004ff227807 */ /* 0x002fc60004800000 */
[----:B--2---:R-:W2:Y:S01]  /*23f30*/  LDL.LU R37, [R1+0xb54] ;  /* 0x000b540001257983 */ /* 0x004ea20000300800 */
[----:B------:R-:W-:-:S03]  /*23f40*/  IADD3 R38, P3, R38, R5, RZ ;  /* 0x0000000526267210 */ /* 0x000fc60007f7e0ff */
[----:B------:R-:W4:Y:S02]  /*23f50*/  LDL.LU R36, [R1+0xb60] ;  /* 0x000b600001247983 */ /* 0x000f240000300800 */
[----:B------:R-:W-:Y:S02]  /*23f60*/  IMAD.X R42, R42, 0x1, R4, P3 ;  /* 0x000000012a2a7824 */ /* 0x000fe400018e0604 */
[----:B------:R-:W-:Y:S01]  /*23f70*/  STL [R1+0x3c8], R38 ;  /* 0x0003c82601007387 */ /* 0x000fe20000100800 */
[----:B------:R-:W-:-:S03]  /*23f80*/  SEL R34, R34, RZ, !P0 ;  /* 0x000000ff22227207 */ /* 0x000fc60004000000 */
[----:B------:R1:W-:Y:S01]  /*23f90*/  STL [R1+0x3c4], R42 ;  /* 0x0003c42a01007387 */ /* 0x0003e20000100800 */
[----:B------:R-:W-:-:S03]  /*23fa0*/  ISETP.NE.U32.AND P1, PT, R34, RZ, PT ;  /* 0x000000ff2200720c */ /* 0x000fc60003f25070 */
[----:B------:R-:W2:Y:S01]  /*23fb0*/  LDL.LU R44, [R1+0xb4c] ;  /* 0x000b4c00012c7983 */ /* 0x000ea20000300800 */
[----:B------:R-:W-:-:S03]  /*23fc0*/  MOV R34, R38 ;  /* 0x0000002600227202 */ /* 0x000fc60000000f00 */
[----:B------:R-:W2:Y:S01]  /*23fd0*/  LDL.LU R43, [R1+0xb58] ;  /* 0x000b5800012b7983 */ /* 0x000ea20000300800 */
[----:B------:R-:W-:-:S03]  /*23fe0*/  IMAD.MOV.U32 R35, RZ, RZ, R42 ;  /* 0x000000ffff237224 */ /* 0x000fc600078e002a */
[----:B-1----:R-:W2:Y:S04]  /*23ff0*/  LDL.LU R42, [R1+0xb14] ;  /* 0x000b1400012a7983 */ /* 0x002ea80000300800 */
[----:B------:R-:W2:Y:S04]  /*24000*/  LDL.LU R38, [R1+0xb20] ;  /* 0x000b200001267983 */ /* 0x000ea80000300800 */
[----:B------:R1:W-:Y:S01]  /*24010*/  LDGSTS.E [R33+0xf500], desc[UR8][R34.64], P2 ;  /* 0x0f50000022217fae */ /* 0x0003e20009121848 */
[-C--:B------:R-:W-:Y:S02]  /*24020*/  IADD3 R41, P2, R41, R5.reuse, RZ ;  /* 0x0000000529297210 */ /* 0x080fe40007f5e0ff */
[----:B------:R-:W-:-:S03]  /*24030*/  IADD3 R39, P3, R39, R5, RZ ;  /* 0x0000000527277210 */ /* 0x000fc60007f7e0ff */
[----:B------:R-:W-:Y:S01]  /*24040*/  STL [R1+0x400], R41 ;  /* 0x0004002901007387 */ /* 0x000fe20000100800 */
[----:B---3--:R-:W-:Y:S01]  /*24050*/  IMAD.X R45, R45, 0x1, R4, P2 ;  /* 0x000000012d2d7824 */ /* 0x008fe200010e0604 */
[----:B------:R-:W-:-:S04]  /*24060*/  IADD3.X R40, R40, R4, RZ, P3, !PT ;  /* 0x0000000428287210 */ /* 0x000fc80001ffe4ff */
[----:B------:R3:W-:Y:S01]  /*24070*/  STL [R1+0x3fc], R45 ;  /* 0x0003fc2d01007387 */ /* 0x0007e20000100800 */
[----:B-1----:R-:W-:Y:S02]  /*24080*/  IMAD.MOV.U32 R34, RZ, RZ, R41 ;  /* 0x000000ffff227224 */ /* 0x002fe400078e0029 */
[----:B------:R-:W-:Y:S01]  /*24090*/  IMAD.MOV.U32 R35, RZ, RZ, R45 ;  /* 0x000000ffff237224 */ /* 0x000fe200078e002d */
[----:B------:R-:W-:Y:S04]  /*240a0*/  STL [R1+0x408], R39 ;  /* 0x0004082701007387 */ /* 0x000fe80000100800 */
[----:B------:R1:W-:Y:S04]  /*240b0*/  STL [R1+0x404], R40 ;  /* 0x0004042801007387 */ /* 0x0003e80000100800 */
[----:B------:R-:W2:Y:S04]  /*240c0*/  LDL.LU R46, [R1+0xafc] ;  /* 0x000afc00012e7983 */ /* 0x000ea80000300800 */
[----:B---3--:R-:W3:Y:S04]  /*240d0*/  LDL.LU R45, [R1+0xb18] ;  /* 0x000b1800012d7983 */ /* 0x008ee80000300800 */
[----:B------:R1:W-:Y:S02]  /*240e0*/  LDGSTS.E [R33+0xfc00], desc[UR8][R34.64], P1 ;  /* 0x0fc0000022217fae */ /* 0x0003e40008921848 */
[----:B-1----:R-:W-:Y:S01]  /*240f0*/  IMAD.MOV.U32 R35, RZ, RZ, R40 ;  /* 0x000000ffff237224 */ /* 0x002fe200078e0028 */
[----:B------:R-:W-:Y:S01]  /*24100*/  MOV R34, R39 ;  /* 0x0000002700227202 */ /* 0x000fe20000000f00 */
[----:B------:R-:W3:Y:S04]  /*24110*/  LDL.LU R40, [R1+0xad4] ;  /* 0x000ad40001287983 */ /* 0x000ee80000300800 */
[----:B------:R-:W3:Y:S04]  /*24120*/  LDL.LU R39, [R1+0xae0] ;  /* 0x000ae00001277983 */ /* 0x000ee80000300800 */
[----:B------:R1:W-:Y:S01]  /*24130*/  LDGSTS.E [R33+0xfd00], desc[UR8][R34.64], P1 ;  /* 0x0fd0000022217fae */ /* 0x0003e20008921848 */
[----:B------:R-:W-:-:S04]  /*24140*/  ISETP.GT.AND P1, PT, R32, 0x3, PT ;  /* 0x000000032000780c */ /* 0x000fc80003f24270 */
[----:B-1----:R-:W-:-:S04]  /*24150*/  SEL R33, RZ, 0x4, !P1 ;  /* 0x00000004ff217807 */ /* 0x002fc80004800000 */
[----:B------:R-:W-:-:S04]  /*24160*/  SEL R33, R33, RZ, !P0 ;  /* 0x000000ff21217207 */ /* 0x000fc80004000000 */
[----:B------:R-:W-:Y:S02]  /*24170*/  ISETP.NE.U32.AND P2, PT, R33, RZ, PT ;  /* 0x000000ff2100720c */ /* 0x000fe40003f45070 */
[----:B------:R-:W-:-:S04]  /*24180*/  LOP3.LUT R34, R47, 0x60, RZ, 0x3c, !PT ;  /* 0x000000602f227812 */ /* 0x000fc800078e3cff */
[----:B------:R-:W-:Y:S02]  /*24190*/  IADD3 R33, R34, UR7, RZ ;  /* 0x0000000722217c10 */ /* 0x000fe4000fffe0ff */
[----:B----4-:R-:W-:-:S05]  /*241a0*/  IADD3 R36, P1, R36, R5, RZ ;  /* 0x0000000524247210 */ /* 0x010fca0007f3e0ff */
[----:B--2---:R-:W-:Y:S01]  /*241b0*/  IMAD.X R37, R37, 0x1, R4, P1 ;  /* 0x0000000125257824 */ /* 0x004fe200008e0604 */
[----:B------:R1:W-:Y:S01]  /*241c0*/  STL [R1+0xb60], R36 ;  /* 0x000b602401007387 */ /* 0x0003e20000100800 */
[----:B------:R-:W-:-:S03]  /*241d0*/  ISETP.GT.AND P1, PT, R32, 0x7, PT ;  /* 0x000000072000780c */ /* 0x000fc60003f24270 */
[----:B------:R2:W-:Y:S01]  /*241e0*/  STL [R1+0xb54], R37 ;  /* 0x000b542501007387 */ /* 0x0005e20000100800 */
[----:B------:R-:W-:-:S03]  /*241f0*/  IADD3 R43, P3, R43, R5, RZ ;  /* 0x000000052b2b7210 */ /* 0x000fc60007f7e0ff */
[----:B------:R-:W4:Y:S02]  /*24200*/  LDL.LU R51, [R1+0xad8] ;  /* 0x000ad80001337983 */ /* 0x000f240000300800 */
[----:B------:R-:W-:Y:S02]  /*24210*/  IMAD.X R44, R44, 0x1, R4, P3 ;  /* 0x000000012c2c7824 */ /* 0x000fe400018e0604 */
[----:B------:R-:W4:Y:S01]  /*24220*/  LDL.LU R41, [R1+0xaa0] ;  /* 0x000aa00001297983 */ /* 0x000f220000300800 */
[----:B------:R-:W-:-:S03]  /*24230*/  IADD3 R38, P4, R38, R5, RZ ;  /* 0x0000000526267210 */ /* 0x000fc60007f9e0ff */
[----:B------:R2:W-:Y:S01]  /*24240*/  STL [R1+0xb58], R43 ;  /* 0x000b582b01007387 */ /* 0x0005e20000100800 */
[----:B------:R-:W-:-:S03]  /*24250*/  SEL R35, RZ, 0x4, !P1 ;  /* 0x00000004ff237807 */ /* 0x000fc60004800000 */
[----:B------:R2:W-:Y:S01]  /*24260*/  STL [R1+0xb4c], R44 ;  /* 0x000b4c2c01007387 */ /* 0x0005e20000100800 */
[----:B------:R-:W-:-:S03]  /*24270*/  IMAD.X R42, R42, 0x1, R4, P4 ;  /* 0x000000012a2a7824 */ /* 0x000fc600020e0604 */
[----:B------:R-:W-:Y:S01]  /*24280*/  STL [R1+0xb20], R38 ;  /* 0x000b202601007387 */ /* 0x000fe20000100800 */
[----:B------:R-:W-:-:S03]  /*24290*/  SEL R35, R35, RZ, !P0 ;  /* 0x000000ff23237207 */ /* 0x000fc60004000000 */
[----:B------:R1:W-:Y:S04]  /*242a0*/  LDGSTS.E [R33+0x600], desc[UR8][R36.64], P2 ;  /* 0x0060000024217fae */ /* 0x0003e80009121848 */
[----:B------:R-:W4:Y:S01]  /*242b0*/  LDL.LU R52, [R1+0xabc] ;  /* 0x000abc0001347983 */ /* 0x000f220000300800 */
[----:B------:R-:W-:-:S03]  /*242c0*/  ISETP.NE.U32.AND P1, PT, R35, RZ, PT ;  /* 0x000000ff2300720c */ /* 0x000fc60003f25070 */
[----:B------:R3:W-:Y:S01]  /*242d0*/  STL [R1+0xb14], R42 ;  /* 0x000b142a01007387 */ /* 0x0007e20000100800 */
[----:B-1----:R-:W-:Y:S01]  /*242e0*/  MOV R36, R43 ;  /* 0x0000002b00247202 */ /* 0x002fe20000000f00 */
[----:B--2---:R-:W-:Y:S02]  /*242f0*/  IMAD.MOV.U32 R37, RZ, RZ, R44 ;  /* 0x000000ffff257224 */ /* 0x004fe400078e002c */
[----:B------:R-:W2:Y:S04]  /*24300*/  LDL.LU R43, [R1+0xa94] ;  /* 0x000a9400012b7983 */ /* 0x000ea80000300800 */
[----:B------:R1:W-:Y:S04]  /*24310*/  LDGSTS.E [R33+0x700], desc[UR8][R36.64], P2 ;  /* 0x0070000024217fae */ /* 0x0003e80009121848 */
[----:B------:R-:W2:Y:S01]  /*24320*/  LDL.LU R44, [R1+0xa7c] ;  /* 0x000a7c00012c7983 */ /* 0x000ea20000300800 */
[----:B-1----:R-:W-:-:S03]  /*24330*/  MOV R37, R42 ;  /* 0x0000002a00257202 */ /* 0x002fc60000000f00 */
[----:B---3--:R-:W3:Y:S01]  /*24340*/  LDL.LU R42, [R1+0xa98] ;  /* 0x000a9800012a7983 */ /* 0x008ee20000300800 */
[----:B------:R-:W-:Y:S01]  /*24350*/  IMAD.MOV.U32 R36, RZ, RZ, R38 ;  /* 0x000000ffff247224 */ /* 0x000fe200078e0026 */
[----:B------:R-:W-:Y:S02]  /*24360*/  IADD3 R45, P3, R45, R5, RZ ;  /* 0x000000052d2d7210 */ /* 0x000fe40007f7e0ff */
[----:B------:R-:W3:Y:S04]  /*24370*/  LDL.LU R48, [R1+0xa54] ;  /* 0x000a540001307983 */ /* 0x000ee80000300800 */
[----:B------:R-:W3:Y:S01]  /*24380*/  LDL.LU R38, [R1+0xa60] ;  /* 0x000a600001267983 */ /* 0x000ee20000300800 */
[----:B------:R-:W-:-:S03]  /*24390*/  IMAD.X R46, R46, 0x1, R4, P3 ;  /* 0x000000012e2e7824 */ /* 0x000fc600018e0604 */
[----:B------:R1:W-:Y:S01]  /*243a0*/  LDGSTS.E [R33+0xe00], desc[UR8][R36.64], P1 ;  /* 0x00e0000024217fae */ /* 0x0003e20008921848 */
[----:B------:R-:W-:Y:S02]  /*243b0*/  IADD3 R39, P4, R39, R5, RZ ;  /* 0x0000000527277210 */ /* 0x000fe40007f9e0ff */
[----:B-1----:R-:W-:Y:S01]  /*243c0*/  MOV R36, R45 ;  /* 0x0000002d00247202 */ /* 0x002fe20000000f00 */
[----:B------:R-:W-:Y:S02]  /*243d0*/  IMAD.MOV.U32 R37, RZ, RZ, R46 ;  /* 0x000000ffff257224 */ /* 0x000fe400078e002e */
[----:B------:R-:W-:Y:S01]  /*243e0*/  IMAD.X R40, R40, 0x1, R4, P4 ;  /* 0x0000000128287824 */ /* 0x000fe200020e0604 */
[----:B------:R-:W-:Y:S04]  /*243f0*/  STL [R1+0xb18], R45 ;  /* 0x000b182d01007387 */ /* 0x000fe80000100800 */
[----:B------:R1:W-:Y:S04]  /*24400*/  STL [R1+0xafc], R46 ;  /* 0x000afc2e01007387 */ /* 0x0003e80000100800 */
[----:B------:R-:W-:Y:S04]  /*24410*/  STL [R1+0xae0], R39 ;  /* 0x000ae02701007387 */ /* 0x000fe80000100800 */
[----:B------:R1:W-:Y:S04]  /*24420*/  LDGSTS.E [R33+0xf00], desc[UR8][R36.64], P1 ;  /* 0x00f0000024217fae */ /* 0x0003e80008921848 */
[----:B------:R1:W-:Y:S04]  /*24430*/  STL [R1+0xad4], R40 ;  /* 0x000ad42801007387 */ /* 0x0003e80000100800 */
[----:B-1----:R-:W3:Y:S01]  /*24440*/  LDL.LU R46, [R1+0xa3c] ;  /* 0x000a3c00012e7983 */ /* 0x002ee20000300800 */
[----:B------:R-:W-:-:S03]  /*24450*/  MOV R37, R40 ;  /* 0x0000002800257202 */ /* 0x000fc60000000f00 */
[----:B------:R-:W3:Y:S01]  /*24460*/  LDL.LU R40, [R1+0xa58] ;  /* 0x000a580001287983 */ /* 0x000ee20000300800 */
[----:B------:R-:W-:-:S03]  /*24470*/  IMAD.MOV.U32 R36, RZ, RZ, R39 ;  /* 0x000000ffff247224 */ /* 0x000fc600078e0027 */
[----:B------:R-:W3:Y:S04]  /*24480*/  LDL.LU R45, [R1+0xa14] ;  /* 0x000a1400012d7983 */ /* 0x000ee80000300800 */
[----:B------:R-:W3:Y:S01]  /*24490*/  LDL.LU R39, [R1+0xa20] ;  /* 0x000a200001277983 */ /* 0x000ee20000300800 */
[----:B------:R-:W-:-:S04]  /*244a0*/  ISETP.GT.AND P2, PT, R32, 0xb, PT ;  /* 0x0000000b2000780c */ /* 0x000fc80003f44270 */
[----:B------:R-:W-:-:S04]  /*244b0*/  SEL R35, RZ, 0x4, !P2 ;  /* 0x00000004ff237807 */ /* 0x000fc80005000000 */
[----:B------:R-:W-:-:S04]  /*244c0*/  SEL R35, R35, RZ, !P0 ;  /* 0x000000ff23237207 */ /* 0x000fc80004000000 */
[----:B------:R-:W-:Y:S02]  /*244d0*/  ISETP.NE.U32.AND P2, PT, R35, RZ, PT ;  /* 0x000000ff2300720c */ /* 0x000fe40003f45070 */
[----:B------:R-:W-:-:S04]  /*244e0*/  ISETP.GT.AND P1, PT, R32, 0xf, PT ;  /* 0x0000000f2000780c */ /* 0x000fc80003f24270 */
[----:B------:R-:W-:-:S04]  /*244f0*/  SEL R35, RZ, 0x4, !P1 ;  /* 0x00000004ff237807 */ /* 0x000fc80004800000 */
[----:B------:R-:W-:-:S03]  /*24500*/  SEL R35, R35, RZ, !P0 ;  /* 0x000000ff23237207 */ /* 0x000fc60004000000 */
[----:B------:R1:W-:Y:S01]  /*24510*/  LDGSTS.E [R33+0x1600], desc[UR8][R36.64], P2 ;  /* 0x0160000024217fae */ /* 0x0003e20009121848 */
[----:B------:R-:W-:Y:S02]  /*24520*/  ISETP.NE.U32.AND P1, PT, R35, RZ, PT ;  /* 0x000000ff2300720c */ /* 0x000fe40003f25070 */
[----:B----4-:R-:W-:-:S04]  /*24530*/  IADD3 R51, P3, R51, R5, RZ ;  /* 0x0000000533337210 */ /* 0x010fc80007f7e0ff */
[----:B-1----:R-:W-:Y:S02]  /*24540*/  MOV R36, R51 ;  /* 0x0000003300247202 */ /* 0x002fe40000000f00 */
[----:B------:R-:W-:Y:S01]  /*24550*/  IADD3 R41, P4, R41, R5, RZ ;  /* 0x0000000529297210 */ /* 0x000fe20007f9e0ff */
[----:B------:R-:W-:Y:S01]  /*24560*/  STL [R1+0xad8], R51 ;  /* 0x000ad83301007387 */ /* 0x000fe20000100800 */
[----:B------:R-:W-:-:S04]  /*24570*/  IMAD.X R52, R52, 0x1, R4, P3 ;  /* 0x0000000134347824 */ /* 0x000fc800018e0604 */
[----:B------:R-:W-:Y:S01]  /*24580*/  IMAD.MOV.U32 R37, RZ, RZ, R52 ;  /* 0x000000ffff257224 */ /* 0x000fe200078e0034 */
[----:B------:R-:W-:Y:S04]  /*24590*/  STL [R1+0xabc], R52 ;  /* 0x000abc3401007387 */ /* 0x000fe80000100800 */
[----:B------:R1:W-:Y:S01]  /*245a0*/  LDGSTS.E [R33+0x1700], desc[UR8][R36.64], P2 ;  /* 0x0170000024217fae */ /* 0x0003e20009121848 */
[----:B--2---:R-:W-:Y:S01]  /*245b0*/  IMAD.X R43, R43, 0x1, R4, P4 ;  /* 0x000000012b2b7824 */ /* 0x004fe200020e0604 */
[----:B------:R-:W-:Y:S02]  /*245c0*/  ISETP.GT.AND P2, PT, R32, 0x13, PT ;  /* 0x000000132000780c */ /* 0x000fe40003f44270 */
[----:B------:R-:W-:Y:S02]  /*245d0*/  STL [R1+0xaa0], R41 ;  /* 0x000aa02901007387 */ /* 0x000fe40000100800 */
[----:B------:R-:W-:-:S02]  /*245e0*/  SEL R35, RZ, 0x4, !P2 ;  /* 0x00000004ff237807 */ /* 0x000fc40005000000 */
[----:B------:R2:W-:Y:S01]  /*245f0*/  STL [R1+0xa94], R43 ;  /* 0x000a942b01007387 */ /* 0x0005e20000100800 */
[----:B-1----:R-:W-:Y:S01]  /*24600*/  IMAD.MOV.U32 R36, RZ, RZ, R41 ;  /* 0x000000ffff247224 */ /* 0x002fe200078e0029 */
[----:B------:R-:W-:Y:S02]  /*24610*/  MOV R37, R43 ;  /* 0x0000002b00257202 */ /* 0x000fe40000000f00 */
[-C--:B---3--:R-:W-:Y:S01]  /*24620*/  IADD3 R42, P3, R42, R5.reuse, RZ ;  /* 0x000000052a2a7210 */ /* 0x088fe20007f7e0ff */
[----:B--2---:R-:W2:Y:S04]  /*24630*/  LDL.LU R43, [R1+0xa18] ;  /* 0x000a1800012b7983 */ /* 0x004ea80000300800 */
[----:B------:R-:W-:Y:S01]  /*24640*/  IMAD.X R44, R44, 0x1, R4, P3 ;  /* 0x000000012c2c7824 */ /* 0x000fe200018e0604 */
[----:B------:R-:W3:Y:S01]  /*24650*/  LDL.LU R41, [R1+0x9e0] ;  /* 0x0009e00001297983 */ /* 0x000ee20000300800 */
[----:B------:R-:W-:-:S03]  /*24660*/  IADD3 R38, P4, R38, R5, RZ ;  /* 0x0000000526267210 */ /* 0x000fc60007f9e0ff */
[----:B------:R-:W-:Y:S01]  /*24670*/  STL [R1+0xa98], R42 ;  /* 0x000a982a01007387 */ /* 0x000fe20000100800 */
[----:B------:R-:W-:Y:S01]  /*24680*/  SEL R35, R35, RZ, !P0 ;  /* 0x000000ff23237207 */ /* 0x000fe20004000000 */
[----:B------:R-:W-:Y:S02]  /*24690*/  IMAD.X R48, R48, 0x1, R4, P4 ;  /* 0x0000000130307824 */ /* 0x000fe400020e0604 */
[----:B------:R1:W-:Y:S04]  /*246a0*/  LDGSTS.E [R33+0x1e00], desc[UR8][R36.64], P1 ;  /* 0x01e0000024217fae */ /* 0x0003e80008921848 */
[----:B------:R4:W-:Y:S01]  /*246b0*/  STL [R1+0xa7c], R44 ;  /* 0x000a7c2c01007387 */ /* 0x0009e20000100800 */
[----:B------:R-:W-:-:S03]  /*246c0*/  ISETP.NE.U32.AND P2, PT, R35, RZ, PT ;  /* 0x000000ff2300720c */ /* 0x000fc60003f45070 */
[----:B------:R4:W-:Y:S01]  /*246d0*/  STL [R1+0xa60], R38 ;  /* 0x000a602601007387 */ /* 0x0009e20000100800 */
[----:B-1----:R-:W-:Y:S01]  /*246e0*/  IMAD.MOV.U32 R37, RZ, RZ, R44 ;  /* 0x000000ffff257224 */ /* 0x002fe200078e002c */
[----:B------:R-:W-:Y:S02]  /*246f0*/  MOV R36, R42 ;  /* 0x0000002a00247202 */ /* 0x000fe40000000f00 */
[----:B----4-:R-:W4:Y:S04]  /*24700*/  LDL.LU R44, [R1+0x9ec] ;  /* 0x0009ec00012c7983 */ /* 0x010f280000300800 */
[----:B------:R-:W-:Y:S04]  /*24710*/  STL [R1+0xa54], R48 ;  /* 0x000a543001007387 */ /* 0x000fe80000100800 */
[----:B------:R-:W4:Y:S04]  /*24720*/  LDL.LU R42, [R1+0x9d4] ;  /* 0x0009d400012a7983 */ /* 0x000f280000300800 */
[----:B------:R1:W-:Y:S04]  /*24730*/  LDGSTS.E [R33+0x1f00], desc[UR8][R36.64], P1 ;  /* 0x01f0000024217fae */ /* 0x0003e80008921848 */
[----:B------:R-:W4:Y:S01]  /*24740*/  LDL.LU R51, [R1+0x9d8] ;  /* 0x0009d80001337983 */ /* 0x000f220000300800 */
[----:B------:R-:W-:Y:S01]  /*24750*/  IADD3 R40, P3, R40, R5, RZ ;  /* 0x0000000528287210 */ /* 0x000fe20007f7e0ff */
[----:B-1----:R-:W-:Y:S01]  /*24760*/  IMAD.MOV.U32 R36, RZ, RZ, R38 ;  /* 0x000000ffff247224 */ /* 0x002fe200078e0026 */
[----:B------:R-:W-:Y:S01]  /*24770*/  MOV R37, R48 ;  /* 0x0000003000257202 */ /* 0x000fe20000000f00 */
[----:B------:R-:W4:Y:S02]  /*24780*/  LDL.LU R38, [R1+0x9a0] ;  /* 0x0009a00001267983 */ /* 0x000f240000300800 */
[----:B------:R-:W-:-:S02]  /*24790*/  IMAD.X R46, R46, 0x1, R4, P3 ;  /* 0x000000012e2e7824 */ /* 0x000fc400018e0604 */
[----:B------:R1:W-:Y:S01]  /*247a0*/  LDGSTS.E [R33+0x2600], desc[UR8][R36.64], P2 ;  /* 0x0260000024217fae */ /* 0x0003e20009121848 */
[----:B------:R-:W-:-:S03]  /*247b0*/  IADD3 R39, P4, R39, R5, RZ ;  /* 0x0000000527277210 */ /* 0x000fc60007f9e0ff */
[----:B------:R1:W-:Y:S02]  /*247c0*/  STL [R1+0xa58], R40 ;  /* 0x000a582801007387 */ /* 0x0003e40000100800 */
[----:B------:R-:W-:Y:S02]  /*247d0*/  IMAD.X R45, R45, 0x1, R4, P4 ;  /* 0x000000012d2d7824 */ /* 0x000fe400020e0604 */
[----:B------:R-:W-:Y:S01]  /*247e0*/  STL [R1+0xa3c], R46 ;  /* 0x000a3c2e01007387 */ /* 0x000fe20000100800 */
[----:B-1----:R-:W-:Y:S01]  /*247f0*/  MOV R36, R40 ;  /* 0x0000002800247202 */ /* 0x002fe20000000f00 */
[----:B------:R-:W-:Y:S02]  /*24800*/  IMAD.MOV.U32 R37, RZ, RZ, R46 ;  /* 0x000000ffff257224 */ /* 0x000fe400078e002e */
[----:B------:R1:W-:Y:S04]  /*24810*/  STL [R1+0xa20], R39 ;  /* 0x000a202701007387 */ /* 0x0003e80000100800 */
[----:B------:R-:W4:Y:S04]  /*24820*/  LDL.LU R52, [R1+0x9ac] ;  /* 0x0009ac0001347983 */ /* 0x000f280000300800 */
[----:B------:R1:W-:Y:S04]  /*24830*/  STL [R1+0xa14], R45 ;  /* 0x000a142d01007387 */ /* 0x0003e80000100800 */
[----:B------:R-:W4:Y:S04]  /*24840*/  LDL.LU R40, [R1+0x994] ;  /* 0x0009940001287983 */ /* 0x000f280000300800 */
[----:B------:R1:W-:Y:S04]  /*24850*/  LDGSTS.E [R33+0x2700], desc[UR8][R36.64], P2 ;  /* 0x0270000024217fae */ /* 0x0003e80009121848 */
[----:B------:R-:W4:Y:S01]  /*24860*/  LDL.LU R48, [R1+0x96c] ;  /* 0x00096c0001307983 */ /* 0x000f220000300800 */
[----:B-1----:R-:W-:-:S03]  /*24870*/  IMAD.MOV.U32 R36, RZ, RZ, R39 ;  /* 0x000000ffff247224 */ /* 0x002fc600078e0027 */
[----:B------:R-:W4:Y:S01]  /*24880*/  LDL.LU R39, [R1+0x998] ;  /* 0x0009980001277983 */ /* 0x000f220000300800 */
[----:B------:R-:W-:-:S03]  /*24890*/  MOV R37, R45 ;  /* 0x0000002d00257202 */ /* 0x000fc60000000f00 */
[----:B------:R-:W4:Y:S04]  /*248a0*/  LDL.LU R46, [R1+0x954] ;  /* 0x00095400012e7983 */ /* 0x000f280000300800 */
[----:B------:R-:W4:Y:S01]  /*248b0*/  LDL.LU R45, [R1+0x960] ;  /* 0x00096000012d7983 */ /* 0x000f220000300800 */
        /* <DEDUP_REMOVED lines=9> */
[-C--:B--2---:R-:W-:Y:S02]  /*24950*/  IADD3 R43, P3, R43, R5.reuse, RZ ;  /* 0x000000052b2b7210 */ /* 0x084fe40007f7e0ff */
[----:B---3--:R-:W-:-:S03]  /*24960*/  IADD3 R41, P4, R41, R5, RZ ;  /* 0x0000000529297210 */ /* 0x008fc60007f9e0ff */
[----:B------:R-:W-:Y:S01]  /*24970*/  STL [R1+0xa18], R43 ;  /* 0x000a182b01007387 */ /* 0x000fe20000100800 */
[----:B-1----:R-:W-:Y:S01]  /*24980*/  MOV R36, R43 ;  /* 0x0000002b00247202 */ /* 0x002fe20000000f00 */
[----:B----4-:R-:W-:-:S04]  /*24990*/  IMAD.X R44, R44, 0x1, R4, P3 ;  /* 0x000000012c2c7824 */ /* 0x010fc800018e0604 */
[----:B------:R-:W-:Y:S01]  /*249a0*/  IMAD.MOV.U32 R37, RZ, RZ, R44 ;  /* 0x000000ffff257224 */ /* 0x000fe200078e002c */
[----:B------:R1:W-:Y:S01]  /*249b0*/  STL [R1+0x9ec], R44 ;  /* 0x0009ec2c01007387 */ /* 0x0003e20000100800 */
[----:B------:R-:W-:-:S03]  /*249c0*/  IMAD.X R42, R42, 0x1, R4, P4 ;  /* 0x000000012a2a7824 */ /* 0x000fc600020e0604 */
[----:B------:R-:W-:Y:S04]  /*249d0*/  STL [R1+0x9e0], R41 ;  /* 0x0009e02901007387 */ /* 0x000fe80000100800 */
[----:B------:R2:W-:Y:S04]  /*249e0*/  STL [R1+0x9d4], R42 ;  /* 0x0009d42a01007387 */ /* 0x0005e80000100800 */
[----:B-1----:R-:W3:Y:S04]  /*249f0*/  LDL.LU R44, [R1+0x92c] ;  /* 0x00092c00012c7983 */ /* 0x002ee80000300800 */
[----:B------:R-:W4:Y:S01]  /*24a00*/  LDL.LU R43, [R1+0x958] ;  /* 0x00095800012b7983 */ /* 0x000f220000300800 */
[----:B------:R-:W-:-:S03]  /*24a10*/  IADD3 R51, P3, R51, R5, RZ ;  /* 0x0000000533337210 */ /* 0x000fc60007f7e0ff */
[----:B------:R1:W-:Y:S01]  /*24a20*/  LDGSTS.E [R33+0x2f00], desc[UR8][R36.64], P1 ;  /* 0x02f0000024217fae */ /* 0x0003e20008921848 */
[----:B------:R-:W-:-:S04]  /*24a30*/  ISETP.GT.AND P1, PT, R32, 0x1f, PT ;  /* 0x0000001f2000780c */ /* 0x000fc80003f24270 */
[----:B------:R-:W-:Y:S02]  /*24a40*/  SEL R35, RZ, 0x4, !P1 ;  /* 0x00000004ff237807 */ /* 0x000fe40004800000 */
[----:B-1----:R-:W-:Y:S01]  /*24a50*/  MOV R37, R42 ;  /* 0x0000002a00257202 */ /* 0x002fe20000000f00 */
[----:B------:R-:W-:Y:S01]  /*24a60*/  IMAD.MOV.U32 R36, RZ, RZ, R41 ;  /* 0x000000ffff247224 */ /* 0x000fe200078e0029 */
[----:B--2---:R-:W2:Y:S04]  /*24a70*/  LDL.LU R42, [R1+0x914] ;  /* 0x00091400012a7983 */ /* 0x004ea80000300800 */
[----:B------:R-:W2:Y:S01]  /*24a80*/  LDL.LU R41, [R1+0x920] ;  /* 0x0009200001297983 */ /* 0x000ea20000300800 */
[----:B------:R-:W-:Y:S02]  /*24a90*/  IADD3 R38, P4, R38, R5, RZ ;  /* 0x0000000526267210 */ /* 0x000fe40007f9e0ff */
[----:B------:R-:W-:Y:S01]  /*24aa0*/  SEL R35, R35, RZ, !P0 ;  /* 0x000000ff23237207 */ /* 0x000fe20004000000 */
[----:B------:R1:W-:Y:S01]  /*24ab0*/  LDGSTS.E [R33+0x3600], desc[UR8][R36.64], P2 ;  /* 0x0360000024217fae */ /* 0x0003e20009121848 */
[----:B------:R-:W-:-:S02]  /*24ac0*/  IMAD.X R52, R52, 0x1, R4, P3 ;  /* 0x0000000134347824 */ /* 0x000fc400018e0604 */
[----:B------:R-:W-:Y:S01]  /*24ad0*/  ISETP.NE.U32.AND P1, PT, R35, RZ, PT ;  /* 0x000000ff2300720c */ /* 0x000fe20003f25070 */
[----:B------:R-:W-:Y:S01]  /*24ae0*/  STL [R1+0x9d8], R51 ;  /* 0x0009d83301007387 */ /* 0x000fe20000100800 */
[----:B-1----:R-:W-:Y:S01]  /*24af0*/  MOV R36, R51 ;  /* 0x0000003300247202 */ /* 0x002fe20000000f00 */
[----:B------:R-:W-:Y:S02]  /*24b00*/  IMAD.MOV.U32 R37, RZ, RZ, R52 ;  /* 0x000000ffff257224 */ /* 0x000fe400078e0034 */
[----:B------:R-:W-:Y:S01]  /*24b10*/  IMAD.X R40, R40, 0x1, R4, P4 ;  /* 0x0000000128287824 */ /* 0x000fe200020e0604 */
[----:B------:R-:W-:Y:S04]  /*24b20*/  STL [R1+0x9ac], R52 ;  /* 0x0009ac3401007387 */ /* 0x000fe80000100800 */
[----:B------:R-:W-:Y:S04]  /*24b30*/  STL [R1+0x9a0], R38 ;  /* 0x0009a02601007387 */ /* 0x000fe80000100800 */
[----:B------:R1:W-:Y:S01]  /*24b40*/  LDGSTS.E [R33+0x3700], desc[UR8][R36.64], P2 ;  /* 0x0370000024217fae */ /* 0x0003e20009121848 */
[----:B------:R-:W-:-:S03]  /*24b50*/  IADD3 R39, P3, R39, R5, RZ ;  /* 0x0000000527277210 */ /* 0x000fc60007f7e0ff */
[----:B------:R1:W-:Y:S02]  /*24b60*/  STL [R1+0x994], R40 ;  /* 0x0009942801007387 */ /* 0x0003e40000100800 */
[----:B------:R-:W-:Y:S01]  /*24b70*/  IMAD.X R48, R48, 0x1, R4, P3 ;  /* 0x0000000130307824 */ /* 0x000fe200018e0604 */
[----:B-1----:R-:W-:Y:S02]  /*24b80*/  MOV R37, R40 ;  /* 0x0000002800257202 */ /* 0x002fe40000000f00 */
[----:B------:R-:W-:Y:S01]  /*24b90*/  IADD3 R45, P4, R45, R5, RZ ;  /* 0x000000052d2d7210 */ /* 0x000fe20007f9e0ff */
[----:B------:R-:W-:Y:S01]  /*24ba0*/  IMAD.MOV.U32 R36, RZ, RZ, R38 ;  /* 0x000000ffff247224 */ /* 0x000fe200078e0026 */
[----:B------:R-:W2:Y:S03]  /*24bb0*/  LDL.LU R40, [R1+0x918] ;  /* 0x0009180001287983 */ /* 0x000ea60000300800 */
[----:B------:R-:W-:Y:S01]  /*24bc0*/  IMAD.X R46, R46, 0x1, R4, P4 ;  /* 0x000000012e2e7824 */ /* 0x000fe200020e0604 */
[----:B------:R-:W2:Y:S04]  /*24bd0*/  LDL.LU R38, [R1+0x910] ;  /* 0x0009100001267983 */ /* 0x000ea80000300800 */
[----:B------:R1:W-:Y:S04]  /*24be0*/  STL [R1+0x998], R39 ;  /* 0x0009982701007387 */ /* 0x0003e80000100800 */
[----:B------:R1:W-:Y:S04]  /*24bf0*/  STL [R1+0x96c], R48 ;  /* 0x00096c3001007387 */ /* 0x0003e80000100800 */
[----:B------:R1:W-:Y:S04]  /*24c00*/  STL [R1+0x960], R45 ;  /* 0x0009602d01007387 */ /* 0x0003e80000100800 */
[----:B------:R-:W2:Y:S04]  /*24c10*/  LDL.LU R52, [R1+0x8dc] ;  /* 0x0008dc0001347983 */ /* 0x000ea80000300800 */
[----:B------:R1:W-:Y:S04]  /*24c20*/  LDGSTS.E [R33+0x3e00], desc[UR8][R36.64], P1 ;  /* 0x03e0000024217fae */ /* 0x0003e80008921848 */
[----:B------:R2:W-:Y:S01]  /*24c30*/  STL [R1+0x954], R46 ;  /* 0x0009542e01007387 */ /* 0x0005e20000100800 */
[----:B-1----:R-:W-:-:S03]  /*24c40*/  MOV R36, R39 ;  /* 0x0000002700247202 */ /* 0x002fc60000000f00 */
[----:B------:R-:W2:Y:S01]  /*24c50*/  LDL.LU R39, [R1+0x8d4] ;  /* 0x0008d40001277983 */ /* 0x000ea20000300800 */
[----:B------:R-:W-:Y:S01]  /*24c60*/  ISETP.GT.AND P2, PT, R32, 0x23, PT ;  /* 0x000000232000780c */ /* 0x000fe20003f44270 */
[----:B------:R-:W-:Y:S02]  /*24c70*/  IMAD.MOV.U32 R37, RZ, RZ, R48 ;  /* 0x000000ffff257224 */ /* 0x000fe400078e0030 */
[----:B------:R-:W2:Y:S01]  /*24c80*/  LDL.LU R48, [R1+0x8d8] ;  /* 0x0008d80001307983 */ /* 0x000ea20000300800 */
[----:B------:R-:W-:-:S03]  /*24c90*/  SEL R35, RZ, 0x4, !P2 ;  /* 0x00000004ff237807 */ /* 0x000fc60005000000 */
[----:B------:R1:W-:Y:S01]  /*24ca0*/  LDGSTS.E [R33+0x3f00], desc[UR8][R36.64], P1 ;  /* 0x03f0000024217fae */ /* 0x0003e20008921848 */
[----:B------:R-:W-:Y:S02]  /*24cb0*/  SEL R35, R35, RZ, !P0 ;  /* 0x000000ff23237207 */ /* 0x000fe40004000000 */
[----:B------:R-:W-:Y:S02]  /*24cc0*/  ISETP.GT.AND P1, PT, R32, 0x27, PT ;  /* 0x000000272000780c */ /* 0x000fe40003f24270 */
[----:B------:R-:W-:Y:S02]  /*24cd0*/  ISETP.NE.U32.AND P2, PT, R35, RZ, PT ;  /* 0x000000ff2300720c */ /* 0x000fe40003f45070 */
[----:B------:R-:W-:Y:S01]  /*24ce0*/  SEL R35, RZ, 0x4, !P1 ;  /* 0x00000004ff237807 */ /* 0x000fe20004800000 */
[----:B-1----:R-:W-:Y:S02]  /*24cf0*/  IMAD.MOV.U32 R36, RZ, RZ, R45 ;  /* 0x000000ffff247224 */ /* 0x002fe400078e002d */
[----:B------:R-:W2:Y:S01]  /*24d00*/  LDL.LU R45, [R1+0x8d0] ;  /* 0x0008d000012d7983 */ /* 0x000ea20000300800 */
[----:B------:R-:W-:-:S02]  /*24d10*/  MOV R37, R46 ;  /* 0x0000002e00257202 */ /* 0x000fc40000000f00 */
[----:B------:R-:W-:-:S05]  /*24d20*/  SEL R35, R35, RZ, !P0 ;  /* 0x000000ff23237207 */ /* 0x000fca0004000000 */
[----:B------:R1:W-:Y:S01]  /*24d30*/  LDGSTS.E [R33+0x4600], desc[UR8][R36.64], P2 ;  /* 0x0460000024217fae */ /* 0x0003e20009121848 */
[----:B------:R-:W-:Y:S02]  /*24d40*/  ISETP.NE.U32.AND P1, PT, R35, RZ, PT ;  /* 0x000000ff2300720c */ /* 0x000fe40003f25070 */
[----:B----4-:R-:W-:-:S05]  /*24d50*/  IADD3 R43, P3, R43, R5, RZ ;  /* 0x000000052b2b7210 */ /* 0x010fca0007f7e0ff */
[----:B---3--:R-:W-:Y:S01]  /*24d60*/  IMAD.X R44, R44, 0x1, R4, P3 ;  /* 0x000000012c2c7824 */ /* 0x008fe200018e0604 */
[----:B------:R-:W-:Y:S04]  /*24d70*/  STL [R1+0x958], R43 ;  /* 0x0009582b01007387 */ /* 0x000fe80000100800 */
[----:B------:R3:W-:Y:S01]  /*24d80*/  STL [R1+0x92c], R44 ;  /* 0x00092c2c01007387 */ /* 0x0007e20000100800 */
[----:B--2---:R-:W-:-:S05]  /*24d90*/  IADD3 R41, P4, R41, R5, RZ ;  /* 0x0000000529297210 */ /* 0x004fca0007f9e0ff */
[----:B------:R-:W-:Y:S04]  /*24da0*/  STL [R1+0x920], R41 ;  /* 0x0009202901007387 */ /* 0x000fe80000100800 */
[----:B------:R-:W2:Y:S01]  /*24db0*/  LDL.LU R51, [R1+0x89c] ;  /* 0x00089c0001337983 */ /* 0x000ea20000300800 */
[----:B-1----:R-:W-:Y:S01]  /*24dc0*/  MOV R36, R43 ;  /* 0x0000002b00247202 */ /* 0x002fe20000000f00 */
[----:B------:R-:W-:Y:S02]  /*24dd0*/  IMAD.MOV.U32 R37, RZ, RZ, R44 ;  /* 0x000000ffff257224 */ /* 0x000fe400078e002c */
[----:B------:R-:W-:-:S03]  /*24de0*/  IMAD.X R42, R42, 0x1, R4, P4 ;  /* 0x000000012a2a7824 */ /* 0x000fc600020e0604 */
[----:B------:R1:W-:Y:S04]  /*24df0*/  LDGSTS.E [R33+0x4700], desc[UR8][R36.64], P2 ;  /* 0x0470000024217fae */ /* 0x0003e80009121848 */
[----:B------:R4:W-:Y:S04]  /*24e00*/  STL [R1+0x914], R42 ;  /* 0x0009142a01007387 */ /* 0x0009e80000100800 */
[----:B------:R-:W2:Y:S01]  /*24e10*/  LDL.LU R46, [R1+0x894] ;  /* 0x00089400012e7983 */ /* 0x000ea20000300800 */
[----:B-1----:R-:W-:Y:S01]  /*24e20*/  IMAD.MOV.U32 R36, RZ, RZ, R41 ;  /* 0x000000ffff247224 */ /* 0x002fe200078e0029 */
[----:B------:R-:W-:-:S02]  /*24e30*/  MOV R37, R42 ;  /* 0x0000002a00257202 */ /* 0x000fc40000000f00 */
[----:B---3--:R-:W3:Y:S04]  /*24e40*/  LDL.LU R44, [R1+0x85c] ;  /* 0x00085c00012c7983 */ /* 0x008ee80000300800 */
[----:B------:R-:W3:Y:S04]  /*24e50*/  LDL.LU R43, [R1+0x898] ;  /* 0x00089800012b7983 */ /* 0x000ee80000300800 */
[----:B------:R1:W-:Y:S04]  /*24e60*/  LDGSTS.E [R33+0x4e00], desc[UR8][R36.64], P1 ;  /* 0x04e0000024217fae */ /* 0x0003e80008921848 */
[----:B----4-:R-:W4:Y:S01]  /*24e70*/  LDL.LU R42, [R1+0x854] ;  /* 0x00085400012a7983 */ /* 0x010f220000300800 */
[----:B------:R-:W-:-:S03]  /*24e80*/  IADD3 R40, P3, R40, R5, RZ ;  /* 0x0000000528287210 */ /* 0x000fc60007f7e0ff */
[----:B------:R-:W4:Y:S01]  /*24e90*/  LDL.LU R41, [R1+0x890] ;  /* 0x0008900001297983 */ /* 0x000f220000300800 */
[----:B------:R-:W-:Y:S02]  /*24ea0*/  IADD3 R38, P4, R38, R5, RZ ;  /* 0x0000000526267210 */ /* 0x000fe40007f9e0ff */
[----:B-1----:R-:W-:Y:S01]  /*24eb0*/  MOV R36, R40 ;  /* 0x0000002800247202 */ /* 0x002fe20000000f00 */
[----:B------:R1:W-:Y:S01]  /*24ec0*/  STL [R1+0x918], R40 ;  /* 0x0009182801007387 */ /* 0x0003e20000100800 */
[----:B------:R-:W-:-:S04]  /*24ed0*/  IMAD.X R52, R52, 0x1, R4, P3 ;  /* 0x0000000134347824 */ /* 0x000fc800018e0604 */
[----:B------:R-:W-:Y:S01]  /*24ee0*/  IMAD.MOV.U32 R37, RZ, RZ, R52 ;  /* 0x000000ffff257224 */ /* 0x000fe200078e0034 */
[----:B------:R-:W-:Y:S04]  /*24ef0*/  STL [R1+0x8dc], R52 ;  /* 0x0008dc3401007387 */ /* 0x000fe80000100800 */
[----:B------:R-:W-:Y:S04]  /*24f00*/  STL [R1+0x910], R38 ;  /* 0x0009102601007387 */ /* 0x000fe80000100800 */
[----:B------:R1:W-:Y:S01]  /*24f10*/  LDGSTS.E [R33+0x4f00], desc[UR8][R36.64], P1 ;  /* 0x04f0000024217fae */ /* 0x0003e20008921848 */
[----:B------:R-:W-:-:S05]  /*24f20*/  IMAD.X R39, R39, 0x1, R4, P4 ;  /* 0x0000000127277824 */ /* 0x000fca00020e0604 */
[----:B------:R1:W-:Y:S02]  /*24f30*/  STL [R1+0x8d4], R39 ;  /* 0x0008d42701007387 */ /* 0x0003e40000100800 */
[----:B-1----:R-:W-:Y:S02]  /*24f40*/  MOV R37, R39 ;  /* 0x0000002700257202 */ /* 0x002fe40000000f00 */
[----:B------:R-:W4:Y:S01]  /*24f50*/  LDL.LU R40, [R1+0x81c] ;  /* 0x00081c0001287983 */ /* 0x000f220000300800 */
[----:B------:R-:W-:-:S03]  /*24f60*/  IMAD.MOV.U32 R36, RZ, RZ, R38 ;  /* 0x000000ffff247224 */ /* 0x000fc600078e0026 */
[----:B------:R-:W4:Y:S04]  /*24f70*/  LDL.LU R39, [R1+0x858] ;  /* 0x0008580001277983 */ /* 0x000f280000300800 */
[----:B------:R-:W4:Y:S01]  /*24f80*/  LDL.LU R38, [R1+0x850] ;  /* 0x0008500001267983 */ /* 0x000f220000300800 */
[----:B------:R-:W-:-:S04]  /*24f90*/  ISETP.GT.AND P2, PT, R32, 0x2b, PT ;  /* 0x0000002b2000780c */ /* 0x000fc80003f44270 */
[----:B------:R-:W-:-:S04]  /*24fa0*/  SEL R35, RZ, 0x4, !P2 ;  /* 0x00000004ff237807 */ /* 0x000fc80005000000 */
[----:B------:R-:W-:-:S04]  /*24fb0*/  SEL R35, R35, RZ, !P0 ;  /* 0x000000ff23237207 */ /* 0x000fc80004000000 */
[----:B------:R-:W-:Y:S02]  /*24fc0*/  ISETP.NE.U32.AND P2, PT, R35, RZ, PT ;  /* 0x000000ff2300720c */ /* 0x000fe40003f45070 */
[----:B------:R-:W-:Y:S02]  /*24fd0*/  IADD3 R48, P3, R48, R5, RZ ;  /* 0x0000000530307210 */ /* 0x000fe40007f7e0ff */
[----:B------:R-:W-:-:S04]  /*24fe0*/  ISETP.GT.AND P1, PT, R32, 0x2f, PT ;  /* 0x0000002f2000780c */ /* 0x000fc80003f24270 */
[----:B------:R-:W-:-:S05]  /*24ff0*/  SEL R35, RZ, 0x4, !P1 ;  /* 0x00000004ff237807 */ /* 0x000fca0004800000 */
[----:B------:R1:W-:Y:S01]  /*25000*/  LDGSTS.E [R33+0x5600], desc[UR8][R36.64], P2 ;  /* 0x0560000024217fae */ /* 0x0003e20009121848 */
[----:B------:R-:W-:Y:S02]  /*25010*/  SEL R35, R35, RZ, !P0 ;  /* 0x000000ff23237207 */ /* 0x000fe40004000000 */
[----:B------:R-:W-:Y:S02]  /*25020*/  IADD3 R45, P4, R45, R5, RZ ;  /* 0x000000052d2d7210 */ /* 0x000fe40007f9e0ff */
[----:B------:R-:W-:Y:S02]  /*25030*/  ISETP.NE.U32.AND P1, PT, R35, RZ, PT ;  /* 0x000000ff2300720c */ /* 0x000fe40003f25070 */
[----:B-1----:R-:W-:Y:S01]  /*25040*/  MOV R36, R48 ;  /* 0x0000003000247202 */ /* 0x002fe20000000f00 */
[----:B------:R-:W-:Y:S01]  /*25050*/  STL [R1+0x8d8], R48 ;  /* 0x0008d83001007387 */ /* 0x000fe20000100800 */
[----:B--2---:R-:W-:-:S04]  /*25060*/  IMAD.X R51, R51, 0x1, R4, P3 ;  /* 0x0000000133337824 */ /* 0x004fc800018e0604 */
[----:B------:R-:W-:-:S05]  /*25070*/  IMAD.MOV.U32 R37, RZ, RZ, R51 ;  /* 0x000000ffff257224 */ /* 0x000fca00078e0033 */
[----:B------:R1:W-:Y:S01]  /*25080*/  LDGSTS.E [R33+0x5700], desc[UR8][R36.64], P2 ;  /* 0x0570000024217fae */ /* 0x0003e20009121848 */
[----:B------:R-:W-:-:S04]  /*25090*/  ISETP.GT.AND P2, PT, R32, 0x33, PT ;  /* 0x000000332000780c */ /* 0x000fc80003f44270 */
[----:B------:R-:W-:Y:S01]  /*250a0*/  SEL R35, RZ, 0x4, !P2 ;  /* 0x00000004ff237807 */ /* 0x000fe20005000000 */
[----:B------:R-:W-:-:S03]  /*250b0*/  IMAD.X R46, R46, 0x1, R4, P4 ;  /* 0x000000012e2e7824 */ /* 0x000fc600020e0604 */
[----:B------:R-:W-:Y:S01]  /*250c0*/  SEL R35, R35, RZ, !P0 ;  /* 0x000000ff23237207 */ /* 0x000fe20004000000 */
[----:B-1----:R-:W-:Y:S01]  /*250d0*/  IMAD.MOV.U32 R36, RZ, RZ, R45 ;  /* 0x000000ffff247224 */ /* 0x002fe200078e002d */
[----:B------:R-:W-:Y:S02]  /*250e0*/  MOV R37, R46 ;  /* 0x0000002e00257202 */ /* 0x000fe40000000f00 */
[-C--:B---3--:R-:W-:Y:S02]  /*250f0*/  IADD3 R43, P3, R43, R5.reuse, RZ ;  /* 0x000000052b2b7210 */ /* 0x088fe40007f7e0ff */
[----:B------:R-:W-:Y:S01]  /*25100*/  ISETP.NE.U32.AND P2, PT, R35, RZ, PT ;  /* 0x000000ff2300720c */ /* 0x000fe20003f45070 */
[----:B------:R1:W-:Y:S02]  /*25110*/  LDGSTS.E [R33+0x5e00], desc[UR8][R36.64], P1 ;  /* 0x05e0000024217fae */ /* 0x0003e40008921848 */
[----:B------:R-:W-:Y:S01]  /*25120*/  IMAD.X R44, R44, 0x1, R4, P3 ;  /* 0x000000012c2c7824 */ /* 0x000fe200018e0604 */
[----:B----4-:R-:W-:Y:S01]  /*25130*/  IADD3 R41, P4, R41, R5, RZ ;  /* 0x0000000529297210 */ /* 0x010fe20007f9e0ff */
[----:B------:R-:W-:Y:S01]  /*25140*/  STL [R1+0x89c], R51 ;  /* 0x00089c3301007387 */ /* 0x000fe20000100800 */
[----:B-1----:R-:W-:Y:S01]  /*25150*/  MOV R36, R43 ;  /* 0x0000002b00247202 */ /* 0x002fe20000000f00 */
[----:B------:R-:W-:-:S02]  /*25160*/  IMAD.MOV.U32 R37, RZ, RZ, R44 ;  /* 0x000000ffff257224 */ /* 0x000fc400078e002c */
[----:B------:R-:W-:Y:S01]  /*25170*/  IMAD.X R42, R42, 0x1, R4, P4 ;  /* 0x000000012a2a7824 */ /* 0x000fe200020e0604 */
[----:B------:R-:W-:Y:S04]  /*25180*/  STL [R1+0x8d0], R45 ;  /* 0x0008d02d01007387 */ /* 0x000fe80000100800 */
[----:B------:R-:W-:Y:S04]  /*25190*/  STL [R1+0x894], R46 ;  /* 0x0008942e01007387 */ /* 0x000fe80000100800 */
[----:B------:R-:W-:Y:S04]  /*251a0*/  STL [R1+0x898], R43 ;  /* 0x0008982b01007387 */ /* 0x000fe80000100800 */
[----:B------:R1:W-:Y:S04]  /*251b0*/  LDGSTS.E [R33+0x5f00], desc[UR8][R36.64], P1 ;  /* 0x05f0000024217fae */ /* 0x0003e80008921848 */
[----:B------:R-:W-:Y:S04]  /*251c0*/  STL [R1+0x85c], R44 ;  /* 0x00085c2c01007387 */ /* 0x000fe80000100800 */
[----:B------:R-:W-:Y:S01]  /*251d0*/  STL [R1+0x890], R41 ;  /* 0x0008902901007387 */ /* 0x000fe20000100800 */
[----:B-1----:R-:W-:Y:S01]  /*251e0*/  IMAD.MOV.U32 R36, RZ, RZ, R41 ;  /* 0x000000ffff247224 */ /* 0x002fe200078e0029 */
[----:B------:R-:W-:-:S02]  /*251f0*/  MOV R37, R42 ;  /* 0x0000002a00257202 */ /* 0x000fc40000000f00 */
[----:B------:R1:W-:Y:S04]  /*25200*/  STL [R1+0x854], R42 ;  /* 0x0008542a01007387 */ /* 0x0003e80000100800 */
[----:B------:R2:W-:Y:S04]  /*25210*/  LDGSTS.E [R33+0x6600], desc[UR8][R36.64], P2 ;  /* 0x0660000024217fae */ /* 0x0005e80009121848 */
[----:B-1----:R-:W3:Y:S01]  /*25220*/  LDL.LU R42, [R1+0x10] ;  /* 0x00001000012a7983 */ /* 0x002ee20000300800 */
[-C--:B------:R-:W-:Y:S02]  /*25230*/  IADD3 R39, P3, R39, R5.reuse, RZ ;  /* 0x0000000527277210 */ /* 0x080fe40007f7e0ff */
[----:B------:R-:W-:-:S03]  /*25240*/  IADD3 R38, P4, R38, R5, RZ ;  /* 0x0000000526267210 */ /* 0x000fc60007f9e0ff */
[----:B------:R-:W-:Y:S01]  /*25250*/  IMAD.X R40, R40, 0x1, R4, P3 ;  /* 0x0000000128287824 */ /* 0x000fe200018e0604 */
[----:B------:R-:W-:Y:S01]  /*25260*/  STL [R1+0x858], R39 ;  /* 0x0008582701007387 */ /* 0x000fe20000100800 */
[----:B--2---:R-:W-:Y:S02]  /*25270*/  MOV R36, R39 ;  /* 0x0000002700247202 */ /* 0x004fe40000000f00 */
[----:B------:R-:W-:Y:S01]  /*25280*/  IMAD.MOV.U32 R37, RZ, RZ, R40 ;  /* 0x000000ffff257224 */ /* 0x000fe200078e0028 */
[----:B------:R-:W-:Y:S04]  /*25290*/  STL [R1+0x81c], R40 ;  /* 0x00081c2801007387 */ /* 0x000fe80000100800 */
[----:B------:R1:W-:Y:S04]  /*252a0*/  STL [R1+0x850], R38 ;  /* 0x0008502601007387 */ /* 0x0003e80000100800 */
[----:B------:R-:W2:Y:S04]  /*252b0*/  LDL.LU R48, [R1+0xc] ;  /* 0x00000c0001307983 */ /* 0x000ea80000300800 */
[----:B------:R-:W4:Y:S04]  /*252c0*/  LDL.LU R46, [R1+0x14] ;  /* 0x00001400012e7983 */ /* 0x000f280000300800 */
[----:B------:R-:W4:Y:S04]  /*252d0*/  LDL.LU R45, [R1+0x18] ;  /* 0x00001800012d7983 */ /* 0x000f280000300800 */
[----:B------:R1:W-:Y:S04]  /*252e0*/  LDGSTS.E [R33+0x6700], desc[UR8][R36.64], P2 ;  /* 0x0670000024217fae */ /* 0x0003e80009121848 */
[----:B------:R-:W4:Y:S01]  /*252f0*/  LDL.LU R44, [R1+0x4c] ;  /* 0x00004c00012c7983 */ /* 0x000f220000300800 */
[----:B-1----:R-:W-:-:S03]  /*25300*/  IMAD.MOV.U32 R36, RZ, RZ, R38 ;  /* 0x000000ffff247224 */ /* 0x002fc600078e0026 */
[----:B------:R-:W4:Y:S01]  /*25310*/  LDL.LU R38, [R1+0x50] ;  /* 0x0000500001267983 */ /* 0x000f220000300800 */
[----:B------:R-:W-:Y:S01]  /*25320*/  ISETP.GT.AND P1, PT, R32, 0x37, PT ;  /* 0x000000372000780c */ /* 0x000fe20003f24270 */
[--C-:B------:R-:W-:Y:S01]  /*25330*/  IMAD.X R224, R224, 0x1, R4.reuse, P4 ;  /* 0x00000001e0e07824 */ /* 0x100fe200020e0604 */
[----:B------:R-:W-:Y:S01]  /*25340*/  IADD3 R226, P3, R226, R5, RZ ;  /* 0x00000005e2e27210 */ /* 0x000fe20007f7e0ff */
[----:B------:R-:W4:Y:S01]  /*25350*/  LDL.LU R43, [R1+0x54] ;  /* 0x00005400012b7983 */ /* 0x000f220000300800 */
[----:B------:R-:W-:Y:S02]  /*25360*/  SEL R35, RZ, 0x4, !P1 ;  /* 0x00000004ff237807 */ /* 0x000fe40004800000 */
[----:B------:R-:W-:Y:S02]  /*25370*/  MOV R37, R224 ;  /* 0x000000e000257202 */ /* 0x000fe40000000f00 */
[----:B------:R-:W-:Y:S01]  /*25380*/  ISETP.GT.AND P2, PT, R32, 0x3b, PT ;  /* 0x0000003b2000780c */ /* 0x000fe20003f44270 */
[----:B------:R-:W-:Y:S01]  /*25390*/  IMAD.X R225, R225, 0x1, R4, P3 ;  /* 0x00000001e1e17824 */ /* 0x000fe200018e0604 */
[----:B------:R-:W-:Y:S01]  /*253a0*/  SEL R35, R35, RZ, !P0 ;  /* 0x000000ff23237207 */ /* 0x000fe20004000000 */
[----:B------:R-:W4:Y:S03]  /*253b0*/  LDL.LU R41, [R1+0x58] ;  /* 0x0000580001297983 */ /* 0x000f260000300800 */
[----:B------:R-:W-:Y:S01]  /*253c0*/  ISETP.NE.U32.AND P1, PT, R35, RZ, PT ;  /* 0x000000ff2300720c */ /* 0x000fe20003f25070 */
[----:B------:R-:W4:Y:S01]  /*253d0*/  LDL.LU R40, [R1+0x8c] ;  /* 0x00008c0001287983 */ /* 0x000f220000300800 */
[----:B------:R-:W-:-:S02]  /*253e0*/  SEL R35, RZ, 0x4, !P2 ;  /* 0x00000004ff237807 */ /* 0x000fc40005000000 */
[----:B------:R-:W-:Y:S01]  /*253f0*/  IADD3 R240, P4, R240, R5, RZ ;  /* 0x00000005f0f07210 */ /* 0x000fe20007f9e0ff */
[----:B------:R-:W4:Y:S01]  /*25400*/  LDL.LU R39, [R1+0x90] ;  /* 0x0000900001277983 */ /* 0x000f220000300800 */
[----:B------:R-:W-:-:S07]  /*25410*/  SEL R35, R35, RZ, !P0 ;  /* 0x000000ff23237207 */ /* 0x000fce0004000000 */
[----:B------:R1:W-:Y:S01]  /*25420*/  LDGSTS.E [R33+0x6e00], desc[UR8][R36.64], P1 ;  /* 0x06e0000024217fae */ /* 0x0003e20008921848 */
[----:B------:R-:W-:Y:S01]  /*25430*/  ISETP.NE.U32.AND P2, PT, R35, RZ, PT ;  /* 0x000000ff2300720c */ /* 0x000fe20003f45070 */
[----:B------:R-:W-:Y:S01]  /*25440*/  IMAD.X R239, R239, 0x1, R4, P4 ;  /* 0x00000001efef7824 */ /* 0x000fe200020e0604 */
[----:B-1----:R-:W-:Y:S01]  /*25450*/  MOV R36, R226 ;  /* 0x000000e200247202 */ /* 0x002fe20000000f00 */
[----:B------:R-:W-:-:S05]  /*25460*/  IMAD.MOV.U32 R37, RZ, RZ, R225 ;  /* 0x000000ffff257224 */ /* 0x000fca00078e00e1 */
[----:B------:R1:W-:Y:S01]  /*25470*/  LDGSTS.E [R33+0x6f00], desc[UR8][R36.64], P1 ;  /* 0x06f0000024217fae */ /* 0x0003e20008921848 */
[----:B------:R-:W-:Y:S02]  /*25480*/  ISETP.GT.AND P1, PT, R32, 0x3f, PT ;  /* 0x0000003f2000780c */ /* 0x000fe40003f24270 */
[----:B------:R-:W-:Y:S02]  /*25490*/  IADD3 R242, P3, R242, R5, RZ ;  /* 0x00000005f2f27210 */ /* 0x000fe40007f7e0ff */
[----:B------:R-:W-:-:S04]  /*254a0*/  SEL R35, RZ, 0x4, !P1 ;  /* 0x00000004ff237807 */ /* 0x000fc80004800000 */
[----:B------:R-:W-:Y:S01]  /*254b0*/  SEL R35, R35, RZ, !P0 ;  /* 0x000000ff23237207 */ /* 0x000fe20004000000 */
[----:B------:R-:W-:Y:S02]  /*254c0*/  IMAD.X R241, R241, 0x1, R4, P3 ;  /* 0x00000001f1f17824 */ /* 0x000fe400018e0604 */
[----:B-1----:R-:W-:Y:S01]  /*254d0*/  IMAD.MOV.U32 R36, RZ, RZ, R240 ;  /* 0x000000ffff247224 */ /* 0x002fe200078e00f0 */
[----:B------:R-:W-:Y:S02]  /*254e0*/  MOV R37, R239 ;  /* 0x000000ef00257202 */ /* 0x000fe40000000f00 */
[----:B------:R-:W-:-:S03]  /*254f0*/  ISETP.NE.U32.AND P1, PT, R35, RZ, PT ;  /* 0x000000ff2300720c */ /* 0x000fc60003f25070 */
[----:B------:R1:W-:Y:S02]  /*25500*/  LDGSTS.E [R33+0x7600], desc[UR8][R36.64], P2 ;  /* 0x0760000024217fae */ /* 0x0003e40009121848 */
[----:B-1----:R-:W-:Y:S01]  /*25510*/  MOV R36, R242 ;  /* 0x000000f200247202 */ /* 0x002fe20000000f00 */
[----:B------:R-:W-:-:S05]  /*25520*/  IMAD.MOV.U32 R37, RZ, RZ, R241 ;  /* 0x000000ffff257224 */ /* 0x000fca00078e00f1 */
[----:B------:R1:W-:Y:S01]  /*25530*/  LDGSTS.E [R33+0x7700], desc[UR8][R36.64], P2 ;  /* 0x0770000024217fae */ /* 0x0003e20009121848 */
[----:B---3--:R-:W-:-:S05]  /*25540*/  IADD3 R42, P4, R42, R5, RZ ;  /* 0x000000052a2a7210 */ /* 0x008fca0007f9e0ff */
[----:B-1----:R-:W-:Y:S01]  /*25550*/  IMAD.MOV.U32 R36, RZ, RZ, R42 ;  /* 0x000000ffff247224 */ /* 0x002fe200078e002a */
[----:B------:R1:W-:Y:S01]  /*25560*/  STL [R1+0x10], R42 ;  /* 0x0000102a01007387 */ /* 0x0003e20000100800 */
[----:B--2---:R-:W-:Y:S01]  /*25570*/  IMAD.X R48, R48, 0x1, R4, P4 ;  /* 0x0000000130307824 */ /* 0x004fe200020e0604 */
[----:B----4-:R-:W-:-:S04]  /*25580*/  IADD3 R45, P3, R45, R5, RZ ;  /* 0x000000052d2d7210 */ /* 0x010fc80007f7e0ff */
[----:B------:R-:W-:Y:S01]  /*25590*/  MOV R37, R48 ;  /* 0x0000003000257202 */ /* 0x000fe20000000f00 */
[----:B------:R-:W-:Y:S01]  /*255a0*/  STL [R1+0xc], R48 ;  /* 0x00000c3001007387 */ /* 0x000fe20000100800 */
[----:B------:R-:W-:-:S03]  /*255b0*/  IMAD.X R46, R46, 0x1, R4, P3 ;  /* 0x000000012e2e7824 */ /* 0x000fc600018e0604 */
[----:B------:R-:W2:Y:S04]  /*255c0*/  LDL.LU R51, [R1+0x98] ;  /* 0x0000980001337983 */ /* 0x000ea80000300800 */
[----:B-1----:R-:W3:Y:S04]  /*255d0*/  LDL.LU R42, [R1+0xd0] ;  /* 0x0000d000012a7983 */ /* 0x002ee80000300800 */
[----:B------:R1:W-:Y:S01]  /*255e0*/  LDGSTS.E [R33+0x7e00], desc[UR8][R36.64], P1 ;  /* 0x07e0000024217fae */ /* 0x0003e20008921848 */
[----:B------:R-:W-:-:S03]  /*255f0*/  IADD3 R38, P4, R38, R5, RZ ;  /* 0x0000000526267210 */ /* 0x000fc60007f9e0ff */
[----:B------:R4:W-:Y:S02]  /*25600*/  STL [R1+0x18], R45 ;  /* 0x0000182d01007387 */ /* 0x0009e40000100800 */
[----:B------:R-:W-:Y:S02]  /*25610*/  IMAD.X R44, R44, 0x1, R4, P4 ;  /* 0x000000012c2c7824 */ /* 0x000fe400020e0604 */
[----:B------:R4:W-:Y:S01]  /*25620*/  STL [R1+0x14], R46 ;  /* 0x0000142e01007387 */ /* 0x0009e20000100800 */
[----:B-1----:R-:W-:Y:S01]  /*25630*/  MOV R36, R45 ;  /* 0x0000002d00247202 */ /* 0x002fe20000000f00 */
[----:B------:R-:W-:Y:S02]  /*25640*/  IMAD.MOV.U32 R37, RZ, RZ, R46 ;  /* 0x000000ffff257224 */ /* 0x000fe400078e002e */
[----:B------:R-:W-:Y:S04]  /*25650*/  STL [R1+0x50], R38 ;  /* 0x0000502601007387 */ /* 0x000fe80000100800 */
[----:B------:R-:W3:Y:S04]  /*25660*/  LDL.LU R52, [R1+0x94] ;  /* 0x0000940001347983 */ /* 0x000ee80000300800 */
[----:B------:R1:W-:Y:S04]  /*25670*/  STL [R1+0x4c], R44 ;  /* 0x00004c2c01007387 */ /* 0x0003e80000100800 */
[----:B----4-:R-:W4:Y:S04]  /*25680*/  LDL.LU R45, [R1+0xcc] ;  /* 0x0000cc00012d7983 */ /* 0x010f280000300800 */
[----:B------:R1:W-:Y:S04]  /*25690*/  LDGSTS.E [R33+0x7f00], desc[UR8][R36.64], P1 ;  /* 0x07f0000024217fae */ /* 0x0003e80008921848 */
[----:B------:R-:W4:Y:S01]  /*256a0*/  LDL.LU R46, [R1+0xd4] ;  /* 0x0000d400012e7983 */ /* 0x000f220000300800 */
[----:B-1----:R-:W-:-:S03]  /*256b0*/  MOV R37, R44 ;  /* 0x0000002c00257202 */ /* 0x002fc60000000f00 */
        /* <DEDUP_REMOVED lines=8> */
[-C--:B------:R-:W-:Y:S02]  /*25740*/  IADD3 R41, P3, R41, R5.reuse, RZ ;  /* 0x0000000529297210 */ /* 0x080fe40007f7e0ff */
[----:B------:R-:W-:-:S03]  /*25750*/  IADD3 R39, P4, R39, R5, RZ ;  /* 0x0000000527277210 */ /* 0x000fc60007f9e0ff */
[--C-:B------:R-:W-:Y:S02]  /*25760*/  IMAD.X R43, R43, 0x1, R4.reuse, P3 ;  /* 0x000000012b2b7824 */ /* 0x100fe400018e0604 */
[----:B------:R-:W-:Y:S01]  /*25770*/  IMAD.X R40, R40, 0x1, R4, P4 ;  /* 0x0000000128287824 */ /* 0x000fe200020e0604 */
[----:B------:R-:W-:Y:S01]  /*25780*/  ISETP.GT.AND P1, PT, R32, 0x47, PT ;  /* 0x000000472000780c */ /* 0x000fe20003f24270 */
[----:B------:R-:W-:Y:S04]  /*25790*/  STL [R1+0x58], R41 ;  /* 0x0000582901007387 */ /* 0x000fe80000100800 */
[----:B------:R1:W-:Y:S01]  /*257a0*/  LDGSTS.E [R33+0x8600], desc[UR8][R36.64], P2 ;  /* 0x0860000024217fae */ /* 0x0003e20009121848 */
[----:B------:R-:W-:-:S03]  /*257b0*/  SEL R35, RZ, 0x4, !P1 ;  /* 0x00000004ff237807 */ /* 0x000fc60004800000 */
[----:B------:R1:W-:Y:S04]  /*257c0*/  STL [R1+0x54], R43 ;  /* 0x0000542b01007387 */ /* 0x0003e80000100800 */
[----:B------:R-:W-:Y:S01]  /*257d0*/  STL [R1+0x90], R39 ;  /* 0x0000902701007387 */ /* 0x000fe20000100800 */
[----:B-1----:R-:W-:Y:S01]  /*257e0*/  MOV R36, R41 ;  /* 0x0000002900247202 */ /* 0x002fe20000000f00 */
[----:B------:R-:W-:Y:S02]  /*257f0*/  IMAD.MOV.U32 R37, RZ, RZ, R43 ;  /* 0x000000ffff257224 */ /* 0x000fe400078e002b */
[----:B------:R1:W-:Y:S04]  /*25800*/  STL [R1+0x8c], R40 ;  /* 0x00008c2801007387 */ /* 0x0003e80000100800 */
[----:B------:R-:W4:Y:S01]  /*25810*/  LDL.LU R43, [R1+0x114] ;  /* 0x00011400012b7983 */ /* 0x000f220000300800 */
[----:B------:R-:W-:-:S03]  /*25820*/  SEL R35, R35, RZ, !P0 ;  /* 0x000000ff23237207 */ /* 0x000fc60004000000 */
[----:B------:R-:W4:Y:S04]  /*25830*/  LDL.LU R41, [R1+0x118] ;  /* 0x0001180001297983 */ /* 0x000f280000300800 */
[----:B------:R1:W-:Y:S01]  /*25840*/  LDGSTS.E [R33+0x8700], desc[UR8][R36.64], P2 ;  /* 0x0870000024217fae */ /* 0x0003e20009121848 */
[----:B------:R-:W-:Y:S02]  /*25850*/  ISETP.NE.U32.AND P1, PT, R35, RZ, PT ;  /* 0x000000ff2300720c */ /* 0x000fe40003f25070 */
[----:B------:R-:W-:Y:S02]  /*25860*/  ISETP.GT.AND P2, PT, R32, 0x4b, PT ;  /* 0x0000004b2000780c */ /* 0x000fe40003f44270 */
[----:B-1----:R-:W-:Y:S01]  /*25870*/  MOV R37, R40 ;  /* 0x0000002800257202 */ /* 0x002fe20000000f00 */
[----:B------:R-:W-:Y:S01]  /*25880*/  IMAD.MOV.U32 R36, RZ, RZ, R39 ;  /* 0x000000ffff247224 */ /* 0x000fe200078e0027 */
[----:B------:R-:W4:Y:S04]  /*25890*/  LDL.LU R40, [R1+0x14c] ;  /* 0x00014c0001287983 */ /* 0x000f280000300800 */
[----:B------:R-:W4:Y:S01]  /*258a0*/  LDL.LU R39, [R1+0x150] ;  /* 0x0001500001277983 */ /* 0x000f220000300800 */
[----:B------:R-:W-:-:S03]  /*258b0*/  SEL R35, RZ, 0x4, !P2 ;  /* 0x00000004ff237807 */ /* 0x000fc60005000000 */
[----:B------:R1:W-:Y:S01]  /*258c0*/  LDGSTS.E [R33+0x8e00], desc[UR8][R36.64], P1 ;  /* 0x08e0000024217fae */ /* 0x0003e20008921848 */
[----:B------:R-:W-:-:S04]  /*258d0*/  SEL R35, R35, RZ, !P0 ;  /* 0x000000ff23237207 */ /* 0x000fc80004000000 */
[----:B------:R-:W-:Y:S02]  /*258e0*/  ISETP.NE.U32.AND P2, PT, R35, RZ, PT ;  /* 0x000000ff2300720c */ /* 0x000fe40003f45070 */
[-C--:B--2---:R-:W-:Y:S02]  /*258f0*/  IADD3 R51, P3, R51, R5.reuse, RZ ;  /* 0x0000000533337210 */ /* 0x084fe40007f7e0ff */
[----:B---3--:R-:W-:Y:S02]  /*25900*/  IADD3 R42, P4, R42, R5, RZ ;  /* 0x000000052a2a7210 */ /* 0x008fe40007f9e0ff */
[----:B-1----:R-:W-:Y:S01]  /*25910*/  MOV R36, R51 ;  /* 0x0000003300247202 */ /* 0x002fe20000000f00 */
[----:B------:R-:W-:Y:S01]  /*25920*/  STL [R1+0x98], R51 ;  /* 0x0000983301007387 */ /* 0x000fe20000100800 */
[----:B------:R-:W-:-:S04]  /*25930*/  IMAD.X R52, R52, 0x1, R4, P3 ;  /* 0x0000000134347824 */ /* 0x000fc800018e0604 */
[----:B------:R-:W-:Y:S02]  /*25940*/  IMAD.MOV.U32 R37, RZ, RZ, R52 ;  /* 0x000000ffff257224 */ /* 0x000fe400078e0034 */
[----:B----4-:R-:W-:Y:S01]  /*25950*/  IMAD.X R45, R45, 0x1, R4, P4 ;  /* 0x000000012d2d7824 */ /* 0x010fe200020e0604 */
[----:B------:R-:W-:Y:S04]  /*25960*/  STL [R1+0x94], R52 ;  /* 0x0000943401007387 */ /* 0x000fe80000100800 */
[----:B------:R1:W-:Y:S04]  /*25970*/  LDGSTS.E [R33+0x8f00], desc[UR8][R36.64], P1 ;  /* 0x08f0000024217fae */ /* 0x0003e80008921848 */
[----:B------:R-:W-:Y:S01]  /*25980*/  STL [R1+0xd0], R42 ;  /* 0x0000d02a01007387 */ /* 0x000fe20000100800 */
[----:B------:R-:W-:Y:S01]  /*25990*/  IADD3 R44, P3, R44, R5, RZ ;  /* 0x000000052c2c7210 */ /* 0x000fe20007f7e0ff */
[----:B-1----:R-:W-:Y:S01]  /*259a0*/  IMAD.MOV.U32 R36, RZ, RZ, R42 ;  /* 0x000000ffff247224 */ /* 0x002fe200078e002a */
[----:B------:R-:W-:Y:S01]  /*259b0*/  MOV R37, R45 ;  /* 0x0000002d00257202 */ /* 0x000fe20000000f00 */
[----:B------:R1:W-:Y:S02]  /*259c0*/  STL [R1+0xcc], R45 ;  /* 0x0000cc2d01007387 */ /* 0x0003e40000100800 */
[----:B------:R-:W-:-:S02]  /*259d0*/  IMAD.X R46, R46, 0x1, R4, P3 ;  /* 0x000000012e2e7824 */ /* 0x000fc400018e0604 */
[----:B------:R2:W-:Y:S01]  /*259e0*/  LDGSTS.E [R33+0x9600], desc[UR8][R36.64], P2 ;  /* 0x0960000024217fae */ /* 0x0005e20009121848 */
[----:B------:R-:W-:-:S03]  /*259f0*/  IADD3 R38, P4, R38, R5, RZ ;  /* 0x0000000526267210 */ /* 0x000fc60007f9e0ff */
[----:B-1----:R-:W3:Y:S02]  /*25a00*/  LDL.LU R45, [R1+0x158] ;  /* 0x00015800012d7983 */ /* 0x002ee40000300800 */
[----:B------:R-:W-:Y:S02]  /*25a10*/  IMAD.X R48, R48, 0x1, R4, P4 ;  /* 0x0000000130307824 */ /* 0x000fe400020e0604 */
[----:B------:R-:W4:Y:S01]  /*25a20*/  LDL.LU R42, [R1+0x190] ;  /* 0x00019000012a7983 */ /* 0x000f220000300800 */
[----:B--2---:R-:W-:-:S03]  /*25a30*/  IMAD.MOV.U32 R37, RZ, RZ, R46 ;  /* 0x000000ffff257224 */ /* 0x004fc600078e002e */
[----:B------:R-:W-:Y:S01]  /*25a40*/  STL [R1+0xd8], R44 ;  /* 0x0000d82c01007387 */ /* 0x000fe20000100800 */
[----:B------:R-:W-:-:S03]  /*25a50*/  MOV R36, R44 ;  /* 0x0000002c00247202 */ /* 0x000fc60000000f00 */
[----:B------:R1:W-:Y:S04]  /*25a60*/  STL [R1+0xd4], R46 ;  /* 0x0000d42e01007387 */ /* 0x0003e80000100800 */
[----:B------:R2:W-:Y:S01]  /*25a70*/  STL [R1+0x110], R38 ;  /* 0x0001102601007387 */ /* 0x0005e20000100800 */
[----:B------:R-:W-:-:S03]  /*25a80*/  ISETP.GT.AND P1, PT, R32, 0x4f, PT ;  /* 0x0000004f2000780c */ /* 0x000fc60003f24270 */
[----:B------:R2:W-:Y:S04]  /*25a90*/  LDGSTS.E [R33+0x9700], desc[UR8][R36.64], P2 ;  /* 0x0970000024217fae */ /* 0x0005e80009121848 */
[----:B-1----:R-:W4:Y:S04]  /*25aa0*/  LDL.LU R46, [R1+0x154] ;  /* 0x00015400012e7983 */ /* 0x002f280000300800 */
[----:B------:R-:W-:Y:S04]  /*25ab0*/  STL [R1+0x10c], R48 ;  /* 0x00010c3001007387 */ /* 0x000fe80000100800 */
[----:B------:R-:W4:Y:S01]  /*25ac0*/  LDL.LU R44, [R1+0x18c] ;  /* 0x00018c00012c7983 */ /* 0x000f220000300800 */
[----:B------:R-:W-:Y:S01]  /*25ad0*/  SEL R35, RZ, 0x4, !P1 ;  /* 0x00000004ff237807 */ /* 0x000fe20004800000 */
[----:B--2---:R-:W-:Y:S01]  /*25ae0*/  IMAD.MOV.U32 R36, RZ, RZ, R38 ;  /* 0x000000ffff247224 */ /* 0x004fe200078e0026 */
[----:B------:R-:W-:Y:S01]  /*25af0*/  MOV R37, R48 ;  /* 0x0000003000257202 */ /* 0x000fe20000000f00 */
[----:B------:R-:W2:Y:S01]  /*25b00*/  LDL.LU R51, [R1+0x198] ;  /* 0x0001980001337983 */ /* 0x000ea20000300800 */
[----:B------:R-:W-:-:S03]  /*25b10*/  SEL R35, R35, RZ, !P0 ;  /* 0x000000ff23237207 */ /* 0x000fc60004000000 */
[----:B------:R-:W2:Y:S01]  /*25b20*/  LDL.LU R38, [R1+0x1d0] ;  /* 0x0001d00001267983 */ /* 0x000ea20000300800 */
[----:B------:R-:W-:Y:S02]  /*25b30*/  ISETP.NE.U32.AND P1, PT, R35, RZ, PT ;  /* 0x000000ff2300720c */ /* 0x000fe40003f25070 */
[----:B------:R-:W-:-:S05]  /*25b40*/  IADD3 R41, P3, R41, R5, RZ ;  /* 0x0000000529297210 */ /* 0x000fca0007f7e0ff */
[----:B------:R-:W-:Y:S01]  /*25b50*/  IMAD.X R43, R43, 0x1, R4, P3 ;  /* 0x000000012b2b7824 */ /* 0x000fe200018e0604 */
[----:B------:R1:W-:Y:S05]  /*25b60*/  STL [R1+0x118], R41 ;  /* 0x0001182901007387 */ /* 0x0003ea0000100800 */
[----:B------:R1:W-:Y:S01]  /*25b70*/  LDGSTS.E [R33+0x9e00], desc[UR8][R36.64], P1 ;  /* 0x09e0000024217fae */ /* 0x0003e20008921848 */
[----:B------:R-:W-:-:S03]  /*25b80*/  ISETP.GT.AND P2, PT, R32, 0x53, PT ;  /* 0x000000532000780c */ /* 0x000fc60003f44270 */
[----:B------:R1:W-:Y:S01]  /*25b90*/  STL [R1+0x114], R43 ;  /* 0x0001142b01007387 */ /* 0x0003e20000100800 */
[----:B------:R-:W-:Y:S01]  /*25ba0*/  IADD3 R39, P4, R39, R5, RZ ;  /* 0x0000000527277210 */ /* 0x000fe20007f9e0ff */
[----:B-1----:R-:W-:Y:S01]  /*25bb0*/  IMAD.MOV.U32 R37, RZ, RZ, R43 ;  /* 0x000000ffff257224 */ /* 0x002fe200078e002b */
[----:B------:R-:W-:-:S03]  /*25bc0*/  MOV R36, R41 ;  /* 0x0000002900247202 */ /* 0x000fc60000000f00 */
[----:B------:R-:W-:Y:S01]  /*25bd0*/  IMAD.X R40, R40, 0x1, R4, P4 ;  /* 0x0000000128287824 */ /* 0x000fe200020e0604 */
[----:B------:R1:W-:Y:S04]  /*25be0*/  STL [R1+0x150], R39 ;  /* 0x0001502701007387 */ /* 0x0003e80000100800 */
[----:B------:R-:W2:Y:S01]  /*25bf0*/  LDL.LU R52, [R1+0x194] ;  /* 0x0001940001347983 */ /* 0x000ea20000300800 */
[----:B------:R-:W-:-:S03]  /*25c00*/  SEL R35, RZ, 0x4, !P2 ;  /* 0x00000004ff237807 */ /* 0x000fc60005000000 */
[----:B------:R1:W-:Y:S04]  /*25c10*/  STL [R1+0x14c], R40 ;  /* 0x00014c2801007387 */ /* 0x0003e80000100800 */
[----:B------:R-:W2:Y:S04]  /*25c20*/  LDL.LU R41, [R1+0x1cc] ;  /* 0x0001cc0001297983 */ /* 0x000ea80000300800 */
[----:B------:R1:W-:Y:S04]  /*25c30*/  LDGSTS.E [R33+0x9f00], desc[UR8][R36.64], P1 ;  /* 0x09f0000024217fae */ /* 0x0003e80008921848 */
[----:B------:R-:W2:Y:S01]  /*25c40*/  LDL.LU R43, [R1+0x1d4] ;  /* 0x0001d400012b7983 */ /* 0x000ea20000300800 */
[----:B------:R-:W-:Y:S01]  /*25c50*/  SEL R35, R35, RZ, !P0 ;  /* 0x000000ff23237207 */ /* 0x000fe20004000000 */
[----:B-1----:R-:W-:-:S02]  /*25c60*/  IMAD.MOV.U32 R36, RZ, RZ, R39 ;  /* 0x000000ffff247224 */ /* 0x002fc400078e0027 */
[----:B------:R-:W2:Y:S01]  /*25c70*/  LDL.LU R39, [R1+0x1d8] ;  /* 0x0001d80001277983 */ /* 0x000ea20000300800 */
[----:B------:R-:W-:-:S03]  /*25c80*/  MOV R37, R40 ;  /* 0x0000002800257202 */ /* 0x000fc60000000f00 */
[----:B------:R-:W2:Y:S04]  /*25c90*/  LDL.LU R48, [R1+0x20c] ;  /* 0x00020c0001307983 */ /* 0x000ea80000300800 */
[----:B------:R-:W2:Y:S01]  /*25ca0*/  LDL.LU R40, [R1+0x210] ;  /* 0x0002100001287983 */ /* 0x000ea20000300800 */
[----:B------:R-:W-:-:S13]  /*25cb0*/  ISETP.NE.U32.AND P2, PT, R35, RZ, PT ;  /* 0x000000ff2300720c */ /* 0x000fda0003f45070 */
[----:B------:R1:W-:Y:S01]  /*25cc0*/  LDGSTS.E [R33+0xa600], desc[UR8][R36.64], P2 ;  /* 0x0a60000024217fae */ /* 0x0003e20009121848 */
[-C--:B---3--:R-:W-:Y:S02]  /*25cd0*/  IADD3 R45, P3, R45, R5.reuse, RZ ;  /* 0x000000052d2d7210 */ /* 0x088fe40007f7e0ff */
[----:B----4-:R-:W-:-:S03]  /*25ce0*/  IADD3 R42, P4, R42, R5, RZ ;  /* 0x000000052a2a7210 */ /* 0x010fc60007f9e0ff */
[----:B------:R-:W-:Y:S01]  /*25cf0*/  STL [R1+0x158], R45 ;  /* 0x0001582d01007387 */ /* 0x000fe20000100800 */
[----:B-1----:R-:W-:Y:S01]  /*25d00*/  MOV R36, R45 ;  /* 0x0000002d00247202 */ /* 0x002fe20000000f00 */
[----:B------:R-:W-:-:S04]  /*25d10*/  IMAD.X R46, R46, 0x1, R4, P3 ;  /* 0x000000012e2e7824 */ /* 0x000fc800018e0604 */
[----:B------:R-:W-:Y:S01]  /*25d20*/  IMAD.MOV.U32 R37, RZ, RZ, R46 ;  /* 0x000000ffff257224 */ /* 0x000fe200078e002e */
[----:B------:R1:W-:Y:S01]  /*25d30*/  STL [R1+0x154], R46 ;  /* 0x0001542e01007387 */ /* 0x0003e20000100800 */
[----:B------:R-:W-:-:S03]  /*25d40*/  IMAD.X R44, R44, 0x1, R4, P4 ;  /* 0x000000012c2c7824 */ /* 0x000fc600020e0604 */
[----:B------:R-:W-:Y:S04]  /*25d50*/  STL [R1+0x190], R42 ;  /* 0x0001902a01007387 */ /* 0x000fe80000100800 */
[----:B------:R3:W-:Y:S04]  /*25d60*/  STL [R1+0x18c], R44 ;  /* 0x00018c2c01007387 */ /* 0x0007e80000100800 */
[----:B-1----:R-:W4:Y:S04]  /*25d70*/  LDL.LU R46, [R1+0x214] ;  /* 0x00021400012e7983 */ /* 0x002f280000300800 */
[----:B------:R-:W4:Y:S04]  /*25d80*/  LDL.LU R45, [R1+0x218] ;  /* 0x00021800012d7983 */ /* 0x000f280000300800 */
[----:B------:R1:W-:Y:S02]  /*25d90*/  LDGSTS.E [R33+0xa700], desc[UR8][R36.64], P2 ;  /* 0x0a70000024217fae */ /* 0x0003e40009121848 */
[----:B-1----:R-:W-:Y:S01]  /*25da0*/  MOV R37, R44 ;  /* 0x0000002c00257202 */ /* 0x002fe20000000f00 */
[----:B------:R-:W-:Y:S01]  /*25db0*/  IMAD.MOV.U32 R36, RZ, RZ, R42 ;  /* 0x000000ffff247224 */ /* 0x000fe200078e002a */
[----:B---3--:R-:W3:Y:S04]  /*25dc0*/  LDL.LU R44, [R1+0x24c] ;  /* 0x00024c00012c7983 */ /* 0x008ee80000300800 */
[----:B------:R-:W3:Y:S01]  /*25dd0*/  LDL.LU R42, [R1+0x250] ;  /* 0x00025000012a7983 */ /* 0x000ee20000300800 */
[----:B------:R-:W-:-:S04]  /*25de0*/  ISETP.GT.AND P1, PT, R32, 0x57, PT ;  /* 0x000000572000780c */ /* 0x000fc80003f24270 */
[----:B------:R-:W-:-:S04]  /*25df0*/  SEL R35, RZ, 0x4, !P1 ;  /* 0x00000004ff237807 */ /* 0x000fc80004800000 */
[----:B------:R-:W-:Y:S02]  /*25e00*/  SEL R35, R35, RZ, !P0 ;  /* 0x000000ff23237207 */ /* 0x000fe40004000000 */
[----:B------:R-:W-:Y:S02]  /*25e10*/  ISETP.GT.AND P2, PT, R32, 0x5b, PT ;  /* 0x0000005b2000780c */ /* 0x000fe40003f44270 */
[----:B------:R-:W-:Y:S02]  /*25e20*/  ISETP.NE.U32.AND P1, PT, R35, RZ, PT ;  /* 0x000000ff2300720c */ /* 0x000fe40003f25070 */
[----:B------:R-:W-:Y:S02]  /*25e30*/  SEL R35, RZ, 0x4, !P2 ;  /* 0x00000004ff237807 */ /* 0x000fe40005000000 */
[----:B--2---:R-:W-:Y:S02]  /*25e40*/  IADD3 R51, P3, R51, R5, RZ ;  /* 0x0000000533337210 */ /* 0x004fe40007f7e0ff */
[----:B------:R-:W-:-:S02]  /*25e50*/  SEL R35, R35, RZ, !P0 ;  /* 0x000000ff23237207 */ /* 0x000fc40004000000 */
[----:B------:R-:W-:Y:S01]  /*25e60*/  IADD3 R38, P4, R38, R5, RZ ;  /* 0x0000000526267210 */ /* 0x000fe20007f9e0ff */
[----:B------:R-:W-:Y:S01]  /*25e70*/  IMAD.X R52, R52, 0x1, R4, P3 ;  /* 0x0000000134347824 */ /* 0x000fe200018e0604 */
[----:B------:R-:W-:-:S03]  /*25e80*/  ISETP.NE.U32.AND P2, PT, R35, RZ, PT ;  /* 0x000000ff2300720c */ /* 0x000fc60003f45070 */
[----:B------:R1:W-:Y:S01]  /*25e90*/  LDGSTS.E [R33+0xae00], desc[UR8][R36.64], P1 ;  /* 0x0ae0000024217fae */ /* 0x0003e20008921848 */
[----:B------:R-:W-:-:S03]  /*25ea0*/  IMAD.X R41, R41, 0x1, R4, P4 ;  /* 0x0000000129297824 */ /* 0x000fc600020e0604 */
[----:B------:R-:W-:Y:S01]  /*25eb0*/  STL [R1+0x198], R51 ;  /* 0x0001983301007387 */ /* 0x000fe20000100800 */
[----:B------:R-:W-:Y:S02]  /*25ec0*/  IADD3 R39, P3, R39, R5, RZ ;  /* 0x0000000527277210 */ /* 0x000fe40007f7e0ff */
[----:B-1----:R-:W-:Y:S01]  /*25ed0*/  MOV R36, R51 ;  /* 0x0000003300247202 */ /* 0x002fe20000000f00 */
[----:B------:R-:W-:Y:S01]  /*25ee0*/  IMAD.MOV.U32 R37, RZ, RZ, R52 ;  /* 0x000000ffff257224 */ /* 0x000fe200078e0034 */
[----:B------:R-:W-:Y:S01]  /*25ef0*/  STL [R1+0x194], R52 ;  /* 0x0001943401007387 */ /* 0x000fe20000100800 */
[--C-:B------:R-:W-:Y:S01]  /*25f00*/  IMAD.X R43, R43, 0x1, R4.reuse, P3 ;  /* 0x000000012b2b7824 */ /* 0x100fe200018e0604 */
[----:B------:R-:W-:Y:S02]  /*25f10*/  IADD3 R40, P4, R40, R5, RZ ;  /* 0x0000000528287210 */ /* 0x000fe40007f9e0ff */
[----:B------:R1:W-:Y:S04]  /*25f20*/  LDGSTS.E [R33+0xaf00], desc[UR8][R36.64], P1 ;  /* 0x0af0000024217fae */ /* 0x0003e80008921848 */
[----:B------:R-:W-:Y:S01]  /*25f30*/  STL [R1+0x1d0], R38 ;  /* 0x0001d02601007387 */ /* 0x000fe20000100800 */
[----:B------:R-:W-:-:S03]  /*25f40*/  IMAD.X R48, R48, 0x1, R4, P4 ;  /* 0x0000000130307824 */ /* 0x000fc600020e0604 */
[----:B------:R2:W-:Y:S01]  /*25f50*/  STL [R1+0x1cc], R41 ;  /* 0x0001cc2901007387 */ /* 0x0005e20000100800 */
[----:B-1----:R-:W-:Y:S01]  /*25f60*/  IMAD.MOV.U32 R36, RZ, RZ, R38 ;  /* 0x000000ffff247224 */ /* 0x002fe200078e0026 */
[----:B------:R-:W-:Y:S02]  /*25f70*/  MOV R37, R41 ;  /* 0x0000002900257202 */ /* 0x000fe40000000f00 */
[----:B------:R-:W-:Y:S01]  /*25f80*/  ISETP.GT.AND P1, PT, R32, 0x5f, PT ;  /* 0x0000005f2000780c */ /* 0x000fe20003f24270 */
[----:B--2---:R-:W2:Y:S04]  /*25f90*/  LDL.LU R41, [R1+0x258] ;  /* 0x0002580001297983 */ /* 0x004ea80000300800 */
[----:B------:R-:W2:Y:S04]  /*25fa0*/  LDL.LU R38, [R1+0x290] ;  /* 0x0002900001267983 */ /* 0x000ea80000300800 */
[----:B------:R-:W-:Y:S04]  /*25fb0*/  STL [R1+0x1d8], R39 ;  /* 0x0001d82701007387 */ /* 0x000fe80000100800 */
[----:B------:R1:W-:Y:S04]  /*25fc0*/  LDGSTS.E [R33+0xb600], desc[UR8][R36.64], P2 ;  /* 0x0b60000024217fae */ /* 0x0003e80009121848 */
[----:B------:R1:W-:Y:S01]  /*25fd0*/  STL [R1+0x1d4], R43 ;  /* 0x0001d42b01007387 */ /* 0x0003e20000100800 */
[----:B------:R-:W-:-:S03]  /*25fe0*/  SEL R35, RZ, 0x4, !P1 ;  /* 0x00000004ff237807 */ /* 0x000fc60004800000 */
[----:B------:R1:W-:Y:S02]  /*25ff0*/  STL [R1+0x210], R40 ;  /* 0x0002102801007387 */ /* 0x0003e40000100800 */
[----:B-1----:R-:W-:Y:S01]  /*26000*/  IMAD.MOV.U32 R37, RZ, RZ, R43 ;  /* 0x000000ffff257224 */ /* 0x002fe200078e002b */
[----:B------:R-:W-:Y:S01]  /*26010*/  MOV R36, R39 ;  /* 0x0000002700247202 */ /* 0x000fe20000000f00 */
[----:B------:R-:W2:Y:S04]  /*26020*/  LDL.LU R43, [R1+0x254] ;  /* 0x00025400012b7983 */ /* 0x000ea80000300800 */
[----:B------:R1:W-:Y:S04]  /*26030*/  STL [R1+0x20c], R48 ;  /* 0x00020c3001007387 */ /* 0x0003e80000100800 */
[----:B------:R-:W2:Y:S01]  /*26040*/  LDL.LU R39, [R1+0x28c] ;  /* 0x00028c0001277983 */ /* 0x000ea20000300800 */
[----:B------:R-:W-:-:S03]  /*26050*/  SEL R35, R35, RZ, !P0 ;  /* 0x000000ff23237207 */ /* 0x000fc60004000000 */
[----:B------:R1:W-:Y:S01]  /*26060*/  LDGSTS.E [R33+0xb700], desc[UR8][R36.64], P2 ;  /* 0x0b70000024217fae */ /* 0x0003e20009121848 */
[----:B------:R-:W-:-:S03]  /*26070*/  ISETP.NE.U32.AND P1, PT, R35, RZ, PT ;  /* 0x000000ff2300720c */ /* 0x000fc60003f25070 */
[----:B------:R-:W2:Y:S01]  /*26080*/  LDL.LU R51, [R1+0x298] ;  /* 0x0002980001337983 */ /* 0x000ea20000300800 */
[----:B-1----:R-:W-:Y:S01]  /*26090*/  IMAD.MOV.U32 R36, RZ, RZ, R40 ;  /* 0x000000ffff247224 */ /* 0x002fe200078e0028 */
[----:B------:R-:W-:Y:S02]  /*260a0*/  MOV R37, R48 ;  /* 0x0000003000257202 */ /* 0x000fe40000000f00 */
[----:B------:R-:W2:Y:S06]  /*260b0*/  LDL.LU R40, [R1+0x2d0] ;  /* 0x0002d00001287983 */ /* 0x000eac0000300800 */
[----:B------:R1:W-:Y:S01]  /*260c0*/  LDGSTS.E [R33+0xbe00], desc[UR8][R36.64], P1 ;  /* 0x0be0000024217fae */ /* 0x0003e20008921848 */
[----:B----4-:R-:W-:-:S05]  /*260d0*/  IADD3 R45, P3, R45, R5, RZ ;  /* 0x000000052d2d7210 */ /* 0x010fca0007f7e0ff */
[----:B------:R-:W-:Y:S01]  /*260e0*/  IMAD.X R46, R46, 0x1, R4, P3 ;  /* 0x000000012e2e7824 */ /* 0x000fe200018e0604 */
[----:B------:R-:W-:Y:S01]  /*260f0*/  STL [R1+0x218], R45 ;  /* 0x0002182d01007387 */ /* 0x000fe20000100800 */
[----:B-1----:R-:W-:Y:S02]  /*26100*/  MOV R36, R45 ;  /* 0x0000002d00247202 */ /* 0x002fe40000000f00 */
[----:B------:R-:W-:Y:S01]  /*26110*/  IMAD.MOV.U32 R37, RZ, RZ, R46 ;  /* 0x000000ffff257224 */ /* 0x000fe200078e002e */
[----:B------:R1:W-:Y:S04]  /*26120*/  STL [R1+0x214], R46 ;  /* 0x0002142e01007387 */ /* 0x0003e80000100800 */
[----:B------:R4:W-:Y:S01]  /*26130*/  LDGSTS.E [R33+0xbf00], desc[UR8][R36.64], P1 ;  /* 0x0bf0000024217fae */ /* 0x0009e20008921848 */
[----:B---3--:R-:W-:-:S05]  /*26140*/  IADD3 R42, P4, R42, R5, RZ ;  /* 0x000000052a2a7210 */ /* 0x008fca0007f9e0ff */
[----:B------:R-:W-:Y:S01]  /*26150*/  IMAD.X R44, R44, 0x1, R4, P4 ;  /* 0x000000012c2c7824 */ /* 0x000fe200020e0604 */
[----:B------:R3:W-:Y:S04]  /*26160*/  STL [R1+0x250], R42 ;  /* 0x0002502a01007387 */ /* 0x0007e80000100800 */
[----:B------:R-:W2:Y:S01]  /*26170*/  LDL.LU R52, [R1+0x294] ;  /* 0x0002940001347983 */ /* 0x000ea20000300800 */
[----:B----4-:R-:W-:-:S03]  /*26180*/  IMAD.MOV.U32 R36, RZ, RZ, R42 ;  /* 0x000000ffff247224 */ /* 0x010fc600078e002a */
[----:B------:R4:W-:Y:S04]  /*26190*/  STL [R1+0x24c], R44 ;  /* 0x00024c2c01007387 */ /* 0x0009e80000100800 */
[----:B------:R-:W2:Y:S04]  /*261a0*/  LDL.LU R48, [R1+0x2cc] ;  /* 0x0002cc0001307983 */ /* 0x000ea80000300800 */
[----:B-1----:R-:W2:Y:S04]  /*261b0*/  LDL.LU R46, [R1+0x2d4] ;  /* 0x0002d400012e7983 */ /* 0x002ea80000300800 */
[----:B---3--:R-:W3:Y:S01]  /*261c0*/  LDL.LU R42, [R1+0x2d8] ;  /* 0x0002d800012a7983 */ /* 0x008ee20000300800 */
[----:B------:R-:W-:-:S03]  /*261d0*/  MOV R37, R44 ;  /* 0x0000002c00257202 */ /* 0x000fc60000000f00 */
[----:B------:R-:W3:Y:S04]  /*261e0*/  LDL.LU R45, [R1+0x30c] ;  /* 0x00030c00012d7983 */ /* 0x000ee80000300800 */
[----:B----4-:R-:W4:Y:S01]  /*261f0*/  LDL.LU R44, [R1+0x310] ;  /* 0x00031000012c7983 */ /* 0x010f220000300800 */
[----:B------:R-:W-:-:S04]  /*26200*/  ISETP.GT.AND P2, PT, R32, 0x63, PT ;  /* 0x000000632000780c */ /* 0x000fc80003f44270 */
[----:B------:R-:W-:-:S04]  /*26210*/  SEL R35, RZ, 0x4, !P2 ;  /* 0x00000004ff237807 */ /* 0x000fc80005000000 */
[----:B------:R-:W-:-:S04]  /*26220*/  SEL R35, R35, RZ, !P0 ;  /* 0x000000ff23237207 */ /* 0x000fc80004000000 */
[----:B------:R-:W-:Y:S02]  /*26230*/  ISETP.NE.U32.AND P2, PT, R35, RZ, PT ;  /* 0x000000ff2300720c */ /* 0x000fe40003f45070 */
[----:B------:R-:W-:Y:S02]  /*26240*/  ISETP.GT.AND P1, PT, R32, 0x67, PT ;  /* 0x000000672000780c */ /* 0x000fe40003f24270 */
[----:B--2---:R-:W-:-:S09]  /*26250*/  IADD3 R41, P3, R41, R5, RZ ;  /* 0x0000000529297210 */ /* 0x004fd20007f7e0ff */
[----:B------:R1:W-:Y:S01]  /*26260*/  LDGSTS.E [R33+0xc600], desc[UR8][R36.64], P2 ;  /* 0x0c60000024217fae */ /* 0x0003e20009121848 */
[----:B------:R-:W-:-:S03]  /*26270*/  IADD3 R38, P4, R38, R5, RZ ;  /* 0x0000000526267210 */ /* 0x000fc60007f9e0ff */
[----:B------:R-:W-:Y:S01]  /*26280*/  STL [R1+0x258], R41 ;  /* 0x0002582901007387 */ /* 0x000fe20000100800 */
[----:B------:R-:W-:Y:S02]  /*26290*/  SEL R35, RZ, 0x4, !P1 ;  /* 0x00000004ff237807 */ /* 0x000fe40004800000 */
[----:B-1----:R-:W-:Y:S01]  /*262a0*/  MOV R36, R41 ;  /* 0x0000002900247202 */ /* 0x002fe20000000f00 */
[----:B------:R-:W-:-:S04]  /*262b0*/  IMAD.X R43, R43, 0x1, R4, P3 ;  /* 0x000000012b2b7824 */ /* 0x000fc800018e0604 */
[----:B------:R-:W-:Y:S01]  /*262c0*/  IMAD.MOV.U32 R37, RZ, RZ, R43 ;  /* 0x000000ffff257224 */ /* 0x000fe200078e002b */
[----:B------:R1:W-:Y:S01]  /*262d0*/  STL [R1+0x254], R43 ;  /* 0x0002542b01007387 */ /* 0x0003e20000100800 */
[----:B------:R-:W-:-:S03]  /*262e0*/  IMAD.X R39, R39, 0x1, R4, P4 ;  /* 0x0000000127277824 */ /* 0x000fc600020e0604 */
[----:B------:R-:W-:Y:S04]  /*262f0*/  STL [R1+0x290], R38 ;  /* 0x0002902601007387 */ /* 0x000fe80000100800 */
[----:B------:R2:W-:Y:S04]  /*26300*/  STL [R1+0x28c], R39 ;  /* 0x00028c2701007387 */ /* 0x0005e80000100800 */
[----:B-1----:R-:W4:Y:S01]  /*26310*/  LDL.LU R43, [R1+0x314] ;  /* 0x00031400012b7983 */ /* 0x002f220000300800 */
[----:B------:R-:W-:-:S03]  /*26320*/  SEL R35, R35, RZ, !P0 ;  /* 0x000000ff23237207 */ /* 0x000fc60004000000 */
[----:B------:R1:W-:Y:S04]  /*26330*/  LDGSTS.E [R33+0xc700], desc[UR8][R36.64], P2 ;  /* 0x0c70000024217fae */ /* 0x0003e80009121848 */
[----:B------:R-:W4:Y:S01]  /*26340*/  LDL.LU R41, [R1+0x318] ;  /* 0x0003180001297983 */ /* 0x000f220000300800 */
[----:B------:R-:W-:Y:S02]  /*26350*/  ISETP.NE.U32.AND P1, PT, R35, RZ, PT ;  /* 0x000000ff2300720c */ /* 0x000fe40003f25070 */
[----:B-1----:R-:W-:Y:S01]  /*26360*/  MOV R37, R39 ;  /* 0x0000002700257202 */ /* 0x002fe20000000f00 */
[----:B------:R-:W-:Y:S01]  /*26370*/  IMAD.MOV.U32 R36, RZ, RZ, R38 ;  /* 0x000000ffff247224 */ /* 0x000fe200078e0026 */
[----:B--2---:R-:W2:Y:S04]  /*26380*/  LDL.LU R39, [R1+0x34c] ;  /* 0x00034c0001277983 */ /* 0x004ea80000300800 */
[----:B------:R-:W2:Y:S01]  /*26390*/  LDL.LU R38, [R1+0x350] ;  /* 0x0003500001267983 */ /* 0x000ea20000300800 */
[----:B------:R-:W-:-:S02]  /*263a0*/  ISETP.GT.AND P2, PT, R32, 0x6b, PT ;  /* 0x0000006b2000780c */ /* 0x000fc40003f44270 */
[-C--:B------:R-:W-:Y:S02]  /*263b0*/  IADD3 R51, P3, R51, R5.reuse, RZ ;  /* 0x0000000533337210 */ /* 0x080fe40007f7e0ff */
[----:B------:R1:W-:Y:S01]  /*263c0*/  LDGSTS.E [R33+0xce00], desc[UR8][R36.64], P1 ;  /* 0x0ce0000024217fae */ /* 0x0003e20008921848 */
[----:B------:R-:W-:Y:S02]  /*263d0*/  SEL R35, RZ, 0x4, !P2 ;  /* 0x00000004ff237807 */ /* 0x000fe40005000000 */
[----:B------:R-:W-:Y:S02]  /*263e0*/  IADD3 R40, P4, R40, R5, RZ ;  /* 0x0000000528287210 */ /* 0x000fe40007f9e0ff */
[----:B------:R-:W-:-:S04]  /*263f0*/  SEL R35, R35, RZ, !P0 ;  /* 0x000000ff23237207 */ /* 0x000fc80004000000 */
[----:B------:R-:W-:Y:S02]  /*26400*/  ISETP.NE.U32.AND P2, PT, R35, RZ, PT ;  /* 0x000000ff2300720c */ /* 0x000fe40003f45070 */
[----:B-1----:R-:W-:Y:S01]  /*26410*/  MOV R36, R51 ;  /* 0x0000003300247202 */ /* 0x002fe20000000f00 */
[----:B------:R-:W-:Y:S01]  /*26420*/  STL [R1+0x298], R51 ;  /* 0x0002983301007387 */ /* 0x000fe20000100800 */
[----:B------:R-:W-:-:S04]  /*26430*/  IMAD.X R52, R52, 0x1, R4, P3 ;  /* 0x0000000134347824 */ /* 0x000fc800018e0604 */
[----:B------:R-:W-:Y:S02]  /*26440*/  IMAD.MOV.U32 R37, RZ, RZ, R52 ;  /* 0x000000ffff257224 */ /* 0x000fe400078e0034 */
[----:B------:R-:W-:Y:S01]  /*26450*/  IMAD.X R48, R48, 0x1, R4, P4 ;  /* 0x0000000130307824 */ /* 0x000fe200020e0604 */
[----:B------:R-:W-:Y:S04]  /*26460*/  STL [R1+0x294], R52 ;  /* 0x0002943401007387 */ /* 0x000fe80000100800 */
[----:B------:R1:W-:Y:S01]  /*26470*/  LDGSTS.E [R33+0xcf00], desc[UR8][R36.64], P1 ;  /* 0x0cf0000024217fae */ /* 0x0003e20008921848 */
[----:B---3--:R-:W-:-:S03]  /*26480*/  IADD3 R42, P3, R42, R5, RZ ;  /* 0x000000052a2a7210 */ /* 0x008fc60007f7e0ff */
[----:B------:R3:W-:Y:S02]  /*26490*/  STL [R1+0x2d0], R40 ;  /* 0x0002d02801007387 */ /* 0x0007e40000100800 */
[----:B------:R-:W-:Y:S02]  /*264a0*/  IMAD.X R46, R46, 0x1, R4, P3 ;  /* 0x000000012e2e7824 */ /* 0x000fe400018e0604 */
[----:B------:R-:W-:Y:S01]  /*264b0*/  STL [R1+0x2cc], R48 ;  /* 0x0002cc3001007387 */ /* 0x000fe20000100800 */
[----:B----4-:R-:W-:Y:S01]  /*264c0*/  IADD3 R44, P4, R44, R5, RZ ;  /* 0x000000052c2c7210 */ /* 0x010fe20007f9e0ff */
[----:B-1----:R-:W-:Y:S01]  /*264d0*/  IMAD.MOV.U32 R36, RZ, RZ, R40 ;  /* 0x000000ffff247224 */ /* 0x002fe200078e0028 */
[----:B------:R-:W-:Y:S01]  /*264e0*/  MOV R37, R48 ;  /* 0x0000003000257202 */ /* 0x000fe20000000f00 */
[----:B---3--:R-:W3:Y:S04]  /*264f0*/  LDL.LU R40, [R1+0x358] ;  /* 0x0003580001287983 */ /* 0x008ee80000300800 */
[----:B------:R-:W4:Y:S01]  /*26500*/  LDL.LU R51, [R1+0x390] ;  /* 0x0003900001337983 */ /* 0x000f220000300800 */
[----:B------:R-:W-:-:S03]  /*26510*/  IMAD.X R45, R45, 0x1, R4, P4 ;  /* 0x000000012d2d7824 */ /* 0x000fc600020e0604 */
[----:B------:R1:W-:Y:S04]  /*26520*/  STL [R1+0x2d8], R42 ;  /* 0x0002d82a01007387 */ /* 0x0003e80000100800 */
[----:B------:R1:W-:Y:S04]  /*26530*/  LDGSTS.E [R33+0xd600], desc[UR8][R36.64], P2 ;  /* 0x0d60000024217fae */ /* 0x0003e80009121848 */
[----:B------:R1:W-:Y:S04]  /*26540*/  STL [R1+0x2d4], R46 ;  /* 0x0002d42e01007387 */ /* 0x0003e80000100800 */
[----:B------:R-:W-:Y:S01]  /*26550*/  STL [R1+0x310], R44 ;  /* 0x0003102c01007387 */ /* 0x000fe20000100800 */
[----:B-1----:R-:W-:-:S03]  /*26560*/  MOV R36, R42 ;  /* 0x0000002a00247202 */ /* 0x002fc60000000f00 */
[----:B------:R-:W4:Y:S04]  /*26570*/  LDL.LU R42, [R1+0x354] ;  /* 0x00035400012a7983 */ /* 0x000f280000300800 */
[----:B------:R1:W-:Y:S04]  /*26580*/  STL [R1+0x30c], R45 ;  /* 0x00030c2d01007387 */ /* 0x0003e80000100800 */
[----:B------:R-:W4:Y:S01]  /*26590*/  LDL.LU R52, [R1+0x38c] ;  /* 0x00038c0001347983 */ /* 0x000f220000300800 */
[----:B------:R-:W-:Y:S01]  /*265a0*/  ISETP.GT.AND P1, PT, R32, 0x6f, PT ;  /* 0x0000006f2000780c */ /* 0x000fe20003f24270 */
[----:B------:R-:W-:-:S02]  /*265b0*/  IMAD.MOV.U32 R37, RZ, RZ, R46 ;  /* 0x000000ffff257224 */ /* 0x000fc400078e002e */
[----:B------:R-:W4:Y:S01]  /*265c0*/  LDL.LU R48, [R1+0x394] ;  /* 0x0003940001307983 */ /* 0x000f220000300800 */
[----:B------:R-:W-:-:S03]  /*265d0*/  SEL R35, RZ, 0x4, !P1 ;  /* 0x00000004ff237807 */ /* 0x000fc60004800000 */
[----:B------:R-:W4:Y:S01]  /*265e0*/  LDL.LU R46, [R1+0x398] ;  /* 0x00039800012e7983 */ /* 0x000f220000300800 */
[----:B------:R-:W-:-:S03]  /*265f0*/  SEL R35, R35, RZ, !P0 ;  /* 0x000000ff23237207 */ /* 0x000fc60004000000 */
[----:B------:R1:W-:Y:S01]  /*26600*/  LDGSTS.E [R33+0xd700], desc[UR8][R36.64], P2 ;  /* 0x0d70000024217fae */ /* 0x0003e20009121848 */
[----:B------:R-:W-:Y:S02]  /*26610*/  ISETP.NE.U32.AND P1, PT, R35, RZ, PT ;  /* 0x000000ff2300720c */ /* 0x000fe40003f25070 */
[----:B------:R-:W-:Y:S01]  /*26620*/  ISETP.GT.AND P2, PT, R32, 0x73, PT ;  /* 0x000000732000780c */ /* 0x000fe20003f44270 */
[----:B-1----:R-:W-:Y:S01]  /*26630*/  IMAD.MOV.U32 R36, RZ, RZ, R44 ;  /* 0x000000ffff247224 */ /* 0x002fe200078e002c */
[----:B------:R-:W-:-:S09]  /*26640*/  MOV R37, R45 ;  /* 0x0000002d00257202 */ /* 0x000fd20000000f00 */
[----:B------:R1:W-:Y:S01]  /*26650*/  LDGSTS.E [R33+0xde00], desc[UR8][R36.64], P1 ;  /* 0x0de0000024217fae */ /* 0x0003e20008921848 */
[----:B------:R-:W-:-:S05]  /*26660*/  IADD3 R41, P3, R41, R5, RZ ;  /* 0x0000000529297210 */ /* 0x000fca0007f7e0ff */
[----:B------:R-:W-:Y:S01]  /*26670*/  IMAD.X R43, R43, 0x1, R4, P3 ;  /* 0x000000012b2b7824 */ /* 0x000fe200018e0604 */
[----:B------:R-:W-:Y:S01]  /*26680*/  STL [R1+0x318], R41 ;  /* 0x0003182901007387 */ /* 0x000fe20000100800 */
[----:B--2---:R-:W-:-:S03]  /*26690*/  IADD3 R38, P4, R38, R5, RZ ;  /* 0x0000000526267210 */ /* 0x004fc60007f9e0ff */
[----:B------:R2:W-:Y:S02]  /*266a0*/  STL [R1+0x314], R43 ;  /* 0x0003142b01007387 */ /* 0x0005e40000100800 */
[----:B------:R-:W-:Y:S02]  /*266b0*/  IMAD.X R39, R39, 0x1, R4, P4 ;  /* 0x0000000127277824 */ /* 0x000fe400020e0604 */
[----:B------:R2:W-:Y:S01]  /*266c0*/  STL [R1+0x350], R38 ;  /* 0x0003502601007387 */ /* 0x0005e20000100800 */
[----:B-1----:R-:W-:Y:S01]  /*266d0*/  MOV R36, R41 ;  /* 0x0000002900247202 */ /* 0x002fe20000000f00 */
[----:B------:R-:W-:Y:S02]  /*266e0*/  IMAD.MOV.U32 R37, RZ, RZ, R43 ;  /* 0x000000ffff257224 */ /* 0x000fe400078e002b */
[----:B------:R-:W4:Y:S04]  /*266f0*/  LDL.LU R45, [R1+0x3cc] ;  /* 0x0003cc00012d7983 */ /* 0x000f280000300800 */
[----:B------:R1:W-:Y:S04]  /*26700*/  STL [R1+0x34c], R39 ;  /* 0x00034c2701007387 */ /* 0x0003e80000100800 */
[----:B------:R-:W4:Y:S01]  /*26710*/  LDL.LU R44, [R1+0x3d0] ;  /* 0x0003d000012c7983 */ /* 0x000f220000300800 */
[----:B------:R-:W-:-:S03]  /*26720*/  SEL R35, RZ, 0x4, !P2 ;  /* 0x00000004ff237807 */ /* 0x000fc60005000000 */
[----:B------:R1:W-:Y:S01]  /*26730*/  LDGSTS.E [R33+0xdf00], desc[UR8][R36.64], P1 ;  /* 0x0df0000024217fae */ /* 0x0003e20008921848 */
[----:B------:R-:W-:-:S03]  /*26740*/  SEL R35, R35, RZ, !P0 ;  /* 0x000000ff23237207 */ /* 0x000fc60004000000 */
[----:B--2---:R-:W2:Y:S01]  /*26750*/  LDL.LU R43, [R1+0x3d4] ;  /* 0x0003d400012b7983 */ /* 0x004ea20000300800 */
[----:B------:R-:W-:Y:S01]  /*26760*/  ISETP.NE.U32.AND P2, PT, R35, RZ, PT ;  /* 0x000000ff2300720c */ /* 0x000fe20003f45070 */
[----:B-1----:R-:W-:Y:S02]  /*26770*/  IMAD.MOV.U32 R36, RZ, RZ, R38 ;  /* 0x000000ffff247224 */ /* 0x002fe400078e0026 */
[----:B------:R-:W2:Y:S01]  /*26780*/  LDL.LU R38, [R1+0x3d8] ;  /* 0x0003d80001267983 */ /* 0x000ea20000300800 */
[----:B------:R-:W-:-:S03]  /*26790*/  MOV R37, R39 ;  /* 0x0000002700257202 */ /* 0x000fc60000000f00 */
[----:B------:R-:W2:Y:S04]  /*267a0*/  LDL.LU R41, [R1+0x410] ;  /* 0x0004100001297983 */ /* 0x000ea80000300800 */
[----:B------:R-:W2:Y:S04]  /*267b0*/  LDL.LU R39, [R1+0x418] ;  /* 0x0004180001277983 */ /* 0x000ea80000300800 */
        /* <DEDUP_REMOVED lines=9> */
[----:B------:R-:W-:Y:S01]  /*26850*/  STL [R1+0x390], R51 ;  /* 0x0003903301007387 */ /* 0x000fe20000100800 */
[----:B------:R-:W-:-:S03]  /*26860*/  ISETP.GT.AND P1, PT, R32, 0x77, PT ;  /* 0x000000772000780c */ /* 0x000fc60003f24270 */
[----:B------:R3:W-:Y:S04]  /*26870*/  LDGSTS.E [R33+0xe700], desc[UR8][R36.64], P2 ;  /* 0x0e70000024217fae */ /* 0x0007e80009121848 */
[----:B-1----:R-:W4:Y:S04]  /*26880*/  LDL.LU R42, [R1+0x40c] ;  /* 0x00040c00012a7983 */ /* 0x002f280000300800 */
[----:B------:R-:W-:Y:S04]  /*26890*/  STL [R1+0x38c], R52 ;  /* 0x00038c3401007387 */ /* 0x000fe80000100800 */
[----:B------:R-:W4:Y:S01]  /*268a0*/  LDL.LU R40, [R1+0x414] ;  /* 0x0004140001287983 */ /* 0x000f220000300800 */
[----:B------:R-:W-:-:S04]  /*268b0*/  SEL R35, RZ, 0x4, !P1 ;  /* 0x00000004ff237807 */ /* 0x000fc80004800000 */
[----:B------:R-:W-:-:S04]  /*268c0*/  SEL R35, R35, RZ, !P0 ;  /* 0x000000ff23237207 */ /* 0x000fc80004000000 */
[----:B------:R-:W-:Y:S02]  /*268d0*/  ISETP.NE.U32.AND P1, PT, R35, RZ, PT ;  /* 0x000000ff2300720c */ /* 0x000fe40003f25070 */
[----:B------:R-:W-:Y:S01]  /*268e0*/  IADD3 R46, P3, R46, R5, RZ ;  /* 0x000000052e2e7210 */ /* 0x000fe20007f7e0ff */
[----:B---3--:R-:W-:Y:S01]  /*268f0*/  IMAD.MOV.U32 R36, RZ, RZ, R51 ;  /* 0x000000ffff247224 */ /* 0x008fe200078e0033 */
[----:B------:R-:W-:Y:S02]  /*26900*/  MOV R37, R52 ;  /* 0x0000003400257202 */ /* 0x000fe40000000f00 */
[----:B------:R-:W-:Y:S01]  /*26910*/  ISETP.GT.AND P2, PT, R32, 0x7b, PT ;  /* 0x0000007b2000780c */ /* 0x000fe20003f44270 */
[----:B------:R-:W-:-:S03]  /*26920*/  IMAD.X R48, R48, 0x1, R4, P3 ;  /* 0x0000000130307824 */ /* 0x000fc600018e0604 */
[----:B------:R-:W-:-:S03]  /*26930*/  SEL R35, RZ, 0x4, !P2 ;  /* 0x00000004ff237807 */ /* 0x000fc60005000000 */
[----:B------:R1:W-:Y:S01]  /*26940*/  LDGSTS.E [R33+0xee00], desc[UR8][R36.64], P1 ;  /* 0x0ee0000024217fae */ /* 0x0003e20008921848 */
[----:B------:R-:W-:Y:S01]  /*26950*/  SEL R35, R35, RZ, !P0 ;  /* 0x000000ff23237207 */ /* 0x000fe20004000000 */
[----:B-1----:R-:W-:Y:S01]  /*26960*/  IMAD.MOV.U32 R36, RZ, RZ, R46 ;  /* 0x000000ffff247224 */ /* 0x002fe200078e002e */
[----:B------:R-:W-:Y:S02]  /*26970*/  MOV R37, R48 ;  /* 0x0000003000257202 */ /* 0x000fe40000000f00 */
[----:B------:R-:W-:-:S03]  /*26980*/  ISETP.NE.U32.AND P2, PT, R35, RZ, PT ;  /* 0x000000ff2300720c */ /* 0x000fc60003f45070 */
[----:B------:R1:W-:Y:S01]  /*26990*/  LDGSTS.E [R33+0xef00], desc[UR8][R36.64], P1 ;  /* 0x0ef0000024217fae */ /* 0x0003e20008921848 */
[----:B------:R-:W-:-:S05]  /*269a0*/  IADD3 R44, P1, R44, R5, RZ ;  /* 0x000000052c2c7210 */ /* 0x000fca0007f3e0ff */
[----:B------:R-:W-:Y:S01]  /*269b0*/  IMAD.X R45, R45, 0x1, R4, P1 ;  /* 0x000000012d2d7824 */ /* 0x000fe200008e0604 */
[----:B------:R-:W-:Y:S01]  /*269c0*/  ISETP.GT.AND P1, PT, R32, 0x7f, PT ;  /* 0x0000007f2000780c */ /* 0x000fe20003f24270 */
[----:B-1----:R-:W-:-:S03]  /*269d0*/  IMAD.MOV.U32 R36, RZ, RZ, R44 ;  /* 0x000000ffff247224 */ /* 0x002fc600078e002c */
[----:B------:R-:W-:Y:S02]  /*269e0*/  MOV R37, R45 ;  /* 0x0000002d00257202 */ /* 0x000fe40000000f00 */
[----:B--2---:R-:W-:-:S03]  /*269f0*/  IADD3 R38, P3, R38, R5, RZ ;  /* 0x0000000526267210 */ /* 0x004fc60007f7e0ff */
[----:B------:R1:W-:Y:S02]  /*26a00*/  LDGSTS.E [R33+0xf600], desc[UR8][R36.64], P2 ;  /* 0x0f60000024217fae */ /* 0x0003e40009121848 */
[----:B------:R-:W-:Y:S01]  /*26a10*/  IMAD.X R43, R43, 0x1, R4, P3 ;  /* 0x000000012b2b7824 */ /* 0x000fe200018e0604 */
[----:B------:R-:W-:Y:S01]  /*26a20*/  SEL R32, RZ, 0x4, !P1 ;  /* 0x00000004ff207807 */ /* 0x000fe20004800000 */
[----:B------:R-:W-:Y:S03]  /*26a30*/  STL [R1+0x398], R46 ;  /* 0x0003982e01007387 */ /* 0x000fe60000100800 */
[----:B------:R-:W-:Y:S01]  /*26a40*/  SEL R32, R32, RZ, !P0 ;  /* 0x000000ff20207207 */ /* 0x000fe20004000000 */
[----:B-1----:R-:W-:Y:S01]  /*26a50*/  IMAD.MOV.U32 R36, RZ, RZ, R38 ;  /* 0x000000ffff247224 */ /* 0x002fe200078e0026 */
[----:B------:R-:W-:Y:S01]  /*26a60*/  MOV R37, R43 ;  /* 0x0000002b00257202 */ /* 0x000fe20000000f00 */
[----:B------:R-:W-:Y:S01]  /*26a70*/  STL [R1+0x394], R48 ;  /* 0x0003943001007387 */ /* 0x000fe20000100800 */
[----:B------:R-:W-:-:S03]  /*26a80*/  ISETP.NE.U32.AND P1, PT, R32, RZ, PT ;  /* 0x000000ff2000720c */ /* 0x000fc60003f25070 */
[----:B------:R1:W-:Y:S04]  /*26a90*/  STL [R1+0x3d0], R44 ;  /* 0x0003d02c01007387 */ /* 0x0003e80000100800 */
[----:B------:R2:W-:Y:S01]  /*26aa0*/  LDGSTS.E [R33+0xf700], desc[UR8][R36.64], P2 ;  /* 0x0f70000024217fae */ /* 0x0005e20009121848 */
[----:B------:R-:W-:-:S03]  /*26ab0*/  IADD3 R41, P2, R41, R5, RZ ;  /* 0x0000000529297210 */ /* 0x000fc60007f5e0ff */
[----:B------:R-:W-:Y:S04]  /*26ac0*/  STL [R1+0x3cc], R45 ;  /* 0x0003cc2d01007387 */ /* 0x000fe80000100800 */
[----:B------:R3:W-:Y:S01]  /*26ad0*/  STL [R1+0x3d8], R38 ;  /* 0x0003d82601007387 */ /* 0x0007e20000100800 */
[----:B------:R-:W-:-:S03]  /*26ae0*/  IADD3 R39, P3, R39, R5, RZ ;  /* 0x0000000527277210 */ /* 0x000fc60007f7e0ff */
[----:B------:R2:W-:Y:S04]  /*26af0*/  STL [R1+0x3d4], R43 ;  /* 0x0003d42b01007387 */ /* 0x0005e80000100800 */
[----:B-1----:R-:W4:Y:S04]  /*26b00*/  LDL.LU R44, [R1+0x41c] ;  /* 0x00041c00012c7983 */ /* 0x002f280000300800 */
[----:B---3--:R-:W3:Y:S04]  /*26b10*/  LDL.LU R38, [R1+0x420] ;  /* 0x0004200001267983 */ /* 0x008ee80000300800 */
[----:B------:R-:W3:Y:S01]  /*26b20*/  LDL.LU R48, [R1+0x424] ;  /* 0x0004240001307983 */ /* 0x000ee20000300800 */
[----:B--2---:R-:W-:-:S03]  /*26b30*/  MOV R36, R41 ;  /* 0x0000002900247202 */ /* 0x004fc60000000f00 */
[----:B------:R-:W2:Y:S04]  /*26b40*/  LDL.LU R43, [R1+0x428] ;  /* 0x00042800012b7983 */ /* 0x000ea80000300800 */
[----:B------:R-:W-:Y:S01]  /*26b50*/  STL [R1+0x410], R41 ;  /* 0x0004102901007387 */ /* 0x000fe20000100800 */
[----:B----4-:R-:W-:-:S04]  /*26b60*/  IMAD.X R42, R42, 0x1, R4, P2 ;  /* 0x000000012a2a7824 */ /* 0x010fc800010e0604 */
[----:B------:R-:W-:Y:S02]  /*26b70*/  IMAD.MOV.U32 R37, RZ, RZ, R42 ;  /* 0x000000ffff257224 */ /* 0x000fe400078e002a */
[----:B------:R-:W-:-:S03]  /*26b80*/  IMAD.X R40, R40, 0x1, R4, P3 ;  /* 0x0000000128287824 */ /* 0x000fc600018e0604 */
[----:B------:R1:W-:Y:S04]  /*26b90*/  LDGSTS.E [R33+0xfe00], desc[UR8][R36.64], P1 ;  /* 0x0fe0000024217fae */ /* 0x0003e80008921848 */
[----:B------:R-:W-:Y:S04]  /*26ba0*/  STL [R1+0x40c], R42 ;  /* 0x00040c2a01007387 */ /* 0x000fe80000100800 */
[----:B------:R4:W-:Y:S01]  /*26bb0*/  STL [R1+0x418], R39 ;  /* 0x0004182701007387 */ /* 0x0009e20000100800 */
[----:B-1----:R-:W-:Y:S01]  /*26bc0*/  IMAD.MOV.U32 R36, RZ, RZ, R39 ;  /* 0x000000ffff247224 */ /* 0x002fe200078e0027 */
[----:B------:R-:W-:-:S02]  /*26bd0*/  MOV R37, R40 ;  /* 0x0000002800257202 */ /* 0x000fc40000000f00 */
[----:B------:R1:W-:Y:S04]  /*26be0*/  STL [R1+0x414], R40 ;  /* 0x0004142801007387 */ /* 0x0003e80000100800 */
[----:B------:R1:W-:Y:S04]  /*26bf0*/  LDGSTS.E [R33+0xff00], desc[UR8][R36.64], P1 ;  /* 0x0ff0000024217fae */ /* 0x0003e80008921848 */
[----:B----4-:R-:W4:Y:S01]  /*26c00*/  LDL.LU R39, [R1+0x49c] ;  /* 0x00049c0001277983 */ /* 0x010f220000300800 */
[----:B------:R-:W1:Y:S03]  /*26c10*/  S2R R218, SR_TID.X ;  /* 0x0000000000da7919 */ /* 0x000e660000002100 */
[----:B------:R-:W4:Y:S04]  /*26c20*/  LDL.LU R36, [R1+0x4a0] ;  /* 0x0004a00001247983 */ /* 0x000f280000300800 */
[----:B------:R-:W4:Y:S04]  /*26c30*/  LDL.LU R45, [R1+0x4a4] ;  /* 0x0004a400012d7983 */ /* 0x000f280000300800 */
[----:B-1----:R-:W4:Y:S04]  /*26c40*/  LDL.LU R40, [R1+0x4a8] ;  /* 0x0004a80001287983 */ /* 0x002f280000300800 */
[----:B------:R-:W4:Y:S04]  /*26c50*/  LDL.LU R46, [R1+0x51c] ;  /* 0x00051c00012e7983 */ /* 0x000f280000300800 */
[----:B------:R-:W4:Y:S04]  /*26c60*/  LDL.LU R41, [R1+0x520] ;  /* 0x0005200001297983 */ /* 0x000f280000300800 */
[----:B------:R-:W4:Y:S04]  /*26c70*/  LDL.LU R42, [R1+0x524] ;  /* 0x00052400012a7983 */ /* 0x000f280000300800 */
[----:B------:R-:W4:Y:S01]  /*26c80*/  LDL.LU R37, [R1+0x528] ;  /* 0x0005280001257983 */ /* 0x000f220000300800 */
[----:B------:R-:W-:Y:S01]  /*26c90*/  IMAD R32, R220, -0x80, R217 ;  /* 0xffffff80dc207824 */ /* 0x000fe200078e02d9 */
[----:B------:R-:W-:Y:S01]  /*26ca0*/  LOP3.LUT R35, R218, 0x3f, RZ, 0xc0, !PT ;  /* 0x0000003fda237812 */ /* 0x000fe200078ec0ff */
[----:B------:R-:W-:Y:S01]  /*26cb0*/  ULEA UR7, UR5, UR4, 0xf ;  /* 0x0000000405077291 */ /* 0x000fe2000f8e783f */
[----:B------:R-:W0:Y:S02]  /*26cc0*/  LDGDEPBAR ;  /* 0x00000000000079af */ /* 0x000e240000000000 */
[----:B------:R-:W-:-:S02]  /*26cd0*/  LOP3.LUT R33, R35, 0x40, RZ, 0xfc, !PT ;  /* 0x0000004023217812 */ /* 0x000fc400078efcff */
[-C--:B------:R-:W-:Y:S02]  /*26ce0*/  ISETP.GE.AND P1, PT, R35, R32.reuse, PT ;  /* 0x000000202300720c */ /* 0x080fe40003f26270 */
[----:B------:R-:W-:Y:S02]  /*26cf0*/  ISETP.GE.AND P2, PT, R33, R32, PT ;  /* 0x000000202100720c */ /* 0x000fe40003f46270 */
[----:B------:R-:W-:Y:S02]  /*26d00*/  SEL R33, RZ, 0x4, P1 ;  /* 0x00000004ff217807 */ /* 0x000fe40000800000 */
[----:B------:R-:W-:Y:S02]  /*26d10*/  SEL R32, RZ, 0x4, P2 ;  /* 0x00000004ff207807 */ /* 0x000fe40001000000 */
[----:B------:R-:W-:-:S04]  /*26d20*/  SEL R33, R33, RZ, !P0 ;  /* 0x000000ff21217207 */ /* 0x000fc80004000000 */
[----:B------:R-:W-:Y:S02]  /*26d30*/  ISETP.NE.U32.AND P1, PT, R33, RZ, PT ;  /* 0x000000ff2100720c */ /* 0x000fe40003f25070 */
[----:B------:R-:W-:Y:S02]  /*26d40*/  SEL R32, R32, RZ, !P0 ;  /* 0x000000ff20207207 */ /* 0x000fe40004000000 */
[----:B------:R-:W-:Y:S02]  /*26d50*/  IADD3 R35, R47, UR7, RZ ;  /* 0x000000072f237c10 */ /* 0x000fe4000fffe0ff */
[----:B------:R-:W-:Y:S02]  /*26d60*/  ISETP.NE.U32.AND P0, PT, R32, RZ, PT ;  /* 0x000000ff2000720c */ /* 0x000fe40003f05070 */
[----:B---3--:R-:W-:-:S05]  /*26d70*/  IADD3 R38, P2, R38, R0, RZ ;  /* 0x0000000026267210 */ /* 0x008fca0007f5e0ff */
[--C-:B------:R-:W-:Y:S01]  /*26d80*/  IMAD.X R44, R44, 0x1, R2.reuse, P2 ;  /* 0x000000012c2c7824 */ /* 0x100fe200010e0602 */
[----:B--2---:R-:W-:Y:S01]  /*26d90*/  IADD3 R43, P3, R43, R0, RZ ;  /* 0x000000002b2b7210 */ /* 0x004fe20007f7e0ff */
[----:B------:R-:W-:Y:S04]  /*26da0*/  STL [R1+0x420], R38 ;  /* 0x0004202601007387 */ /* 0x000fe80000100800 */
[----:B------:R-:W-:Y:S01]  /*26db0*/  IMAD.X R48, R48, 0x1, R2, P3 ;  /* 0x0000000130307824 */ /* 0x000fe200018e0602 */
[----:B------:R1:W-:Y:S01]  /*26dc0*/  STL [R1+0x41c], R44 ;  /* 0x00041c2c01007387 */ /* 0x0003e20000100800 */
[----:B------:R-:W-:Y:S02]  /*26dd0*/  IMAD.MOV.U32 R32, RZ, RZ, R38 ;  /* 0x000000ffff207224 */ /* 0x000fe400078e0026 */
[----:B------:R-:W-:Y:S01]  /*26de0*/  IMAD.MOV.U32 R33, RZ, RZ, R44 ;  /* 0x000000ffff217224 */ /* 0x000fe200078e002c */
[----:B------:R-:W-:Y:S04]  /*26df0*/  STL [R1+0x428], R43 ;  /* 0x0004282b01007387 */ /* 0x000fe80000100800 */
[----:B------:R2:W-:Y:S04]  /*26e00*/  STL [R1+0x424], R48 ;  /* 0x0004243001007387 */ /* 0x0005e80000100800 */
[----:B-1----:R-:W3:Y:S04]  /*26e10*/  LDL.LU R44, [R1+0x5a0] ;  /* 0x0005a000012c7983 */ /* 0x002ee80000300800 */
[----:B------:R1:W-:Y:S04]  /*26e20*/  LDGSTS.E [R35+0x20000], desc[UR8][R32.64], P1 ;  /* 0x2000000020237fae */ /* 0x0003e80008921848 */
[----:B------:R-:W3:Y:S01]  /*26e30*/  LDL.LU R38, [R1+0x5a8] ;  /* 0x0005a80001267983 */ /* 0x000ee20000300800 */
[----:B-1----:R-:W-:-:S03]  /*26e40*/  IMAD.MOV.U32 R33, RZ, RZ, R48 ;  /* 0x000000ffff217224 */ /* 0x002fc600078e0030 */
[----:B--2---:R-:W2:Y:S01]  /*26e50*/  LDL.LU R48, [R1+0x59c] ;  /* 0x00059c0001307983 */ /* 0x004ea20000300800 */
[----:B------:R-:W-:-:S03]  /*26e60*/  MOV R32, R43 ;  /* 0x0000002b00207202 */ /* 0x000fc60000000f00 */
[----:B------:R-:W2:Y:S04]  /*26e70*/  LDL.LU R43, [R1+0x5a4] ;  /* 0x0005a400012b7983 */ /* 0x000ea80000300800 */
[----:B------:R1:W-:Y:S01]  /*26e80*/  LDGSTS.E [R35+0x20100], desc[UR8][R32.64], P0 ;  /* 0x2010000020237fae */ /* 0x0003e20008121848 */
[----:B----4-:R-:W-:-:S05]  /*26e90*/  IADD3 R36, P2, R36, R0, RZ ;  /* 0x0000000024247210 */ /* 0x010fca0007f5e0ff */
[----:B------:R-:W-:Y:S01]  /*26ea0*/  IMAD.X R39, R39, 0x1, R2, P2 ;  /* 0x0000000127277824 */ /* 0x000fe200010e0602 */
[----:B------:R-:W-:Y:S01]  /*26eb0*/  IADD3 R40, P3, R40, R0, RZ ;  /* 0x0000000028287210 */ /* 0x000fe20007f7e0ff */
[----:B------:R-:W-:Y:S01]  /*26ec0*/  STL [R1+0x4a0], R36 ;  /* 0x0004a02401007387 */ /* 0x000fe20000100800 */
[----:B-1----:R-:W-:Y:S02]  /*26ed0*/  IMAD.MOV.U32 R32, RZ, RZ, R36 ;  /* 0x000000ffff207224 */ /* 0x002fe400078e0024 */
[----:B------:R-:W-:Y:S01]  /*26ee0*/  IADD3.X R45, R45, R2, RZ, P3, !PT ;  /* 0x000000022d2d7210 */ /* 0x000fe20001ffe4ff */
[----:B------:R1:W-:Y:S01]  /*26ef0*/  STL [R1+0x49c], R39 ;  /* 0x00049c2701007387 */ /* 0x0003e20000100800 */
[----:B------:R-:W-:-:S03]  /*26f00*/  IMAD.MOV.U32 R33, RZ, RZ, R39 ;  /* 0x000000ffff217224 */ /* 0x000fc600078e0027 */
[----:B------:R-:W-:Y:S01]  /*26f10*/  STL [R1+0x4a8], R40 ;  /* 0x0004a82801007387 */ /* 0x000fe20000100800 */
[----:B------:R-:W-:-:S03]  /*26f20*/  IADD3 R41, P2, R41, R0, RZ ;  /* 0x0000000029297210 */ /* 0x000fc60007f5e0ff */
[----:B------:R4:W-:Y:S04]  /*26f30*/  LDGSTS.E [R35+0x21000], desc[UR8][R32.64], P1 ;  /* 0x2100000020237fae */ /* 0x0009e80008921848 */
[----:B-1----:R-:W2:Y:S04]  /*26f40*/  LDL.LU R39, [R1+0x620] ;  /* 0x0006200001277983 */ /* 0x002ea80000300800 */
[----:B------:R1:W-:Y:S04]  /*26f50*/  STL [R1+0x4a4], R45 ;  /* 0x0004a42d01007387 */ /* 0x0003e80000100800 */
[----:B------:R-:W2:Y:S01]  /*26f60*/  LDL.LU R36, [R1+0x628] ;  /* 0x0006280001247983 */ /* 0x000ea20000300800 */
[----:B----4-:R-:W-:Y:S01]  /*26f70*/  IMAD.MOV.U32 R33, RZ, RZ, R45 ;  /* 0x000000ffff217224 */ /* 0x010fe200078e002d */
[----:B------:R-:W-:Y:S01]  /*26f80*/  MOV R32, R40 ;  /* 0x0000002800207202 */ /* 0x000fe20000000f00 */
[----:B------:R-:W-:Y:S01]  /*26f90*/  IMAD.X R46, R46, 0x1, R2, P2 ;  /* 0x000000012e2e7824 */ /* 0x000fe200010e0602 */
[----:B-1----:R-:W4:Y:S01]  /*26fa0*/  LDL.LU R45, [R1+0x61c] ;  /* 0x00061c00012d7983 */ /* 0x002f220000300800 */
[----:B------:R-:W-:-:S03]  /*26fb0*/  IADD3 R37, P3, R37, R0, RZ ;  /* 0x0000000025257210 */ /* 0x000fc60007f7e0ff */
[----:B------:R-:W4:Y:S01]  /*26fc0*/  LDL.LU R40, [R1+0x624] ;  /* 0x0006240001287983 */ /* 0x000f220000300800 */
[----:B------:R-:W-:-:S03]  /*26fd0*/  IADD3.X R42, R42, R2, RZ, P3, !PT ;  /* 0x000000022a2a7210 */ /* 0x000fc60001ffe4ff */
[----:B------:R1:W-:Y:S04]  /*26fe0*/  STL [R1+0x520], R41 ;  /* 0x0005202901007387 */ /* 0x0003e80000100800 */
[----:B------:R1:W-:Y:S04]  /*26ff0*/  STL [R1+0x51c], R46 ;  /* 0x00051c2e01007387 */ /* 0x0003e80000100800 */
[----:B------:R1:W-:Y:S04]  /*27000*/  STL [R1+0x528], R37 ;  /* 0x0005282501007387 */ /* 0x0003e80000100800 */
[----:B------:R-:W4:Y:S04]  /*27010*/  LDL.LU R51, [R1+0x6a0] ;  /* 0x0006a00001337983 */ /* 0x000f280000300800 */
[----:B------:R1:W-:Y:S04]  /*27020*/  LDGSTS.E [R35+0x21100], desc[UR8][R32.64], P0 ;  /* 0x2110000020237fae */ /* 0x0003e80008121848 */
[----:B------:R1:W-:Y:S02]  /*27030*/  STL [R1+0x524], R42 ;  /* 0x0005242a01007387 */ /* 0x0003e40000100800 */
[----:B-1----:R-:W-:-:S02]  /*27040*/  IMAD.MOV.U32 R32, RZ, RZ, R41 ;  /* 0x000000ffff207224 */ /* 0x002fc400078e0029 */
[----:B------:R-:W4:Y:S04]  /*27050*/  LDL.LU R41, [R1+0x6a8] ;  /* 0x0006a80001297983 */ /* 0x000f280000300800 */
[----:B------:R-:W4:Y:S01]  /*27060*/  LDL.LU R52, [R1+0x69c] ;  /* 0x00069c0001347983 */ /* 0x000f220000300800 */
[----:B------:R-:W-:-:S03]  /*27070*/  IMAD.MOV.U32 R33, RZ, RZ, R46 ;  /* 0x000000ffff217224 */ /* 0x000fc600078e002e */
[----:B------:R-:W4:Y:S04]  /*27080*/  LDL.LU R46, [R1+0x6a4] ;  /* 0x0006a400012e7983 */ /* 0x000f280000300800 */
[----:B------:R1:W-:Y:S02]  /*27090*/  LDGSTS.E [R35+0x22000], desc[UR8][R32.64], P1 ;  /* 0x2200000020237fae */ /* 0x0003e40008921848 */
[----:B-1----:R-:W-:Y:S01]  /*270a0*/  MOV R32, R37 ;  /* 0x0000002500207202 */ /* 0x002fe20000000f00 */
[----:B------:R-:W-:Y:S01]  /*270b0*/  IMAD.MOV.U32 R33, RZ, RZ, R42 ;  /* 0x000000ffff217224 */ /* 0x000fe200078e002a */
[----:B------:R-:W4:Y:S04]  /*270c0*/  LDL.LU R37, [R1+0x720] ;  /* 0x0007200001257983 */ /* 0x000f280000300800 */
[----:B------:R-:W4:Y:S04]  /*270d0*/  LDL.LU R42, [R1+0x728] ;  /* 0x00072800012a7983 */ /* 0x000f280000300800 */
[----:B------:R1:W-:Y:S01]  /*270e0*/  LDGSTS.E [R35+0x22100], desc[UR8][R32.64], P0 ;  /* 0x2210000020237fae */ /* 0x0003e20008121848 */
[----:B---3--:R-:W-:-:S05]  /*270f0*/  IADD3 R44, P2, R44, R0, RZ ;  /* 0x000000002c2c7210 */ /* 0x008fca0007f5e0ff */
[----:B------:R3:W-:Y:S01]  /*27100*/  STL [R1+0x5a0], R44 ;  /* 0x0005a02c01007387 */ /* 0x0007e20000100800 */
[----:B------:R-:W-:Y:S01]  /*27110*/  IADD3 R38, P3, R38, R0, RZ ;  /* 0x0000000026267210 */ /* 0x000fe20007f7e0ff */
[----:B-1----:R-:W-:Y:S02]  /*27120*/  IMAD.MOV.U32 R32, RZ, RZ, R44 ;  /* 0x000000ffff207224 */ /* 0x002fe400078e002c */
[----:B--2---:R-:W-:Y:S01]  /*27130*/  IMAD.X R48, R48, 0x1, R2, P2 ;  /* 0x0000000130307824 */ /* 0x004fe200010e0602 */
[----:B------:R-:W-:-:S04]  /*27140*/  IADD3.X R43, R43, R2, RZ, P3, !PT ;  /* 0x000000022b2b7210 */ /* 0x000fc80001ffe4ff */
[----:B------:R1:W-:Y:S04]  /*27150*/  STL [R1+0x59c], R48 ;  /* 0x00059c3001007387 */ /* 0x0003e80000100800 */
[----:B------:R2:W-:Y:S01]  /*27160*/  STL [R1+0x5a8], R38 ;  /* 0x0005a82601007387 */ /* 0x0005e20000100800 */
[----:B------:R-:W-:-:S03]  /*27170*/  IMAD.MOV.U32 R33, RZ, RZ, R48 ;  /* 0x000000ffff217224 */ /* 0x000fc600078e0030 */
[----:B---3--:R-:W3:Y:S04]  /*27180*/  LDL.LU R44, [R1+0x71c] ;  /* 0x00071c00012c7983 */ /* 0x008ee80000300800 */
[----:B------:R2:W-:Y:S04]  /*27190*/  STL [R1+0x5a4], R43 ;  /* 0x0005a42b01007387 */ /* 0x0005e80000100800 */
[----:B-1----:R-:W3:Y:S04]  /*271a0*/  LDL.LU R48, [R1+0x724] ;  /* 0x0007240001307983 */ /* 0x002ee80000300800 */
[----:B------:R1:W-:Y:S02]  /*271b0*/  LDGSTS.E [R35+0x23000], desc[UR8][R32.64], P1 ;  /* 0x2300000020237fae */ /* 0x0003e40008921848 */
[----:B-1----:R-:W-:Y:S01]  /*271c0*/  MOV R32, R38 ;  /* 0x0000002600207202 */ /* 0x002fe20000000f00 */
[----:B------:R-:W-:Y:S01]  /*271d0*/  IMAD.MOV.U32 R33, RZ, RZ, R43 ;  /* 0x000000ffff217224 */ /* 0x000fe200078e002b */
[----:B--2---:R-:W2:Y:S04]  /*271e0*/  LDL.LU R38, [R1+0x7a0] ;  /* 0x0007a00001267983 */ /* 0x004ea80000300800 */
[----:B------:R-:W2:Y:S04]  /*271f0*/  LDL.LU R43, [R1+0x7a8] ;  /* 0x0007a800012b7983 */ /* 0x000ea80000300800 */
[----:B------:R1:W-:Y:S01]  /*27200*/  LDGSTS.E [R35+0x23100], desc[UR8][R32.64], P0 ;  /* 0x2310000020237fae */ /* 0x0003e20008121848 */
[----:B------:R-:W-:-:S02]  /*27210*/  IADD3 R39, P2, R39, R0, RZ ;  /* 0x0000000027277210 */ /* 0x000fc40007f5e0ff */
[----:B------:R-:W-:-:S03]  /*27220*/  IADD3 R36, P3, R36, R0, RZ ;  /* 0x0000000024247210 */ /* 0x000fc60007f7e0ff */
[----:B------:R1:W-:Y:S01]  /*27230*/  STL [R1+0x620], R39 ;  /* 0x0006202701007387 */ /* 0x0003e20000100800 */
[----:B----4-:R-:W-:Y:S02]  /*27240*/  IMAD.X R45, R45, 0x1, R2, P2 ;  /* 0x000000012d2d7824 */ /* 0x010fe400010e0602 */
[----:B-1----:R-:W-:Y:S01]  /*27250*/  IMAD.MOV.U32 R32, RZ, RZ, R39 ;  /* 0x000000ffff207224 */ /* 0x002fe200078e0027 */
[----:B------:R-:W-:Y:S02]  /*27260*/  IADD3.X R40, R40, R2, RZ, P3, !PT ;  /* 0x0000000228287210 */ /* 0x000fe40001ffe4ff */
[----:B------:R1:W-:Y:S01]  /*27270*/  STL [R1+0x61c], R45 ;  /* 0x00061c2d01007387 */ /* 0x0003e20000100800 */
[----:B------:R-:W-:-:S03]  /*27280*/  IMAD.MOV.U32 R33, RZ, RZ, R45 ;  /* 0x000000ffff217224 */ /* 0x000fc600078e002d */
[----:B------:R4:W-:Y:S04]  /*27290*/  STL [R1+0x628], R36 ;  /* 0x0006282401007387 */ /* 0x0009e80000100800 */
[----:B------:R-:W2:Y:S04]  /*272a0*/  LDL.LU R39, [R1+0x79c] ;  /* 0x00079c0001277983 */ /* 0x000ea80000300800 */
[----:B------:R4:W-:Y:S01]  /*272b0*/  STL [R1+0x624], R40 ;  /* 0x0006242801007387 */ /* 0x0009e20000100800 */
[----:B------:R-:W-:-:S03]  /*272c0*/  IADD3 R51, P2, R51, R0, RZ ;  /* 0x0000000033337210 */ /* 0x000fc60007f5e0ff */
[----:B-1----:R-:W2:Y:S04]  /*272d0*/  LDL.LU R45, [R1+0x7a4] ;  /* 0x0007a400012d7983 */ /* 0x002ea80000300800 */
[----:B------:R1:W-:Y:S02]  /*272e0*/  LDGSTS.E [R35+0x24000], desc[UR8][R32.64], P1 ;  /* 0x2400000020237fae */ /* 0x0003e40008921848 */
[----:B-1----:R-:W-:Y:S01]  /*272f0*/  MOV R32, R36 ;  /* 0x0000002400207202 */ /* 0x002fe20000000f00 */
[----:B------:R-:W-:Y:S01]  /*27300*/  IMAD.MOV.U32 R33, RZ, RZ, R40 ;  /* 0x000000ffff217224 */ /* 0x000fe200078e0028 */
[----:B------:R-:W-:Y:S01]  /*27310*/  IADD3 R41, P3, R41, R0, RZ ;  /* 0x0000000029297210 */ /* 0x000fe20007f7e0ff */
[----:B----4-:R-:W4:Y:S01]  /*27320*/  LDL.LU R36, [R1+0x430] ;  /* 0x0004300001247983 */ /* 0x010f220000300800 */
[----:B------:R-:W-:-:S03]  /*27330*/  IMAD.X R52, R52, 0x1, R2, P2 ;  /* 0x0000000134347824 */ /* 0x000fc600010e0602 */
[----:B------:R1:W-:Y:S01]  /*27340*/  LDGSTS.E [R35+0x24100], desc[UR8][R32.64], P0 ;  /* 0x2410000020237fae */ /* 0x0003e20008121848 */
[----:B------:R-:W-:-:S03]  /*27350*/  IADD3.X R46, R46, R2, RZ, P3, !PT ;  /* 0x000000022e2e7210 */ /* 0x000fc60001ffe4ff */
[----:B------:R-:W4:Y:S04]  /*27360*/  LDL.LU R40, [R1+0x438] ;  /* 0x0004380001287983 */ /* 0x000f280000300800 */
[----:B------:R-:W-:Y:S01]  /*27370*/  STL [R1+0x6a0], R51 ;  /* 0x0006a03301007387 */ /* 0x000fe20000100800 */
[----:B-1----:R-:W-:Y:S02]  /*27380*/  IMAD.MOV.U32 R32, RZ, RZ, R51 ;  /* 0x000000ffff207224 */ /* 0x002fe400078e0033 */
[----:B------:R-:W-:Y:S01]  /*27390*/  IMAD.MOV.U32 R33, RZ, RZ, R52 ;  /* 0x000000ffff217224 */ /* 0x000fe200078e0034 */
[----:B------:R-:W-:Y:S04]  /*273a0*/  STL [R1+0x69c], R52 ;  /* 0x00069c3401007387 */ /* 0x000fe80000100800 */
[----:B------:R1:W-:Y:S04]  /*273b0*/  STL [R1+0x6a8], R41 ;  /* 0x0006a82901007387 */ /* 0x0003e80000100800 */
[----:B------:R1:W-:Y:S04]  /*273c0*/  LDGSTS.E [R35+0x25000], desc[UR8][R32.64], P1 ;  /* 0x2500000020237fae */ /* 0x0003e80008921848 */
[----:B------:R1:W-:Y:S02]  /*273d0*/  STL [R1+0x6a4], R46 ;  /* 0x0006a42e01007387 */ /* 0x0003e40000100800 */
[----:B-1----:R-:W-:-:S02]  /*273e0*/  MOV R32, R41 ;  /* 0x0000002900207202 */ /* 0x002fc40000000f00 */
[----:B------:R-:W4:Y:S01]  /*273f0*/  LDL.LU R41, [R1+0x42c] ;  /* 0x00042c0001297983 */ /* 0x000f220000300800 */
[----:B------:R-:W-:-:S03]  /*27400*/  IMAD.MOV.U32 R33, RZ, RZ, R46 ;  /* 0x000000ffff217224 */ /* 0x000fc600078e002e */
[----:B------:R-:W4:Y:S01]  /*27410*/  LDL.LU R46, [R1+0x434] ;  /* 0x00043400012e7983 */ /* 0x000f220000300800 */
[-C--:B------:R-:W-:Y:S02]  /*27420*/  IADD3 R37, P2, R37, R0.reuse, RZ ;  /* 0x0000000025257210 */ /* 0x080fe40007f5e0ff */
[----:B------:R-:W-:Y:S01]  /*27430*/  IADD3 R42, P3, R42, R0, RZ ;  /* 0x000000002a2a7210 */ /* 0x000fe20007f7e0ff */
[----:B------:R1:W-:Y:S04]  /*27440*/  LDGSTS.E [R35+0x25100], desc[UR8][R32.64], P0 ;  /* 0x2510000020237fae */ /* 0x0003e80008121848 */
[----:B------:R3:W-:Y:S01]  /*27450*/  STL [R1+0x720], R37 ;  /* 0x0007202501007387 */ /* 0x0007e20000100800 */
[----:B-1----:R-:W-:Y:S02]  /*27460*/  IMAD.MOV.U32 R32, RZ, RZ, R37 ;  /* 0x000000ffff207224 */ /* 0x002fe400078e0025 */
[----:B---3--:R-:W-:-:S04]  /*27470*/  IMAD.X R44, R44, 0x1, R2, P2 ;  /* 0x000000012c2c7824 */ /* 0x008fc800010e0602 */
[----:B------:R-:W-:Y:S01]  /*27480*/  IMAD.MOV.U32 R33, RZ, RZ, R44 ;  /* 0x000000ffff217224 */ /* 0x000fe200078e002c */
[----:B------:R1:W-:Y:S01]  /*27490*/  STL [R1+0x71c], R44 ;  /* 0x00071c2c01007387 */ /* 0x0003e20000100800 */
[----:B------:R-:W-:-:S03]  /*274a0*/  IADD3.X R48, R48, R2, RZ, P3, !PT ;  /* 0x0000000230307210 */ /* 0x000fc60001ffe4ff */
[----:B------:R3:W-:Y:S04]  /*274b0*/  STL [R1+0x728], R42 ;  /* 0x0007282a01007387 */ /* 0x0007e80000100800 */
[----:B------:R-:W4:Y:S04]  /*274c0*/  LDL.LU R37, [R1+0x4b0] ;  /* 0x0004b00001257983 */ /* 0x000f280000300800 */
[----:B------:R3:W-:Y:S04]  /*274d0*/  STL [R1+0x724], R48 ;  /* 0x0007243001007387 */ /* 0x0007e80000100800 */
[----:B------:R3:W-:Y:S04]  /*274e0*/  LDGSTS.E [R35+0x26000], desc[UR8][R32.64], P1 ;  /* 0x2600000020237fae */ /* 0x0007e80008921848 */
[----:B-1----:R-:W4:Y:S01]  /*274f0*/  LDL.LU R44, [R1+0x4b8] ;  /* 0x0004b800012c7983 */ /* 0x002f220000300800 */
[----:B--2---:R-:W-:-:S02]  /*27500*/  IADD3 R38, P2, R38, R0, RZ ;  /* 0x0000000026267210 */ /* 0x004fc40007f5e0ff */
[----:B---3--:R-:W-:Y:S02]  /*27510*/  MOV R32, R42 ;  /* 0x0000002a00207202 */ /* 0x008fe40000000f00 */
[----:B------:R-:W2:Y:S01]  /*27520*/  LDL.LU R42, [R1+0x4ac] ;  /* 0x0004ac00012a7983 */ /* 0x000ea20000300800 */
[----:B------:R-:W-:Y:S01]  /*27530*/  IMAD.MOV.U32 R33, RZ, RZ, R48 ;  /* 0x000000ffff217224 */ /* 0x000fe200078e0030 */
[----:B------:R-:W-:Y:S02]  /*27540*/  IADD3 R43, P3, R43, R0, RZ ;  /* 0x000000002b2b7210 */ /* 0x000fe40007f7e0ff */
[----:B------:R-:W3:Y:S04]  /*27550*/  LDL.LU R48, [R1+0x4b4] ;  /* 0x0004b40001307983 */ /* 0x000ee80000300800 */
[----:B------:R1:W-:Y:S04]  /*27560*/  LDGSTS.E [R35+0x26100], desc[UR8][R32.64], P0 ;  /* 0x2610000020237fae */ /* 0x0003e80008121848 */
[----:B------:R1:W-:Y:S02]  /*27570*/  STL [R1+0x7a0], R38 ;  /* 0x0007a02601007387 */ /* 0x0003e40000100800 */
[----:B-1----:R-:W-:-:S02]  /*27580*/  IMAD.MOV.U32 R32, RZ, RZ, R38 ;  /* 0x000000ffff207224 */ /* 0x002fc400078e0026 */
[----:B------:R-:W-:-:S04]  /*27590*/  IMAD.X R39, R39, 0x1, R2, P2 ;  /* 0x0000000127277824 */ /* 0x000fc800010e0602 */
[----:B------:R-:W-:Y:S01]  /*275a0*/  IMAD.MOV.U32 R33, RZ, RZ, R39 ;  /* 0x000000ffff217224 */ /* 0x000fe200078e0027 */
[----:B------:R1:W-:Y:S01]  /*275b0*/  STL [R1+0x79c], R39 ;  /* 0x00079c2701007387 */ /* 0x0003e20000100800 */
[----:B------:R-:W-:-:S03]  /*275c0*/  IADD3.X R45, R45, R2, RZ, P3, !PT ;  /* 0x000000022d2d7210 */ /* 0x000fc60001ffe4ff */
[----:B------:R-:W-:Y:S04]  /*275d0*/  STL [R1+0x7a8], R43 ;  /* 0x0007a82b01007387 */ /* 0x000fe80000100800 */
[----:B------:R-:W3:Y:S04]  /*275e0*/  LDL.LU R38, [R1+0x530] ;  /* 0x0005300001267983 */ /* 0x000ee80000300800 */
[----:B------:R4:W-:Y:S04]  /*275f0*/  STL [R1+0x7a4], R45 ;  /* 0x0007a42d01007387 */ /* 0x0009e80000100800 */
[----:B-1----:R-:W3:Y:S04]  /*27600*/  LDL.LU R39, [R1+0x538] ;  /* 0x0005380001277983 */ /* 0x002ee80000300800 */
[----:B------:R1:W-:Y:S01]  /*27610*/  LDGSTS.E [R35+0x27000], desc[UR8][R32.64], P1 ;  /* 0x2700000020237fae */ /* 0x0003e20008921848 */
[----:B----4-:R-:W-:Y:S01]  /*27620*/  IADD3 R36, P2, R36, R0, RZ ;  /* 0x0000000024247210 */ /* 0x010fe20007f5e0ff */
[----:B-1----:R-:W-:-:S02]  /*27630*/  IMAD.MOV.U32 R33, RZ, RZ, R45 ;  /* 0x000000ffff217224 */ /* 0x002fc400078e002d */
[----:B------:R-:W4:Y:S01]  /*27640*/  LDL.LU R45, [R1+0x52c] ;  /* 0x00052c00012d7983 */ /* 0x000f220000300800 */
[----:B------:R-:W-:-:S03]  /*27650*/  MOV R32, R43 ;  /* 0x0000002b00207202 */ /* 0x000fc60000000f00 */
[----:B------:R-:W4:Y:S01]  /*27660*/  LDL.LU R43, [R1+0x534] ;  /* 0x00053400012b7983 */ /* 0x000f220000300800 */
[----:B------:R-:W-:-:S03]  /*27670*/  IADD3 R40, P3, R40, R0, RZ ;  /* 0x0000000028287210 */ /* 0x000fc60007f7e0ff */
[----:B------:R1:W-:Y:S04]  /*27680*/  LDGSTS.E [R35+0x27100], desc[UR8][R32.64], P0 ;  /* 0x2710000020237fae */ /* 0x0003e80008121848 */
[----:B------:R-:W-:Y:S01]  /*27690*/  STL [R1+0x430], R36 ;  /* 0x0004302401007387 */ /* 0x000fe20000100800 */
[----:B-1----:R-:W-:Y:S01]  /*276a0*/  LOP3.LUT R35, R47, 0x10, RZ, 0x3c, !PT ;  /* 0x000000102f237812 */ /* 0x002fe200078e3cff */
[----:B------:R-:W-:Y:S02]  /*276b0*/  IMAD.MOV.U32 R32, RZ, RZ, R36 ;  /* 0x000000ffff207224 */ /* 0x000fe400078e0024 */
[----:B------:R-:W-:Y:S01]  /*276c0*/  STL [R1+0x438], R40 ;  /* 0x0004382801007387 */ /* 0x000fe20000100800 */
[----:B------:R-:W-:Y:S01]  /*276d0*/  IADD3 R35, R35, UR7, RZ ;  /* 0x0000000723237c10 */ /* 0x000fe2000fffe0ff */
[----:B------:R-:W-:-:S02]  /*276e0*/  IMAD.X R41, R41, 0x1, R2, P2 ;  /* 0x0000000129297824 */ /* 0x000fc400010e0602 */
[----:B------:R-:W-:-:S03]  /*276f0*/  IMAD.X R46, R46, 0x1, R2, P3 ;  /* 0x000000012e2e7824 */ /* 0x000fc600018e0602 */
[----:B------:R-:W-:Y:S01]  /*27700*/  MOV R33, R41 ;  /* 0x0000002900217202 */ /* 0x000fe20000000f00 */
[----:B------:R1:W-:Y:S04]  /*27710*/  STL [R1+0x42c], R41 ;  /* 0x00042c2901007387 */ /* 0x0003e80000100800 */
[----:B------:R1:W-:Y:S04]  /*27720*/  LDGSTS.E [R35+0x20200], desc[UR8][R32.64], P1 ;  /* 0x2020000020237fae */ /* 0x0003e80008921848 */
[----:B-1----:R-:W4:Y:S04]  /*27730*/  LDL.LU R41, [R1+0x5b0] ;  /* 0x0005b00001297983 */ /* 0x002f280000300800 */
[----:B------:R-:W4:Y:S01]  /*27740*/  LDL.LU R36, [R1+0x5b8] ;  /* 0x0005b80001247983 */ /* 0x000f220000300800 */
[----:B------:R-:W-:-:S03]  /*27750*/  IMAD.MOV.U32 R33, RZ, RZ, R46 ;  /* 0x000000ffff217224 */ /* 0x000fc600078e002e */
[----:B------:R1:W-:Y:S01]  /*27760*/  STL [R1+0x434], R46 ;  /* 0x0004342e01007387 */ /* 0x0003e20000100800 */
[----:B------:R-:W-:-:S05]  /*27770*/  IMAD.MOV.U32 R32, RZ, RZ, R40 ;  /* 0x000000ffff207224 */ /* 0x000fca00078e0028 */
[----:B------:R1:W-:Y:S04]  /*27780*/  LDGSTS.E [R35+0x20300], desc[UR8][R32.64], P0 ;  /* 0x2030000020237fae */ /* 0x0003e80008121848 */
[----:B-1----:R-:W4:Y:S04]  /*27790*/  LDL.LU R46, [R1+0x5ac] ;  /* 0x0005ac00012e7983 */ /* 0x002f280000300800 */
[----:B------:R-:W4:Y:S01]  /*277a0*/  LDL.LU R40, [R1+0x5b4] ;  /* 0x0005b40001287983 */ /* 0x000f220000300800 */
[----:B------:R-:W-:-:S05]  /*277b0*/  IADD3 R37, P2, R37, R0, RZ ;  /* 0x0000000025257210 */ /* 0x000fca0007f5e0ff */
[----:B------:R-:W-:Y:S01]  /*277c0*/  STL [R1+0x4b0], R37 ;  /* 0x0004b02501007387 */ /* 0x000fe20000100800 */
[----:B------:R-:W-:Y:S01]  /*277d0*/  IMAD.MOV.U32 R32, RZ, RZ, R37 ;  /* 0x000000ffff207224 */ /* 0x000fe200078e0025 */
[----:B------:R-:W-:Y:S02]  /*277e0*/  IADD3 R44, P3, R44, R0, RZ ;  /* 0x000000002c2c7210 */ /* 0x000fe40007f7e0ff */
[----:B--2---:R-:W-:-:S03]  /*277f0*/  IADD3.X R42, R42, R2, RZ, P2, !PT ;  /* 0x000000022a2a7210 */ /* 0x004fc600017fe4ff */
[----:B---3--:R-:W-:Y:S01]  /*27800*/  IMAD.X R48, R48, 0x1, R2, P3 ;  /* 0x0000000130307824 */ /* 0x008fe200018e0602 */
[----:B------:R-:W-:Y:S01]  /*27810*/  MOV R33, R42 ;  /* 0x0000002a00217202 */ /* 0x000fe20000000f00 */
[----:B------:R1:W-:Y:S04]  /*27820*/  STL [R1+0x4ac], R42 ;  /* 0x0004ac2a01007387 */ /* 0x0003e80000100800 */
[----:B------:R-:W-:Y:S04]  /*27830*/  STL [R1+0x4b8], R44 ;  /* 0x0004b82c01007387 */ /* 0x000fe80000100800 */
[----:B------:R2:W-:Y:S04]  /*27840*/  LDGSTS.E [R35+0x21200], desc[UR8][R32.64], P1 ;  /* 0x2120000020237fae */ /* 0x0005e80008921848 */
[----:B-1----:R-:W3:Y:S04]  /*27850*/  LDL.LU R42, [R1+0x630] ;  /* 0x00063000012a7983 */ /* 0x002ee80000300800 */
[----:B------:R1:W-:Y:S04]  /*27860*/  STL [R1+0x4b4], R48 ;  /* 0x0004b43001007387 */ /* 0x0003e80000100800 */
[----:B------:R-:W3:Y:S01]  /*27870*/  LDL.LU R37, [R1+0x638] ;  /* 0x0006380001257983 */ /* 0x000ee20000300800 */
[----:B--2---:R-:W-:-:S03]  /*27880*/  IMAD.MOV.U32 R33, RZ, RZ, R48 ;  /* 0x000000ffff217224 */ /* 0x004fc600078e0030 */
[----:B-1----:R-:W2:Y:S01]  /*27890*/  LDL.LU R48, [R1+0x62c] ;  /* 0x00062c0001307983 */ /* 0x002ea20000300800 */
[----:B------:R-:W-:-:S03]  /*278a0*/  IMAD.MOV.U32 R32, RZ, RZ, R44 ;  /* 0x000000ffff207224 */ /* 0x000fc600078e002c */
[----:B------:R-:W2:Y:S04]  /*278b0*/  LDL.LU R44, [R1+0x634] ;  /* 0x00063400012c7983 */ /* 0x000ea80000300800 */
[----:B------:R1:W-:Y:S01]  /*278c0*/  LDGSTS.E [R35+0x21300], desc[UR8][R32.64], P0 ;  /* 0x2130000020237fae */ /* 0x0003e20008121848 */
[-C--:B------:R-:W-:Y:S02]  /*278d0*/  IADD3 R38, P2, R38, R0.reuse, RZ ;  /* 0x0000000026267210 */ /* 0x080fe40007f5e0ff */
[----:B------:R-:W-:-:S03]  /*278e0*/  IADD3 R39, P3, R39, R0, RZ ;  /* 0x0000000027277210 */ /* 0x000fc60007f7e0ff */
[----:B------:R4:W-:Y:S01]  /*278f0*/  STL [R1+0x530], R38 ;  /* 0x0005302601007387 */ /* 0x0009e20000100800 */
[----:B-1----:R-:W-:Y:S01]  /*27900*/  IMAD.MOV.U32 R32, RZ, RZ, R38 ;  /* 0x000000ffff207224 */ /* 0x002fe200078e0026 */
[----:B----4-:R-:W-:Y:S01]  /*27910*/  IADD3.X R45, R45, R2, RZ, P2, !PT ;  /* 0x000000022d2d7210 */ /* 0x010fe200017fe4ff */
[----:B------:R-:W-:-:S04]  /*27920*/  IMAD.X R43, R43, 0x1, R2, P3 ;  /* 0x000000012b2b7824 */ /* 0x000fc800018e0602 */
[----:B------:R1:W-:Y:S04]  /*27930*/  STL [R1+0x52c], R45 ;  /* 0x00052c2d01007387 */ /* 0x0003e80000100800 */
[----:B------:R4:W-:Y:S01]  /*27940*/  STL [R1+0x538], R39 ;  /* 0x0005382701007387 */ /* 0x0009e20000100800 */
[----:B------:R-:W-:-:S03]  /*27950*/  MOV R33, R45 ;  /* 0x0000002d00217202 */ /* 0x000fc60000000f00 */
[----:B------:R-:W2:Y:S04]  /*27960*/  LDL.LU R38, [R1+0x6b0] ;  /* 0x0006b00001267983 */ /* 0x000ea80000300800 */
[----:B------:R4:W-:Y:S04]  /*27970*/  STL [R1+0x534], R43 ;  /* 0x0005342b01007387 */ /* 0x0009e80000100800 */
[----:B------:R-:W2:Y:S04]  /*27980*/  LDL.LU R51, [R1+0x6b8] ;  /* 0x0006b80001337983 */ /* 0x000ea80000300800 */
[----:B-1----:R-:W2:Y:S04]  /*27990*/  LDL.LU R45, [R1+0x6ac] ;  /* 0x0006ac00012d7983 */ /* 0x002ea80000300800 */
[----:B------:R-:W2:Y:S04]  /*279a0*/  LDL.LU R52, [R1+0x6b4] ;  /* 0x0006b40001347983 */ /* 0x000ea80000300800 */
[----:B------:R1:W-:Y:S01]  /*279b0*/  LDGSTS.E [R35+0x22200], desc[UR8][R32.64], P1 ;  /* 0x2220000020237fae */ /* 0x0003e20008921848 */
[----:B------:R-:W-:Y:S01]  /*279c0*/  IADD3 R41, P2, R41, R0, RZ ;  /* 0x0000000029297210 */ /* 0x000fe20007f5e0ff */
[----:B-1----:R-:W-:-:S02]  /*279d0*/  IMAD.MOV.U32 R32, RZ, RZ, R39 ;  /* 0x000000ffff207224 */ /* 0x002fc400078e0027 */
[----:B------:R-:W-:Y:S01]  /*279e0*/  IMAD.MOV.U32 R33, RZ, RZ, R43 ;  /* 0x000000ffff217224 */ /* 0x000fe200078e002b */
[----:B------:R-:W-:Y:S01]  /*279f0*/  IADD3 R36, P3, R36, R0, RZ ;  /* 0x0000000024247210 */ /* 0x000fe20007f7e0ff */
[----:B----4-:R-:W4:Y:S04]  /*27a00*/  LDL.LU R39, [R1+0x730] ;  /* 0x0007300001277983 */ /* 0x010f280000300800 */
[----:B------:R-:W4:Y:S04]  /*27a10*/  LDL.LU R43, [R1+0x738] ;  /* 0x00073800012b7983 */ /* 0x000f280000300800 */
[----:B------:R1:W-:Y:S04]  /*27a20*/  STL [R1+0x5b0], R41 ;  /* 0x0005b02901007387 */ /* 0x0003e80000100800 */
[----:B------:R1:W-:Y:S01]  /*27a30*/  LDGSTS.E [R35+0x22300], desc[UR8][R32.64], P0 ;  /* 0x2230000020237fae */ /* 0x0003e20008121848 */
[----:B------:R-:W-:Y:S01]  /*27a40*/  IADD3.X R46, R46, R2, RZ, P2, !PT ;  /* 0x000000022e2e7210 */ /* 0x000fe200017fe4ff */
[----:B------:R-:W-:-:S04]  /*27a50*/  IMAD.X R40, R40, 0x1, R2, P3 ;  /* 0x0000000128287824 */ /* 0x000fc800018e0602 */
[----:B------:R1:W-:Y:S04]  /*27a60*/  STL [R1+0x5ac], R46 ;  /* 0x0005ac2e01007387 */ /* 0x0003e80000100800 */
[----:B------:R3:W-:Y:S01]  /*27a70*/  STL [R1+0x5b8], R36 ;  /* 0x0005b82401007387 */ /* 0x0007e20000100800 */
[----:B-1----:R-:W-:-:S03]  /*27a80*/  IMAD.MOV.U32 R32, RZ, RZ, R41 ;  /* 0x000000ffff207224 */ /* 0x002fc600078e0029 */
[----:B------:R-:W4:Y:S01]  /*27a90*/  LDL.LU R41, [R1+0x72c] ;  /* 0x00072c0001297983 */ /* 0x000f220000300800 */
[----:B------:R-:W-:-:S03]  /*27aa0*/  MOV R33, R46 ;  /* 0x0000002e00217202 */ /* 0x000fc60000000f00 */
[----:B------:R1:W-:Y:S04]  /*27ab0*/  STL [R1+0x5b4], R40 ;  /* 0x0005b42801007387 */ /* 0x0003e80000100800 */
[----:B------:R-:W4:Y:S04]  /*27ac0*/  LDL.LU R46, [R1+0x734] ;  /* 0x00073400012e7983 */ /* 0x000f280000300800 */
[----:B------:R1:W-:Y:S02]  /*27ad0*/  LDGSTS.E [R35+0x23200], desc[UR8][R32.64], P1 ;  /* 0x2320000020237fae */ /* 0x0003e40008921848 */
[----:B-1----:R-:W-:-:S02]  /*27ae0*/  IMAD.MOV.U32 R32, RZ, RZ, R36 ;  /* 0x000000ffff207224 */ /* 0x002fc400078e0024 */
[----:B------:R-:W-:Y:S01]  /*27af0*/  IMAD.MOV.U32 R33, RZ, RZ, R40 ;  /* 0x000000ffff217224 */ /* 0x000fe200078e0028 */
[----:B---3--:R-:W3:Y:S01]  /*27b00*/  LDL.LU R36, [R1+0x7b0] ;  /* 0x0007b00001247983 */ /* 0x008ee20000300800 */
[----:B------:R-:W-:-:S03]  /*27b10*/  IADD3 R42, P2, R42, R0, RZ ;  /* 0x000000002a2a7210 */ /* 0x000fc60007f5e0ff */
[----:B------:R-:W3:Y:S04]  /*27b20*/  LDL.LU R40, [R1+0x7b8] ;  /* 0x0007b80001287983 */ /* 0x000ee80000300800 */
[----:B------:R1:W-:Y:S01]  /*27b30*/  STL [R1+0x630], R42 ;  /* 0x0006302a01007387 */ /* 0x0003e20000100800 */
[----:B------:R-:W-:-:S03]  /*27b40*/  IADD3 R37, P3, R37, R0, RZ ;  /* 0x0000000025257210 */ /* 0x000fc60007f7e0ff */
[----:B------:R1:W-:Y:S01]  /*27b50*/  LDGSTS.E [R35+0x23300], desc[UR8][R32.64], P0 ;  /* 0x2330000020237fae */ /* 0x0003e20008121848 */
[----:B--2---:R-:W-:Y:S01]  /*27b60*/  IADD3.X R48, R48, R2, RZ, P2, !PT ;  /* 0x0000000230307210 */ /* 0x004fe200017fe4ff */
[----:B------:R-:W-:-:S04]  /*27b70*/  IMAD.X R44, R44, 0x1, R2, P3 ;  /* 0x000000012c2c7824 */ /* 0x000fc800018e0602 */
[----:B------:R2:W-:Y:S01]  /*27b80*/  STL [R1+0x62c], R48 ;  /* 0x00062c3001007387 */ /* 0x0005e20000100800 */
[----:B-1----:R-:W-:-:S03]  /*27b90*/  IMAD.MOV.U32 R32, RZ, RZ, R42 ;  /* 0x000000ffff207224 */ /* 0x002fc600078e002a */
[----:B------:R1:W-:Y:S01]  /*27ba0*/  STL [R1+0x638], R37 ;  /* 0x0006382501007387 */ /* 0x0003e20000100800 */
[----:B------:R-:W-:-:S03]  /*27bb0*/  MOV R33, R48 ;  /* 0x0000003000217202 */ /* 0x000fc60000000f00 */
[----:B------:R-:W3:Y:S04]  /*27bc0*/  LDL.LU R42, [R1+0x7ac] ;  /* 0x0007ac00012a7983 */ /* 0x000ee80000300800 */
[----:B------:R1:W-:Y:S04]  /*27bd0*/  STL [R1+0x634], R44 ;  /* 0x0006342c01007387 */ /* 0x0003e80000100800 */
[----:B--2---:R-:W2:Y:S04]  /*27be0*/  LDL.LU R48, [R1+0x7b4] ;  /* 0x0007b40001307983 */ /* 0x004ea80000300800 */
[----:B------:R1:W-:Y:S02]  /*27bf0*/  LDGSTS.E [R35+0x24200], desc[UR8][R32.64], P1 ;  /* 0x2420000020237fae */ /* 0x0003e40008921848 */
[----:B-1----:R-:W-:-:S02]  /*27c00*/  IMAD.MOV.U32 R32, RZ, RZ, R37 ;  /* 0x000000ffff207224 */ /* 0x002fc400078e0025 */
[----:B------:R-:W-:Y:S01]  /*27c10*/  IMAD.MOV.U32 R33, RZ, RZ, R44 ;  /* 0x000000ffff217224 */ /* 0x000fe200078e002c */
[----:B------:R-:W2:Y:S04]  /*27c20*/  LDL.LU R37, [R1+0x440] ;  /* 0x0004400001257983 */ /* 0x000ea80000300800 */
[----:B------:R-:W2:Y:S04]  /*27c30*/  LDL.LU R44, [R1+0x448] ;  /* 0x00044800012c7983 */ /* 0x000ea80000300800 */
[----:B------:R1:W-:Y:S01]  /*27c40*/  LDGSTS.E [R35+0x24300], desc[UR8][R32.64], P0 ;  /* 0x2430000020237fae */ /* 0x0003e20008121848 */
[----:B------:R-:W-:-:S02]  /*27c50*/  IADD3 R38, P2, R38, R0, RZ ;  /* 0x0000000026267210 */ /* 0x000fc40007f5e0ff */
[----:B------:R-:W-:Y:S02]  /*27c60*/  IADD3 R51, P3, R51, R0, RZ ;  /* 0x0000000033337210 */ /* 0x000fe40007f7e0ff */
[----:B------:R-:W-:Y:S01]  /*27c70*/  IADD3.X R45, R45, R2, RZ, P2, !PT ;  /* 0x000000022d2d7210 */ /* 0x000fe200017fe4ff */
[----:B------:R1:W-:Y:S02]  /*27c80*/  STL [R1+0x6b0], R38 ;  /* 0x0006b02601007387 */ /* 0x0003e40000100800 */
[----:B------:R-:W-:Y:S02]  /*27c90*/  IMAD.X R52, R52, 0x1, R2, P3 ;  /* 0x0000000134347824 */ /* 0x000fe400018e0602 */
[----:B------:R4:W-:Y:S01]  /*27ca0*/  STL [R1+0x6ac], R45 ;  /* 0x0006ac2d01007387 */ /* 0x0009e20000100800 */
[----:B-1----:R-:W-:Y:S01]  /*27cb0*/  IMAD.MOV.U32 R32, RZ, RZ, R38 ;  /* 0x000000ffff207224 */ /* 0x002fe200078e0026 */
[----:B------:R-:W-:Y:S02]  /*27cc0*/  MOV R33, R45 ;  /* 0x0000002d00217202 */ /* 0x000fe40000000f00 */
[----:B------:R-:W-:Y:S04]  /*27cd0*/  STL [R1+0x6b8], R51 ;  /* 0x0006b83301007387 */ /* 0x000fe80000100800 */
[----:B------:R-:W2:Y:S04]  /*27ce0*/  LDL.LU R38, [R1+0x43c] ;  /* 0x00043c0001267983 */ /* 0x000ea80000300800 */
[----:B------:R-:W-:Y:S04]  /*27cf0*/  STL [R1+0x6b4], R52 ;  /* 0x0006b43401007387 */ /* 0x000fe80000100800 */
[----:B----4-:R-:W4:Y:S01]  /*27d00*/  LDL.LU R45, [R1+0x444] ;  /* 0x00044400012d7983 */ /* 0x010f220000300800 */
[----:B------:R-:W-:-:S03]  /*27d10*/  IADD3 R39, P2, R39, R0, RZ ;  /* 0x0000000027277210 */ /* 0x000fc60007f5e0ff */
[----:B------:R1:W-:Y:S01]  /*27d20*/  LDGSTS.E [R35+0x25200], desc[UR8][R32.64], P1 ;  /* 0x2520000020237fae */ /* 0x0003e20008921848 */
[----:B------:R-:W-:-:S03]  /*27d30*/  IADD3 R43, P3, R43, R0, RZ ;  /* 0x000000002b2b7210 */ /* 0x000fc60007f7e0ff */
[----:B------:R1:W-:Y:S02]  /*27d40*/  STL [R1+0x730], R39 ;  /* 0x0007302701007387 */ /* 0x0003e40000100800 */
[----:B-1----:R-:W-:Y:S02]  /*27d50*/  IMAD.MOV.U32 R32, RZ, RZ, R51 ;  /* 0x000000ffff207224 */ /* 0x002fe400078e0033 */
[----:B------:R-:W-:-:S05]  /*27d60*/  IMAD.MOV.U32 R33, RZ, RZ, R52 ;  /* 0x000000ffff217224 */ /* 0x000fca00078e0034 */
[----:B------:R1:W-:Y:S01]  /*27d70*/  LDGSTS.E [R35+0x25300], desc[UR8][R32.64], P0 ;  /* 0x2530000020237fae */ /* 0x0003e20008121848 */
[----:B------:R-:W-:-:S05]  /*27d80*/  IADD3.X R41, R41, R2, RZ, P2, !PT ;  /* 0x0000000229297210 */ /* 0x000fca00017fe4ff */
[----:B------:R1:W-:Y:S02]  /*27d90*/  STL [R1+0x72c], R41 ;  /* 0x00072c2901007387 */ /* 0x0003e40000100800 */
[----:B-1----:R-:W-:Y:S01]  /*27da0*/  IMAD.MOV.U32 R32, RZ, RZ, R39 ;  /* 0x000000ffff207224 */ /* 0x002fe200078e0027 */
[----:B------:R-:W-:Y:S01]  /*27db0*/  MOV R33, R41 ;  /* 0x0000002900217202 */ /* 0x000fe20000000f00 */
[----:B------:R-:W-:Y:S01]  /*27dc0*/  IMAD.X R46, R46, 0x1, R2, P3 ;  /* 0x000000012e2e7824 */ /* 0x000fe200018e0602 */
[----:B------:R1:W-:Y:S04]  /*27dd0*/  STL [R1+0x738], R43 ;  /* 0x0007382b01007387 */ /* 0x0003e80000100800 */
[----:B------:R-:W4:Y:S04]  /*27de0*/  LDL.LU R39, [R1+0x4c0] ;  /* 0x0004c00001277983 */ /* 0x000f280000300800 */
[----:B------:R1:W-:Y:S04]  /*27df0*/  STL [R1+0x734], R46 ;  /* 0x0007342e01007387 */ /* 0x0003e80000100800 */
[----:B------:R1:W-:Y:S04]  /*27e00*/  LDGSTS.E [R35+0x26200], desc[UR8][R32.64], P1 ;  /* 0x2620000020237fae */ /* 0x0003e80008921848 */
[----:B------:R-:W4:Y:S01]  /*27e10*/  LDL.LU R41, [R1+0x4c8] ;  /* 0x0004c80001297983 */ /* 0x000f220000300800 */
[----:B-1----:R-:W-:-:S03]  /*27e20*/  IMAD.MOV.U32 R32, RZ, RZ, R43 ;  /* 0x000000ffff207224 */ /* 0x002fc600078e002b */
[----:B------:R-:W4:Y:S01]  /*27e30*/  LDL.LU R43, [R1+0x4bc] ;  /* 0x0004bc00012b7983 */ /* 0x000f220000300800 */
[----:B------:R-:W-:-:S03]  /*27e40*/  IMAD.MOV.U32 R33, RZ, RZ, R46 ;  /* 0x000000ffff217224 */ /* 0x000fc600078e002e */
[----:B------:R-:W4:Y:S01]  /*27e50*/  LDL.LU R46, [R1+0x4c4] ;  /* 0x0004c400012e7983 */ /* 0x000f220000300800 */
[-C--:B---3--:R-:W-:Y:S02]  /*27e60*/  IADD3 R36, P2, R36, R0.reuse, RZ ;  /* 0x0000000024247210 */ /* 0x088fe40007f5e0ff */
[----:B------:R-:W-:Y:S01]  /*27e70*/  IADD3 R40, P3, R40, R0, RZ ;  /* 0x0000000028287210 */ /* 0x000fe20007f7e0ff */
[----:B------:R1:W-:Y:S04]  /*27e80*/  LDGSTS.E [R35+0x26300], desc[UR8][R32.64], P0 ;  /* 0x2630000020237fae */ /* 0x0003e80008121848 */
[----:B------:R-:W-:Y:S01]  /*27e90*/  STL [R1+0x7b0], R36 ;  /* 0x0007b02401007387 */ /* 0x000fe20000100800 */
[----:B------:R-:W-:Y:S02]  /*27ea0*/  IADD3.X R42, R42, R2, RZ, P2, !PT ;  /* 0x000000022a2a7210 */ /* 0x000fe400017fe4ff */
[----:B-1----:R-:W-:-:S03]  /*27eb0*/  MOV R32, R36 ;  /* 0x0000002400207202 */ /* 0x002fc60000000f00 */
[----:B------:R1:W-:Y:S01]  /*27ec0*/  STL [R1+0x7ac], R42 ;  /* 0x0007ac2a01007387 */ /* 0x0003e20000100800 */
[----:B------:R-:W-:Y:S02]  /*27ed0*/  IMAD.MOV.U32 R33, RZ, RZ, R42 ;  /* 0x000000ffff217224 */ /* 0x000fe400078e002a */
[----:B--2---:R-:W-:Y:S01]  /*27ee0*/  IMAD.X R48, R48, 0x1, R2, P3 ;  /* 0x0000000130307824 */ /* 0x004fe200018e0602 */
[----:B------:R-:W-:Y:S04]  /*27ef0*/  STL [R1+0x7b8], R40 ;  /* 0x0007b82801007387 */ /* 0x000fe80000100800 */
[----:B------:R2:W-:Y:S04]  /*27f00*/  LDGSTS.E [R35+0x27200], desc[UR8][R32.64], P1 ;  /* 0x2720000020237fae */ /* 0x0005e80008921848 */
[----:B-1----:R-:W3:Y:S04]  /*27f10*/  LDL.LU R42, [R1+0x540] ;  /* 0x00054000012a7983 */ /* 0x002ee80000300800 */
[----:B------:R1:W-:Y:S04]  /*27f20*/  STL [R1+0x7b4], R48 ;  /* 0x0007b43001007387 */ /* 0x0003e80000100800 */
[----:B------:R-:W3:Y:S01]  /*27f30*/  LDL.LU R36, [R1+0x548] ;  /* 0x0005480001247983 */ /* 0x000ee20000300800 */
[----:B--2---:R-:W-:Y:S01]  /*27f40*/  IMAD.MOV.U32 R33, RZ, RZ, R48 ;  /* 0x000000ffff217224 */ /* 0x004fe200078e0030 */
[----:B------:R-:W-:-:S02]  /*27f50*/  IADD3 R37, P2, R37, R0, RZ ;  /* 0x0000000025257210 */ /* 0x000fc40007f5e0ff */
[----:B-1----:R-:W2:Y:S01]  /*27f60*/  LDL.LU R48, [R1+0x53c] ;  /* 0x00053c0001307983 */ /* 0x002ea20000300800 */
[----:B------:R-:W-:Y:S02]  /*27f70*/  IADD3 R44, P3, R44, R0, RZ ;  /* 0x000000002c2c7210 */ /* 0x000fe40007f7e0ff */
[----:B------:R-:W-:Y:S02]  /*27f80*/  MOV R32, R40 ;  /* 0x0000002800207202 */ /* 0x000fe40000000f00 */
[----:B------:R-:W2:Y:S04]  /*27f90*/  LDL.LU R40, [R1+0x544] ;  /* 0x0005440001287983 */ /* 0x000ea80000300800 */
[----:B------:R1:W-:Y:S04]  /*27fa0*/  STL [R1+0x440], R37 ;  /* 0x0004402501007387 */ /* 0x0003e80000100800 */
[----:B------:R1:W-:Y:S02]  /*27fb0*/  LDGSTS.E [R35+0x27300], desc[UR8][R32.64], P0 ;  /* 0x2730000020237fae */ /* 0x0003e40008121848 */
[----:B-1----:R-:W-:Y:S01]  /*27fc0*/  IADD3 R35, R50, UR7, RZ ;  /* 0x0000000732237c10 */ /* 0x002fe2000fffe0ff */
[----:B------:R-:W-:Y:S01]  /*27fd0*/  IMAD.MOV.U32 R32, RZ, RZ, R37 ;  /* 0x000000ffff207224 */ /* 0x000fe200078e0025 */
[----:B------:R-:W-:-:S04]  /*27fe0*/  IADD3.X R38, R38, R2, RZ, P2, !PT ;  /* 0x0000000226267210 */ /* 0x000fc800017fe4ff */
[----:B------:R-:W-:Y:S01]  /*27ff0*/  MOV R33, R38 ;  /* 0x0000002600217202 */ /* 0x000fe20000000f00 */
[----:B------:R1:W-:Y:S01]  /*28000*/  STL [R1+0x43c], R38 ;  /* 0x00043c2601007387 */ /* 0x0003e20000100800 */
[----:B----4-:R-:W-:-:S03]  /*28010*/  IMAD.X R45, R45, 0x1, R2, P3 ;  /* 0x000000012d2d7824 */ /* 0x010fc600018e0602 */
[----:B------:R-:W-:Y:S04]  /*28020*/  STL [R1+0x448], R44 ;  /* 0x0004482c01007387 */ /* 0x000fe80000100800 */
[----:B------:R4:W-:Y:S04]  /*28030*/  STL [R1+0x444], R45 ;  /* 0x0004442d01007387 */ /* 0x0009e80000100800 */
[----:B------:R-:W2:Y:S04]  /*28040*/  LDL.LU R37, [R1+0x5c0] ;  /* 0x0005c00001257983 */ /* 0x000ea80000300800 */
[----:B------:R4:W-:Y:S04]  /*28050*/  LDGSTS.E [R35+0x20400], desc[UR8][R32.64], P1 ;  /* 0x2040000020237fae */ /* 0x0009e80008921848 */
[----:B-1----:R-:W2:Y:S01]  /*28060*/  LDL.LU R38, [R1+0x5c8] ;  /* 0x0005c80001267983 */ /* 0x002ea20000300800 */
[----:B----4-:R-:W-:-:S03]  /*28070*/  MOV R33, R45 ;  /* 0x0000002d00217202 */ /* 0x010fc60000000f00 */
[----:B------:R-:W4:Y:S01]  /*28080*/  LDL.LU R45, [R1+0x5bc] ;  /* 0x0005bc00012d7983 */ /* 0x000f220000300800 */
[----:B------:R-:W-:-:S03]  /*28090*/  IMAD.MOV.U32 R32, RZ, RZ, R44 ;  /* 0x000000ffff207224 */ /* 0x000fc600078e002c */
[----:B------:R-:W4:Y:S04]  /*280a0*/  LDL.LU R44, [R1+0x5c4] ;  /* 0x0005c400012c7983 */ /* 0x000f280000300800 */
[----:B------:R1:W-:Y:S01]  /*280b0*/  LDGSTS.E [R35+0x20500], desc[UR8][R32.64], P0 ;  /* 0x2050000020237fae */ /* 0x0003e20008121848 */
[----:B------:R-:W-:-:S05]  /*280c0*/  IADD3 R39, P2, R39, R0, RZ ;  /* 0x0000000027277210 */ /* 0x000fca0007f5e0ff */
[----:B------:R-:W-:Y:S01]  /*280d0*/  STL [R1+0x4c0], R39 ;  /* 0x0004c02701007387 */ /* 0x000fe20000100800 */
[----:B-1----:R-:W-:Y:S01]  /*280e0*/  IMAD.MOV.U32 R32, RZ, RZ, R39 ;  /* 0x000000ffff207224 */ /* 0x002fe200078e0027 */
[----:B------:R-:W-:Y:S01]  /*280f0*/  IADD3 R41, P3, R41, R0, RZ ;  /* 0x0000000029297210 */ /* 0x000fe20007f7e0ff */
[----:B------:R-:W-:-:S03]  /*28100*/  IMAD.X R43, R43, 0x1, R2, P2 ;  /* 0x000000012b2b7824 */ /* 0x000fc600010e0602 */
[----:B------:R-:W-:Y:S02]  /*28110*/  IADD3.X R46, R46, R2, RZ, P3, !PT ;  /* 0x000000022e2e7210 */ /* 0x000fe40001ffe4ff */
[----:B------:R1:W-:Y:S01]  /*28120*/  STL [R1+0x4bc], R43 ;  /* 0x0004bc2b01007387 */ /* 0x0003e20000100800 */
[----:B------:R-:W-:-:S03]  /*28130*/  MOV R33, R43 ;  /* 0x0000002b00217202 */ /* 0x000fc60000000f00 */
[----:B------:R-:W-:Y:S04]  /*28140*/  STL [R1+0x4c8], R41 ;  /* 0x0004c82901007387 */ /* 0x000fe80000100800 */
[----:B------:R1:W-:Y:S04]  /*28150*/  LDGSTS.E [R35+0x21400], desc[UR8][R32.64], P1 ;  /* 0x2140000020237fae */ /* 0x0003e80008921848 */
[----:B-1----:R-:W4:Y:S04]  /*28160*/  LDL.LU R43, [R1+0x640] ;  /* 0x00064000012b7983 */ /* 0x002f280000300800 */
[----:B------:R1:W-:Y:S04]  /*28170*/  STL [R1+0x4c4], R46 ;  /* 0x0004c42e01007387 */ /* 0x0003e80000100800 */
[----:B------:R-:W4:Y:S01]  /*28180*/  LDL.LU R39, [R1+0x648] ;  /* 0x0006480001277983 */ /* 0x000f220000300800 */
[----:B------:R-:W-:Y:S01]  /*28190*/  MOV R33, R46 ;  /* 0x0000002e00217202 */ /* 0x000fe20000000f00 */
[----:B------:R-:W-:-:S02]  /*281a0*/  IMAD.MOV.U32 R32, RZ, RZ, R41 ;  /* 0x000000ffff207224 */ /* 0x000fc400078e0029 */
[----:B-1----:R-:W4:Y:S04]  /*281b0*/  LDL.LU R46, [R1+0x63c] ;  /* 0x00063c00012e7983 */ /* 0x002f280000300800 */
[----:B------:R-:W4:Y:S04]  /*281c0*/  LDL.LU R41, [R1+0x644] ;  /* 0x0006440001297983 */ /* 0x000f280000300800 */
[----:B------:R1:W-:Y:S01]  /*281d0*/  LDGSTS.E [R35+0x21500], desc[UR8][R32.64], P0 ;  /* 0x2150000020237fae */ /* 0x0003e20008121848 */
[----:B---3--:R-:W-:-:S05]  /*281e0*/  IADD3 R42, P2, R42, R0, RZ ;  /* 0x000000002a2a7210 */ /* 0x008fca0007f5e0ff */
[----:B------:R3:W-:Y:S01]  /*281f0*/  STL [R1+0x540], R42 ;  /* 0x0005402a01007387 */ /* 0x0007e20000100800 */
[----:B------:R-:W-:Y:S01]  /*28200*/  IADD3 R36, P3, R36, R0, RZ ;  /* 0x0000000024247210 */ /* 0x000fe20007f7e0ff */
[----:B--2---:R-:W-:-:S03]  /*28210*/  IMAD.X R48, R48, 0x1, R2, P2 ;  /* 0x0000000130307824 */ /* 0x004fc600010e0602 */
[----:B------:R-:W-:Y:S02]  /*28220*/  IADD3.X R40, R40, R2, RZ, P3, !PT ;  /* 0x0000000228287210 */ /* 0x000fe40001ffe4ff */
[----:B------:R2:W-:Y:S04]  /*28230*/  STL [R1+0x53c], R48 ;  /* 0x00053c3001007387 */ /* 0x0005e80000100800 */
[----:B------:R2:W-:Y:S01]  /*28240*/  STL [R1+0x548], R36 ;  /* 0x0005482401007387 */ /* 0x0005e20000100800 */
[----:B-1----:R-:W-:-:S03]  /*28250*/  IMAD.MOV.U32 R32, RZ, RZ, R42 ;  /* 0x000000ffff207224 */ /* 0x002fc600078e002a */
[----:B------:R-:W4:Y:S01]  /*28260*/  LDL.LU R50, [R1+0x6c0] ;  /* 0x0006c00001327983 */ /* 0x000f220000300800 */
[----:B------:R-:W-:-:S03]  /*28270*/  MOV R33, R48 ;  /* 0x0000003000217202 */ /* 0x000fc60000000f00 */
[----:B------:R1:W-:Y:S04]  /*28280*/  STL [R1+0x544], R40 ;  /* 0x0005442801007387 */ /* 0x0003e80000100800 */
[----:B---3--:R-:W3:Y:S04]  /*28290*/  LDL.LU R42, [R1+0x6c8] ;  /* 0x0006c800012a7983 */ /* 0x008ee80000300800 */
[----:B------:R-:W3:Y:S04]  /*282a0*/  LDL.LU R51, [R1+0x6bc] ;  /* 0x0006bc0001337983 */ /* 0x000ee80000300800 */
[----:B------:R1:W-:Y:S04]  /*282b0*/  LDGSTS.E [R35+0x22400], desc[UR8][R32.64], P1 ;  /* 0x2240000020237fae */ /* 0x0003e80008921848 */
[----:B--2---:R-:W2:Y:S01]  /*282c0*/  LDL.LU R48, [R1+0x6c4] ;  /* 0x0006c40001307983 */ /* 0x004ea20000300800 */
[----:B-1----:R-:W-:Y:S01]  /*282d0*/  IMAD.MOV.U32 R32, RZ, RZ, R36 ;  /* 0x000000ffff207224 */ /* 0x002fe200078e0024 */
[----:B------:R-:W-:-:S02]  /*282e0*/  MOV R33, R40 ;  /* 0x0000002800217202 */ /* 0x000fc40000000f00 */
[----:B------:R-:W2:Y:S04]  /*282f0*/  LDL.LU R36, [R1+0x740] ;  /* 0x0007400001247983 */ /* 0x000ea80000300800 */
[----:B------:R-:W2:Y:S04]  /*28300*/  LDL.LU R40, [R1+0x748] ;  /* 0x0007480001287983 */ /* 0x000ea80000300800 */
[----:B------:R1:W-:Y:S01]  /*28310*/  LDGSTS.E [R35+0x22500], desc[UR8][R32.64], P0 ;  /* 0x2250000020237fae */ /* 0x0003e20008121848 */
[----:B------:R-:W-:-:S05]  /*28320*/  IADD3 R37, P2, R37, R0, RZ ;  /* 0x0000000025257210 */ /* 0x000fca0007f5e0ff */
[----:B------:R4:W-:Y:S01]  /*28330*/  STL [R1+0x5c0], R37 ;  /* 0x0005c02501007387 */ /* 0x0009e20000100800 */
[----:B------:R-:W-:Y:S01]  /*28340*/  IADD3 R38, P3, R38, R0, RZ ;  /* 0x0000000026267210 */ /* 0x000fe20007f7e0ff */
[----:B-1----:R-:W-:Y:S02]  /*28350*/  IMAD.MOV.U32 R32, RZ, RZ, R37 ;  /* 0x000000ffff207224 */ /* 0x002fe400078e0025 */
[----:B----4-:R-:W-:Y:S01]  /*28360*/  IMAD.X R45, R45, 0x1, R2, P2 ;  /* 0x000000012d2d7824 */ /* 0x010fe200010e0602 */
[----:B------:R-:W-:-:S04]  /*28370*/  IADD3.X R44, R44, R2, RZ, P3, !PT ;  /* 0x000000022c2c7210 */ /* 0x000fc80001ffe4ff */
[----:B------:R1:W-:Y:S04]  /*28380*/  STL [R1+0x5bc], R45 ;  /* 0x0005bc2d01007387 */ /* 0x0003e80000100800 */
[----:B------:R4:W-:Y:S04]  /*28390*/  STL [R1+0x5c8], R38 ;  /* 0x0005c82601007387 */ /* 0x0009e80000100800 */
[----:B------:R-:W2:Y:S01]  /*283a0*/  LDL.LU R37, [R1+0x73c] ;  /* 0x00073c0001257983 */ /* 0x000ea20000300800 */
[----:B------:R-:W-:-:S03]  /*283b0*/  MOV R33, R45 ;  /* 0x0000002d00217202 */ /* 0x000fc60000000f00 */
[----:B------:R4:W-:Y:S04]  /*283c0*/  STL [R1+0x5c4], R44 ;  /* 0x0005c42c01007387 */ /* 0x0009e80000100800 */
[----:B-1----:R-:W2:Y:S04]  /*283d0*/  LDL.LU R45, [R1+0x744] ;  /* 0x00074400012d7983 */ /* 0x002ea80000300800 */
[----:B------:R1:W-:Y:S02]  /*283e0*/  LDGSTS.E [R35+0x23400], desc[UR8][R32.64], P1 ;  /* 0x2340000020237fae */ /* 0x0003e40008921848 */
[----:B-1----:R-:W-:Y:S01]  /*283f0*/  IMAD.MOV.U32 R32, RZ, RZ, R38 ;  /* 0x000000ffff207224 */ /* 0x002fe200078e0026 */
[----:B------:R-:W-:Y:S01]  /*28400*/  MOV R33, R44 ;  /* 0x0000002c00217202 */ /* 0x000fe20000000f00 */
[----:B----4-:R-:W4:Y:S04]  /*28410*/  LDL.LU R38, [R1+0x7c0] ;  /* 0x0007c00001267983 */ /* 0x010f280000300800 */
[----:B------:R-:W4:Y:S04]  /*28420*/  LDL.LU R44, [R1+0x7c8] ;  /* 0x0007c800012c7983 */ /* 0x000f280000300800 */
[----:B------:R1:W-:Y:S01]  /*28430*/  LDGSTS.E [R35+0x23500], desc[UR8][R32.64], P0 ;  /* 0x2350000020237fae */ /* 0x0003e20008121848 */
[----:B------:R-:W-:-:S05]  /*28440*/  IADD3 R43, P2, R43, R0, RZ ;  /* 0x000000002b2b7210 */ /* 0x000fca0007f5e0ff */
[----:B------:R1:W-:Y:S01]  /*28450*/  STL [R1+0x640], R43 ;  /* 0x0006402b01007387 */ /* 0x0003e20000100800 */
[----:B------:R-:W-:Y:S01]  /*28460*/  IADD3 R39, P3, R39, R0, RZ ;  /* 0x0000000027277210 */ /* 0x000fe20007f7e0ff */
[----:B------:R-:W-:Y:S02]  /*28470*/  IMAD.X R46, R46, 0x1, R2, P2 ;  /* 0x000000012e2e7824 */ /* 0x000fe400010e0602 */
[----:B-1----:R-:W-:Y:S01]  /*28480*/  IMAD.MOV.U32 R32, RZ, RZ, R43 ;  /* 0x000000ffff207224 */ /* 0x002fe200078e002b */
[----:B------:R-:W-:Y:S02]  /*28490*/  IADD3.X R41, R41, R2, RZ, P3, !PT ;  /* 0x0000000229297210 */ /* 0x000fe40001ffe4ff */
[----:B------:R1:W-:Y:S04]  /*284a0*/  STL [R1+0x63c], R46 ;  /* 0x00063c2e01007387 */ /* 0x0003e80000100800 */
[----:B------:R1:W-:Y:S01]  /*284b0*/  STL [R1+0x648], R39 ;  /* 0x0006482701007387 */ /* 0x0003e20000100800 */
[----:B------:R-:W-:-:S03]  /*284c0*/  MOV R33, R46 ;  /* 0x0000002e00217202 */ /* 0x000fc60000000f00 */
[----:B------:R-:W4:Y:S04]  /*284d0*/  LDL.LU R43, [R1+0x7bc] ;  /* 0x0007bc00012b7983 */ /* 0x000f280000300800 */
[----:B------:R3:W-:Y:S04]  /*284e0*/  STL [R1+0x644], R41 ;  /* 0x0006442901007387 */ /* 0x0007e80000100800 */
[----:B-1----:R-:W4:Y:S04]  /*284f0*/  LDL.LU R46, [R1+0x7c4] ;  /* 0x0007c400012e7983 */ /* 0x002f280000300800 */
[----:B------:R1:W-:Y:S01]  /*28500*/  LDGSTS.E [R35+0x24400], desc[UR8][R32.64], P1 ;  /* 0x2440000020237fae */ /* 0x0003e20008921848 */
[-C--:B------:R-:W-:Y:S01]  /*28510*/  IADD3 R50, P2, R50, R0.reuse, RZ ;  /* 0x0000000032327210 */ /* 0x080fe20007f5e0ff */
[----:B-1----:R-:W-:Y:S01]  /*28520*/  IMAD.MOV.U32 R32, RZ, RZ, R39 ;  /* 0x000000ffff207224 */ /* 0x002fe200078e0027 */
[----:B------:R-:W-:Y:S01]  /*28530*/  MOV R33, R41 ;  /* 0x0000002900217202 */ /* 0x000fe20000000f00 */
[----:B------:R-:W4:Y:S04]  /*28540*/  LDL.LU R39, [R1+0x450] ;  /* 0x0004500001277983 */ /* 0x000f280000300800 */
[----:B------:R1:W-:Y:S01]  /*28550*/  LDGSTS.E [R35+0x24500], desc[UR8][R32.64], P0 ;  /* 0x2450000020237fae */ /* 0x0003e20008121848 */
[----:B---3--:R-:W-:-:S03]  /*28560*/  IADD3 R42, P3, R42, R0, RZ ;  /* 0x000000002a2a7210 */ /* 0x008fc60007f7e0ff */
[----:B------:R-:W3:Y:S01]  /*28570*/  LDL.LU R41, [R1+0x458] ;  /* 0x0004580001297983 */ /* 0x000ee20000300800 */
[----:B------:R-:W-:-:S03]  /*28580*/  IMAD.X R51, R51, 0x1, R2, P2 ;  /* 0x0000000133337824 */ /* 0x000fc600010e0602 */
[----:B------:R-:W-:Y:S01]  /*28590*/  STL [R1+0x6c0], R50 ;  /* 0x0006c03201007387 */ /* 0x000fe20000100800 */
[----:B-1----:R-:W-:Y:S01]  /*285a0*/  IMAD.MOV.U32 R32, RZ, RZ, R50 ;  /* 0x000000ffff207224 */ /* 0x002fe200078e0032 */
[----:B------:R-:W-:Y:S02]  /*285b0*/  MOV R33, R51 ;  /* 0x0000003300217202 */ /* 0x000fe40000000f00 */
[----:B--2---:R-:W-:Y:S01]  /*285c0*/  IADD3.X R48, R48, R2, RZ, P3, !PT ;  /* 0x0000000230307210 */ /* 0x004fe20001ffe4ff */
[----:B------:R-:W-:Y:S04]  /*285d0*/  STL [R1+0x6bc], R51 ;  /* 0x0006bc3301007387 */ /* 0x000fe80000100800 */
[----:B------:R1:W-:Y:S01]  /*285e0*/  LDGSTS.E [R35+0x25400], desc[UR8][R32.64], P1 ;  /* 0x2540000020237fae */ /* 0x0003e20008921848 */
[----:B------:R-:W-:-:S03]  /*285f0*/  IADD3 R36, P2, R36, R0, RZ ;  /* 0x0000000024247210 */ /* 0x000fc60007f5e0ff */
[----:B------:R2:W-:Y:S01]  /*28600*/  STL [R1+0x6c8], R42 ;  /* 0x0006c82a01007387 */ /* 0x0005e20000100800 */
[----:B------:R-:W-:-:S03]  /*28610*/  IADD3 R40, P3, R40, R0, RZ ;  /* 0x0000000028287210 */ /* 0x000fc60007f7e0ff */
[----:B------:R2:W-:Y:S01]  /*28620*/  STL [R1+0x6c4], R48 ;  /* 0x0006c43001007387 */ /* 0x0005e20000100800 */
[----:B-1----:R-:W-:Y:S01]  /*28630*/  IMAD.MOV.U32 R32, RZ, RZ, R42 ;  /* 0x000000ffff207224 */ /* 0x002fe200078e002a */
[----:B------:R-:W-:Y:S02]  /*28640*/  MOV R33, R48 ;  /* 0x0000003000217202 */ /* 0x000fe40000000f00 */
[----:B--2---:R-:W2:Y:S04]  /*28650*/  LDL.LU R42, [R1+0x44c] ;  /* 0x00044c00012a7983 */ /* 0x004ea80000300800 */
[----:B------:R-:W2:Y:S04]  /*28660*/  LDL.LU R48, [R1+0x454] ;  /* 0x0004540001307983 */ /* 0x000ea80000300800 */
[----:B------:R1:W-:Y:S04]  /*28670*/  LDGSTS.E [R35+0x25500], desc[UR8][R32.64], P0 ;  /* 0x2550000020237fae */ /* 0x0003e80008121848 */
[----:B------:R1:W-:Y:S02]  /*28680*/  STL [R1+0x740], R36 ;  /* 0x0007402401007387 */ /* 0x0003e40000100800 */
[----:B-1----:R-:W-:-:S02]  /*28690*/  IMAD.MOV.U32 R32, RZ, RZ, R36 ;  /* 0x000000ffff207224 */ /* 0x002fc400078e0024 */
[----:B------:R-:W-:-:S05]  /*286a0*/  IMAD.X R37, R37, 0x1, R2, P2 ;  /* 0x0000000125257824 */ /* 0x000fca00010e0602 */
[----:B------:R-:W-:Y:S01]  /*286b0*/  MOV R33, R37 ;  /* 0x0000002500217202 */ /* 0x000fe20000000f00 */
[----:B------:R1:W-:Y:S01]  /*286c0*/  STL [R1+0x73c], R37 ;  /* 0x00073c2501007387 */ /* 0x0003e20000100800 */
[----:B------:R-:W-:-:S03]  /*286d0*/  IADD3.X R45, R45, R2, RZ, P3, !PT ;  /* 0x000000022d2d7210 */ /* 0x000fc60001ffe4ff */
[----:B------:R4:W-:Y:S04]  /*286e0*/  STL [R1+0x748], R40 ;  /* 0x0007482801007387 */ /* 0x0009e80000100800 */
[----:B------:R-:W2:Y:S04]  /*286f0*/  LDL.LU R36, [R1+0x4d0] ;  /* 0x0004d00001247983 */ /* 0x000ea80000300800 */
[----:B------:R4:W-:Y:S04]  /*28700*/  STL [R1+0x744], R45 ;  /* 0x0007442d01007387 */ /* 0x0009e80000100800 */
[----:B------:R4:W-:Y:S04]  /*28710*/  LDGSTS.E [R35+0x26400], desc[UR8][R32.64], P1 ;  /* 0x2640000020237fae */ /* 0x0009e80008921848 */
[----:B-1----:R-:W2:Y:S01]  /*28720*/  LDL.LU R37, [R1+0x4d8] ;  /* 0x0004d80001257983 */ /* 0x002ea20000300800 */
[----:B----4-:R-:W-:Y:S01]  /*28730*/  IADD3 R38, P2, R38, R0, RZ ;  /* 0x0000000026267210 */ /* 0x010fe20007f5e0ff */
[----:B------:R-:W-:-:S02]  /*28740*/  IMAD.MOV.U32 R32, RZ, RZ, R40 ;  /* 0x000000ffff207224 */ /* 0x000fc400078e0028 */
[----:B------:R-:W4:Y:S01]  /*28750*/  LDL.LU R40, [R1+0x4cc] ;  /* 0x0004cc0001287983 */ /* 0x000f220000300800 */
[----:B------:R-:W-:-:S03]  /*28760*/  MOV R33, R45 ;  /* 0x0000002d00217202 */ /* 0x000fc60000000f00 */
[----:B------:R-:W4:Y:S01]  /*28770*/  LDL.LU R45, [R1+0x4d4] ;  /* 0x0004d400012d7983 */ /* 0x000f220000300800 */
[----:B------:R-:W-:-:S03]  /*28780*/  IADD3 R44, P3, R44, R0, RZ ;  /* 0x000000002c2c7210 */ /* 0x000fc60007f7e0ff */
[----:B------:R1:W-:Y:S04]  /*28790*/  LDGSTS.E [R35+0x26500], desc[UR8][R32.64], P0 ;  /* 0x2650000020237fae */ /* 0x0003e80008121848 */
[----:B------:R-:W-:Y:S01]  /*287a0*/  STL [R1+0x7c0], R38 ;  /* 0x0007c02601007387 */ /* 0x000fe20000100800 */
[----:B-1----:R-:W-:Y:S02]  /*287b0*/  IMAD.MOV.U32 R32, RZ, RZ, R38 ;  /* 0x000000ffff207224 */ /* 0x002fe400078e0026 */
[----:B------:R-:W-:-:S05]  /*287c0*/  IMAD.X R43, R43, 0x1, R2, P2 ;  /* 0x000000012b2b7824 */ /* 0x000fca00010e0602 */
[----:B------:R-:W-:Y:S01]  /*287d0*/  MOV R33, R43 ;  /* 0x0000002b00217202 */ /* 0x000fe20000000f00 */
[----:B------:R1:W-:Y:S01]  /*287e0*/  STL [R1+0x7bc], R43 ;  /* 0x0007bc2b01007387 */ /* 0x0003e20000100800 */
[----:B------:R-:W-:-:S03]  /*287f0*/  IADD3.X R46, R46, R2, RZ, P3, !PT ;  /* 0x000000022e2e7210 */ /* 0x000fc60001ffe4ff */
[----:B------:R-:W-:Y:S04]  /*28800*/  STL [R1+0x7c8], R44 ;  /* 0x0007c82c01007387 */ /* 0x000fe80000100800 */
[----:B------:R3:W-:Y:S04]  /*28810*/  LDGSTS.E [R35+0x27400], desc[UR8][R32.64], P1 ;  /* 0x2740000020237fae */ /* 0x0007e80008921848 */
[----:B-1----:R-:W4:Y:S04]  /*28820*/  LDL.LU R43, [R1+0x550] ;  /* 0x00055000012b7983 */ /* 0x002f280000300800 */
[----:B------:R1:W-:Y:S04]  /*28830*/  STL [R1+0x7c4], R46 ;  /* 0x0007c42e01007387 */ /* 0x0003e80000100800 */
[----:B------:R-:W4:Y:S01]  /*28840*/  LDL.LU R38, [R1+0x558] ;  /* 0x0005580001267983 */ /* 0x000f220000300800 */
[----:B---3--:R-:W-:Y:S01]  /*28850*/  MOV R33, R46 ;  /* 0x0000002e00217202 */ /* 0x008fe20000000f00 */
[----:B------:R-:W-:-:S02]  /*28860*/  IMAD.MOV.U32 R32, RZ, RZ, R44 ;  /* 0x000000ffff207224 */ /* 0x000fc400078e002c */
[----:B-1----:R-:W3:Y:S04]  /*28870*/  LDL.LU R46, [R1+0x54c] ;  /* 0x00054c00012e7983 */ /* 0x002ee80000300800 */
[----:B------:R-:W3:Y:S01]  /*28880*/  LDL.LU R44, [R1+0x554] ;  /* 0x00055400012c7983 */ /* 0x000ee20000300800 */
[-C--:B------:R-:W-:Y:S02]  /*28890*/  IADD3 R39, P2, R39, R0.reuse, RZ ;  /* 0x0000000027277210 */ /* 0x080fe40007f5e0ff */
[----:B------:R-:W-:Y:S01]  /*288a0*/  IADD3 R41, P3, R41, R0, RZ ;  /* 0x0000000029297210 */ /* 0x000fe20007f7e0ff */
[----:B------:R1:W-:Y:S04]  /*288b0*/  LDGSTS.E [R35+0x27500], desc[UR8][R32.64], P0 ;  /* 0x2750000020237fae */ /* 0x0003e80008121848 */
[----:B------:R-:W-:Y:S01]  /*288c0*/  STL [R1+0x450], R39 ;  /* 0x0004502701007387 */ /* 0x000fe20000100800 */
[----:B-1----:R-:W-:-:S03]  /*288d0*/  LOP3.LUT R35, R47, 0x30, RZ, 0x3c, !PT ;  /* 0x000000302f237812 */ /* 0x002fc600078e3cff */
[----:B------:R-:W-:Y:S01]  /*288e0*/  STL [R1+0x458], R41 ;  /* 0x0004582901007387 */ /* 0x000fe20000100800 */
[----:B------:R-:W-:Y:S02]  /*288f0*/  MOV R32, R39 ;  /* 0x0000002700207202 */ /* 0x000fe40000000f00 */
[----:B------:R-:W-:Y:S01]  /*28900*/  IADD3 R35, R35, UR7, RZ ;  /* 0x0000000723237c10 */ /* 0x000fe2000fffe0ff */
[----:B--2---:R-:W-:-:S04]  /*28910*/  IMAD.X R42, R42, 0x1, R2, P2 ;  /* 0x000000012a2a7824 */ /* 0x004fc800010e0602 */
[----:B------:R-:W-:Y:S01]  /*28920*/  IMAD.MOV.U32 R33, RZ, RZ, R42 ;  /* 0x000000ffff217224 */ /* 0x000fe200078e002a */
[----:B------:R1:W-:Y:S01]  /*28930*/  STL [R1+0x44c], R42 ;  /* 0x00044c2a01007387 */ /* 0x0003e20000100800 */
[----:B------:R-:W-:-:S03]  /*28940*/  IMAD.X R48, R48, 0x1, R2, P3 ;  /* 0x0000000130307824 */ /* 0x000fc600018e0602 */
[----:B------:R2:W-:Y:S04]  /*28950*/  LDGSTS.E [R35+0x20600], desc[UR8][R32.64], P1 ;  /* 0x2060000020237fae */ /* 0x0005e80008921848 */
[----:B-1----:R-:W3:Y:S04]  /*28960*/  LDL.LU R42, [R1+0x5d0] ;  /* 0x0005d000012a7983 */ /* 0x002ee80000300800 */
[----:B------:R-:W3:Y:S01]  /*28970*/  LDL.LU R39, [R1+0x5d8] ;  /* 0x0005d80001277983 */ /* 0x000ee20000300800 */
[----:B--2---:R-:W-:Y:S01]  /*28980*/  MOV R32, R41 ;  /* 0x0000002900207202 */ /* 0x004fe20000000f00 */
[----:B------:R-:W-:-:S02]  /*28990*/  IMAD.MOV.U32 R33, RZ, RZ, R48 ;  /* 0x000000ffff217224 */ /* 0x000fc400078e0030 */
[----:B------:R1:W-:Y:S04]  /*289a0*/  STL [R1+0x454], R48 ;  /* 0x0004543001007387 */ /* 0x0003e80000100800 */
[----:B------:R2:W-:Y:S04]  /*289b0*/  LDGSTS.E [R35+0x20700], desc[UR8][R32.64], P0 ;  /* 0x2070000020237fae */ /* 0x0005e80008121848 */
[----:B-1----:R-:W3:Y:S04]  /*289c0*/  LDL.LU R48, [R1+0x5cc] ;  /* 0x0005cc0001307983 */ /* 0x002ee80000300800 */
[----:B------:R-:W3:Y:S01]  /*289d0*/  LDL.LU R41, [R1+0x5d4] ;  /* 0x0005d40001297983 */ /* 0x000ee20000300800 */
[----:B------:R-:W-:-:S04]  /*289e0*/  IADD3 R36, P2, R36, R0, RZ ;  /* 0x0000000024247210 */ /* 0x000fc80007f5e0ff */
[----:B--2---:R-:W-:Y:S01]  /*289f0*/  MOV R32, R36 ;  /* 0x0000002400207202 */ /* 0x004fe20000000f00 */
[----:B------:R-:W-:Y:S01]  /*28a00*/  STL [R1+0x4d0], R36 ;  /* 0x0004d02401007387 */ /* 0x000fe20000100800 */
[----:B------:R-:W-:Y:S02]  /*28a10*/  IADD3 R37, P3, R37, R0, RZ ;  /* 0x0000000025257210 */ /* 0x000fe40007f7e0ff */
[----:B----4-:R-:W-:-:S03]  /*28a20*/  IADD3.X R40, R40, R2, RZ, P2, !PT ;  /* 0x0000000228287210 */ /* 0x010fc600017fe4ff */
[----:B------:R-:W-:Y:S02]  /*28a30*/  IMAD.X R45, R45, 0x1, R2, P3 ;  /* 0x000000012d2d7824 */ /* 0x000fe400018e0602 */
[----:B------:R1:W-:Y:S01]  /*28a40*/  STL [R1+0x4cc], R40 ;  /* 0x0004cc2801007387 */ /* 0x0003e20000100800 */
[----:B------:R-:W-:-:S03]  /*28a50*/  IMAD.MOV.U32 R33, RZ, RZ, R40 ;  /* 0x000000ffff217224 */ /* 0x000fc600078e0028 */
[----:B------:R-:W-:Y:S04]  /*28a60*/  STL [R1+0x4d8], R37 ;  /* 0x0004d82501007387 */ /* 0x000fe80000100800 */
[----:B------:R2:W-:Y:S04]  /*28a70*/  LDGSTS.E [R35+0x21600], desc[UR8][R32.64], P1 ;  /* 0x2160000020237fae */ /* 0x0005e80008921848 */
[----:B-1----:R-:W4:Y:S04]  /*28a80*/  LDL.LU R40, [R1+0x650] ;  /* 0x0006500001287983 */ /* 0x002f280000300800 */
[----:B------:R1:W-:Y:S04]  /*28a90*/  STL [R1+0x4d4], R45 ;  /* 0x0004d42d01007387 */ /* 0x0003e80000100800 */
[----:B------:R-:W4:Y:S01]  /*28aa0*/  LDL.LU R36, [R1+0x658] ;  /* 0x0006580001247983 */ /* 0x000f220000300800 */
[----:B--2---:R-:W-:-:S03]  /*28ab0*/  IMAD.MOV.U32 R33, RZ, RZ, R45 ;  /* 0x000000ffff217224 */ /* 0x004fc600078e002d */
[----:B-1----:R-:W2:Y:S01]  /*28ac0*/  LDL.LU R45, [R1+0x64c] ;  /* 0x00064c00012d7983 */ /* 0x002ea20000300800 */
[----:B------:R-:W-:-:S03]  /*28ad0*/  MOV R32, R37 ;  /* 0x0000002500207202 */ /* 0x000fc60000000f00 */
[----:B------:R-:W2:Y:S04]  /*28ae0*/  LDL.LU R37, [R1+0x654] ;  /* 0x0006540001257983 */ /* 0x000ea80000300800 */
[----:B------:R1:W-:Y:S01]  /*28af0*/  LDGSTS.E [R35+0x21700], desc[UR8][R32.64], P0 ;  /* 0x2170000020237fae */ /* 0x0003e20008121848 */
[-C--:B------:R-:W-:Y:S02]  /*28b00*/  IADD3 R43, P2, R43, R0.reuse, RZ ;  /* 0x000000002b2b7210 */ /* 0x080fe40007f5e0ff */
[----:B------:R-:W-:-:S03]  /*28b10*/  IADD3 R38, P3, R38, R0, RZ ;  /* 0x0000000026267210 */ /* 0x000fc60007f7e0ff */
[----:B------:R1:W-:Y:S01]  /*28b20*/  STL [R1+0x550], R43 ;  /* 0x0005502b01007387 */ /* 0x0003e20000100800 */
[----:B---3--:R-:W-:Y:S01]  /*28b30*/  IADD3.X R46, R46, R2, RZ, P2, !PT ;  /* 0x000000022e2e7210 */ /* 0x008fe200017fe4ff */
[----:B------:R-:W-:-:S04]  /*28b40*/  IMAD.X R44, R44, 0x1, R2, P3 ;  /* 0x000000012c2c7824 */ /* 0x000fc800018e0602 */
[----:B------:R3:W-:Y:S01]  /*28b50*/  STL [R1+0x54c], R46 ;  /* 0x00054c2e01007387 */ /* 0x0007e20000100800 */
[----:B-1----:R-:W-:-:S03]  /*28b60*/  MOV R32, R43 ;  /* 0x0000002b00207202 */ /* 0x002fc60000000f00 */
[----:B------:R1:W-:Y:S01]  /*28b70*/  STL [R1+0x558], R38 ;  /* 0x0005582601007387 */ /* 0x0003e20000100800 */
[----:B------:R-:W-:-:S03]  /*28b80*/  IMAD.MOV.U32 R33, RZ, RZ, R46 ;  /* 0x000000ffff217224 */ /* 0x000fc600078e002e */
[----:B------:R-:W2:Y:S04]  /*28b90*/  LDL.LU R43, [R1+0x6d0] ;  /* 0x0006d000012b7983 */ /* 0x000ea80000300800 */
[----:B------:R1:W-:Y:S04]  /*28ba0*/  STL [R1+0x554], R44 ;  /* 0x0005542c01007387 */ /* 0x0003e80000100800 */
[----:B------:R-:W2:Y:S04]  /*28bb0*/  LDL.LU R50, [R1+0x6d8] ;  /* 0x0006d80001327983 */ /* 0x000ea80000300800 */
[----:B---3--:R-:W3:Y:S04]  /*28bc0*/  LDL.LU R46, [R1+0x6cc] ;  /* 0x0006cc00012e7983 */ /* 0x008ee80000300800 */
[----:B------:R-:W3:Y:S04]  /*28bd0*/  LDL.LU R51, [R1+0x6d4] ;  /* 0x0006d40001337983 */ /* 0x000ee80000300800 */
[----:B------:R1:W-:Y:S01]  /*28be0*/  LDGSTS.E [R35+0x22600], desc[UR8][R32.64], P1 ;  /* 0x2260000020237fae */ /* 0x0003e20008921848 */
[----:B------:R-:W-:Y:S01]  /*28bf0*/  IADD3 R42, P2, R42, R0, RZ ;  /* 0x000000002a2a7210 */ /* 0x000fe20007f5e0ff */
[----:B-1----:R-:W-:Y:S01]  /*28c00*/  IMAD.MOV.U32 R33, RZ, RZ, R44 ;  /* 0x000000ffff217224 */ /* 0x002fe200078e002c */
[----:B------:R-:W-:-:S02]  /*28c10*/  MOV R32, R38 ;  /* 0x0000002600207202 */ /* 0x000fc40000000f00 */
[----:B------:R-:W-:Y:S01]  /*28c20*/  IADD3 R39, P3, R39, R0, RZ ;  /* 0x0000000027277210 */ /* 0x000fe20007f7e0ff */
[----:B------:R-:W3:Y:S04]  /*28c30*/  LDL.LU R38, [R1+0x750] ;  /* 0x0007500001267983 */ /* 0x000ee80000300800 */
[----:B------:R-:W3:Y:S04]  /*28c40*/  LDL.LU R44, [R1+0x758] ;  /* 0x00075800012c7983 */ /* 0x000ee80000300800 */
[----:B------:R1:W-:Y:S04]  /*28c50*/  STL [R1+0x5d0], R42 ;  /* 0x0005d02a01007387 */ /* 0x0003e80000100800 */
[----:B------:R1:W-:Y:S01]  /*28c60*/  LDGSTS.E [R35+0x22700], desc[UR8][R32.64], P0 ;  /* 0x2270000020237fae */ /* 0x0003e20008121848 */
[----:B------:R-:W-:Y:S01]  /*28c70*/  IADD3.X R48, R48, R2, RZ, P2, !PT ;  /* 0x0000000230307210 */ /* 0x000fe200017fe4ff */
[----:B------:R-:W-:-:S04]  /*28c80*/  IMAD.X R41, R41, 0x1, R2, P3 ;  /* 0x0000000129297824 */ /* 0x000fc800018e0602 */
[----:B------:R1:W-:Y:S04]  /*28c90*/  STL [R1+0x5cc], R48 ;  /* 0x0005cc3001007387 */ /* 0x0003e80000100800 */
[----:B------:R1:W-:Y:S02]  /*28ca0*/  STL [R1+0x5d8], R39 ;  /* 0x0005d82701007387 */ /* 0x0003e40000100800 */
[----:B-1----:R-:W-:Y:S01]  /*28cb0*/  MOV R32, R42 ;  /* 0x0000002a00207202 */ /* 0x002fe20000000f00 */
[----:B------:R-:W-:Y:S01]  /*28cc0*/  IMAD.MOV.U32 R33, RZ, RZ, R48 ;  /* 0x000000ffff217224 */ /* 0x000fe200078e0030 */
[----:B------:R-:W3:Y:S04]  /*28cd0*/  LDL.LU R42, [R1+0x74c] ;  /* 0x00074c00012a7983 */ /* 0x000ee80000300800 */
[----:B------:R1:W-:Y:S04]  /*28ce0*/  STL [R1+0x5d4], R41 ;  /* 0x0005d42901007387 */ /* 0x0003e80000100800 */
[----:B------:R1:W-:Y:S04]  /*28cf0*/  LDGSTS.E [R35+0x23600], desc[UR8][R32.64], P1 ;  /* 0x2360000020237fae */ /* 0x0003e80008921848 */
[----:B------:R-:W3:Y:S01]  /*28d00*/  LDL.LU R48, [R1+0x754] ;  /* 0x0007540001307983 */ /* 0x000ee20000300800 */
[----:B-1----:R-:W-:Y:S01]  /*28d10*/  MOV R32, R39 ;  /* 0x0000002700207202 */ /* 0x002fe20000000f00 */
[----:B------:R-:W-:-:S02]  /*28d20*/  IMAD.MOV.U32 R33, RZ, RZ, R41 ;  /* 0x000000ffff217224 */ /* 0x000fc400078e0029 */
[----:B------:R-:W3:Y:S04]  /*28d30*/  LDL.LU R39, [R1+0x7d0] ;  /* 0x0007d00001277983 */ /* 0x000ee80000300800 */
[----:B------:R-:W3:Y:S04]  /*28d40*/  LDL.LU R41, [R1+0x7d8] ;  /* 0x0007d80001297983 */ /* 0x000ee80000300800 */
[----:B------:R1:W-:Y:S01]  /*28d50*/  LDGSTS.E [R35+0x23700], desc[UR8][R32.64], P0 ;  /* 0x2370000020237fae */ /* 0x0003e20008121848 */
[----:B----4-:R-:W-:-:S05]  /*28d60*/  IADD3 R40, P2, R40, R0, RZ ;  /* 0x0000000028287210 */ /* 0x010fca0007f5e0ff */
[----:B------:R4:W-:Y:S01]  /*28d70*/  STL [R1+0x650], R40 ;  /* 0x0006502801007387 */ /* 0x0009e20000100800 */
[----:B------:R-:W-:Y:S02]  /*28d80*/  IADD3 R36, P3, R36, R0, RZ ;  /* 0x0000000024247210 */ /* 0x000fe40007f7e0ff */
[----:B--2---:R-:W-:Y:S02]  /*28d90*/  IADD3.X R45, R45, R2, RZ, P2, !PT ;  /* 0x000000022d2d7210 */ /* 0x004fe400017fe4ff */
[----:B-1----:R-:W-:Y:S01]  /*28da0*/  MOV R32, R40 ;  /* 0x0000002800207202 */ /* 0x002fe20000000f00 */
[----:B------:R-:W-:Y:S02]  /*28db0*/  IMAD.X R37, R37, 0x1, R2, P3 ;  /* 0x0000000125257824 */ /* 0x000fe400018e0602 */
[----:B------:R1:W-:Y:S04]  /*28dc0*/  STL [R1+0x64c], R45 ;  /* 0x00064c2d01007387 */ /* 0x0003e80000100800 */
[----:B------:R2:W-:Y:S04]  /*28dd0*/  STL [R1+0x658], R36 ;  /* 0x0006582401007387 */ /* 0x0005e80000100800 */
[----:B----4-:R-:W4:Y:S01]  /*28de0*/  LDL.LU R40, [R1+0x7cc] ;  /* 0x0007cc0001287983 */ /* 0x010f220000300800 */
[----:B------:R-:W-:-:S03]  /*28df0*/  IMAD.MOV.U32 R33, RZ, RZ, R45 ;  /* 0x000000ffff217224 */ /* 0x000fc600078e002d */
[----:B------:R2:W-:Y:S04]  /*28e00*/  STL [R1+0x654], R37 ;  /* 0x0006542501007387 */ /* 0x0005e80000100800 */
[----:B-1----:R-:W4:Y:S04]  /*28e10*/  LDL.LU R45, [R1+0x7d4] ;  /* 0x0007d400012d7983 */ /* 0x002f280000300800 */
[----:B------:R1:W-:Y:S02]  /*28e20*/  LDGSTS.E [R35+0x24600], desc[UR8][R32.64], P1 ;  /* 0x2460000020237fae */ /* 0x0003e40008921848 */
[----:B-1----:R-:W-:Y:S01]  /*28e30*/  MOV R32, R36 ;  /* 0x0000002400207202 */ /* 0x002fe20000000f00 */
[----:B------:R-:W-:Y:S01]  /*28e40*/  IMAD.MOV.U32 R33, RZ, RZ, R37 ;  /* 0x000000ffff217224 */ /* 0x000fe200078e0025 */
[----:B--2---:R-:W2:Y:S04]  /*28e50*/  LDL.LU R36, [R1+0x460] ;  /* 0x0004600001247983 */ /* 0x004ea80000300800 */
[----:B------:R-:W2:Y:S01]  /*28e60*/  LDL.LU R37, [R1+0x468] ;  /* 0x0004680001257983 */ /* 0x000ea20000300800 */
[----:B------:R-:W-:-:S03]  /*28e70*/  IADD3 R43, P2, R43, R0, RZ ;  /* 0x000000002b2b7210 */ /* 0x000fc60007f5e0ff */
[----:B------:R1:W-:Y:S01]  /*28e80*/  LDGSTS.E [R35+0x24700], desc[UR8][R32.64], P0 ;  /* 0x2470000020237fae */ /* 0x0003e20008121848 */
[----:B------:R-:W-:Y:S02]  /*28e90*/  IADD3 R50, P3, R50, R0, RZ ;  /* 0x0000000032327210 */ /* 0x000fe40007f7e0ff */
[----:B---3--:R-:W-:Y:S01]  /*28ea0*/  IADD3.X R46, R46, R2, RZ, P2, !PT ;  /* 0x000000022e2e7210 */ /* 0x008fe200017fe4ff */
[----:B------:R3:W-:Y:S02]  /*28eb0*/  STL [R1+0x6d0], R43 ;  /* 0x0006d02b01007387 */ /* 0x0007e40000100800 */
[----:B------:R-:W-:Y:S02]  /*28ec0*/  IMAD.X R51, R51, 0x1, R2, P3 ;  /* 0x0000000133337824 */ /* 0x000fe400018e0602 */
[----:B------:R3:W-:Y:S01]  /*28ed0*/  STL [R1+0x6cc], R46 ;  /* 0x0006cc2e01007387 */ /* 0x0007e20000100800 */
[----:B-1----:R-:W-:Y:S01]  /*28ee0*/  MOV R32, R43 ;  /* 0x0000002b00207202 */ /* 0x002fe20000000f00 */
[----:B------:R-:W-:-:S02]  /*28ef0*/  IMAD.MOV.U32 R33, RZ, RZ, R46 ;  /* 0x000000ffff217224 */ /* 0x000fc400078e002e */
[----:B------:R-:W-:Y:S04]  /*28f00*/  STL [R1+0x6d8], R50 ;  /* 0x0006d83201007387 */ /* 0x000fe80000100800 */
[----:B---3--:R-:W3:Y:S04]  /*28f10*/  LDL.LU R43, [R1+0x45c] ;  /* 0x00045c00012b7983 */ /* 0x008ee80000300800 */
[----:B------:R-:W-:Y:S04]  /*28f20*/  STL [R1+0x6d4], R51 ;  /* 0x0006d43301007387 */ /* 0x000fe80000100800 */
[----:B------:R-:W3:Y:S04]  /*28f30*/  LDL.LU R46, [R1+0x464] ;  /* 0x00046400012e7983 */ /* 0x000ee80000300800 */
[----:B------:R1:W-:Y:S01]  /*28f40*/  LDGSTS.E [R35+0x25600], desc[UR8][R32.64], P1 ;  /* 0x2560000020237fae */ /* 0x0003e20008921848 */
[----:B------:R-:W-:-:S02]  /*28f50*/  IADD3 R38, P2, R38, R0, RZ ;  /* 0x0000000026267210 */ /* 0x000fc40007f5e0ff */
[----:B------:R-:W-:Y:S02]  /*28f60*/  IADD3 R44, P3, R44, R0, RZ ;  /* 0x000000002c2c7210 */ /* 0x000fe40007f7e0ff */
[----:B-1----:R-:W-:Y:S01]  /*28f70*/  MOV R32, R50 ;  /* 0x0000003200207202 */ /* 0x002fe20000000f00 */
[----:B------:R-:W-:Y:S01]  /*28f80*/  IMAD.MOV.U32 R33, RZ, RZ, R51 ;  /* 0x000000ffff217224 */ /* 0x000fe200078e0033 */
[----:B------:R1:W-:Y:S04]  /*28f90*/  STL [R1+0x750], R38 ;  /* 0x0007502601007387 */ /* 0x0003e80000100800 */
[----:B------:R1:W-:Y:S01]  /*28fa0*/  LDGSTS.E [R35+0x25700], desc[UR8][R32.64], P0 ;  /* 0x2570000020237fae */ /* 0x0003e20008121848 */
[----:B------:R-:W-:Y:S02]  /*28fb0*/  IADD3.X R42, R42, R2, RZ, P2, !PT ;  /* 0x000000022a2a7210 */ /* 0x000fe400017fe4ff */
[----:B-1----:R-:W-:-:S03]  /*28fc0*/  MOV R32, R38 ;  /* 0x0000002600207202 */ /* 0x002fc60000000f00 */
[----:B------:R1:W-:Y:S01]  /*28fd0*/  STL [R1+0x74c], R42 ;  /* 0x00074c2a01007387 */ /* 0x0003e20000100800 */
[----:B------:R-:W-:-:S03]  /*28fe0*/  IMAD.MOV.U32 R33, RZ, RZ, R42 ;  /* 0x000000ffff217224 */ /* 0x000fc600078e002a */
[----:B------:R1:W-:Y:S01]  /*28ff0*/  STL [R1+0x758], R44 ;  /* 0x0007582c01007387 */ /* 0x0003e20000100800 */
[----:B------:R-:W-:-:S03]  /*29000*/  IMAD.X R48, R48, 0x1, R2, P3 ;  /* 0x0000000130307824 */ /* 0x000fc600018e0602 */
[----:B------:R-:W3:Y:S04]  /*29010*/  LDL.LU R38, [R1+0x4e0] ;  /* 0x0004e00001267983 */ /* 0x000ee80000300800 */
[----:B------:R1:W-:Y:S04]  /*29020*/  STL [R1+0x754], R48 ;  /* 0x0007543001007387 */ /* 0x0003e80000100800 */
[----:B------:R1:W-:Y:S01]  /*29030*/  LDGSTS.E [R35+0x26600], desc[UR8][R32.64], P1 ;  /* 0x2660000020237fae */ /* 0x0003e20008921848 */
[----:B------:R-:W-:-:S03]  /*29040*/  IADD3 R39, P2, R39, R0, RZ ;  /* 0x0000000027277210 */ /* 0x000fc60007f5e0ff */
[----:B-1----:R-:W3:Y:S01]  /*29050*/  LDL.LU R42, [R1+0x4e8] ;  /* 0x0004e800012a7983 */ /* 0x002ee20000300800 */
[----:B------:R-:W-:Y:S02]  /*29060*/  IADD3 R41, P3, R41, R0, RZ ;  /* 0x0000000029297210 */ /* 0x000fe40007f7e0ff */
[----:B------:R-:W-:Y:S01]  /*29070*/  MOV R32, R44 ;  /* 0x0000002c00207202 */ /* 0x000fe20000000f00 */
[----:B------:R-:W-:Y:S01]  /*29080*/  IMAD.MOV.U32 R33, RZ, RZ, R48 ;  /* 0x000000ffff217224 */ /* 0x000fe200078e0030 */
[----:B------:R-:W3:Y:S04]  /*29090*/  LDL.LU R44, [R1+0x4dc] ;  /* 0x0004dc00012c7983 */ /* 0x000ee80000300800 */
[----:B------:R-:W3:Y:S04]  /*290a0*/  LDL.LU R48, [R1+0x4e4] ;  /* 0x0004e40001307983 */ /* 0x000ee80000300800 */
[----:B------:R1:W-:Y:S04]  /*290b0*/  LDGSTS.E [R35+0x26700], desc[UR8][R32.64], P0 ;  /* 0x2670000020237fae */ /* 0x0003e80008121848 */
[----:B------:R-:W-:Y:S01]  /*290c0*/  STL [R1+0x7d0], R39 ;  /* 0x0007d02701007387 */ /* 0x000fe20000100800 */
[----:B-1----:R-:W-:-:S02]  /*290d0*/  MOV R32, R39 ;  /* 0x0000002700207202 */ /* 0x002fc40000000f00 */
[----:B----4-:R-:W-:-:S05]  /*290e0*/  IADD3.X R40, R40, R2, RZ, P2, !PT ;  /* 0x0000000228287210 */ /* 0x010fca00017fe4ff */
[----:B------:R1:W-:Y:S01]  /*290f0*/  STL [R1+0x7cc], R40 ;  /* 0x0007cc2801007387 */ /* 0x0003e20000100800 */
[----:B------:R-:W-:Y:S02]  /*29100*/  IMAD.MOV.U32 R33, RZ, RZ, R40 ;  /* 0x000000ffff217224 */ /* 0x000fe400078e0028 */
[----:B------:R-:W-:Y:S01]  /*29110*/  IMAD.X R45, R45, 0x1, R2, P3 ;  /* 0x000000012d2d7824 */ /* 0x000fe200018e0602 */
[----:B------:R-:W-:Y:S04]  /*29120*/  STL [R1+0x7d8], R41 ;  /* 0x0007d82901007387 */ /* 0x000fe80000100800 */
[----:B------:R4:W-:Y:S04]  /*29130*/  LDGSTS.E [R35+0x27600], desc[UR8][R32.64], P1 ;  /* 0x2760000020237fae */ /* 0x0009e80008921848 */
[----:B-1----:R-:W3:Y:S04]  /*29140*/  LDL.LU R40, [R1+0x560] ;  /* 0x0005600001287983 */ /* 0x002ee80000300800 */
[----:B------:R1:W-:Y:S04]  /*29150*/  STL [R1+0x7d4], R45 ;  /* 0x0007d42d01007387 */ /* 0x0003e80000100800 */
[----:B------:R-:W3:Y:S01]  /*29160*/  LDL.LU R39, [R1+0x568] ;  /* 0x0005680001277983 */ /* 0x000ee20000300800 */
[----:B----4-:R-:W-:Y:S01]  /*29170*/  IMAD.MOV.U32 R33, RZ, RZ, R45 ;  /* 0x000000ffff217224 */ /* 0x010fe200078e002d */
[----:B--2---:R-:W-:-:S02]  /*29180*/  IADD3 R36, P2, R36, R0, RZ ;  /* 0x0000000024247210 */ /* 0x004fc40007f5e0ff */
[----:B-1----:R-:W2:Y:S01]  /*29190*/  LDL.LU R45, [R1+0x55c] ;  /* 0x00055c00012d7983 */ /* 0x002ea20000300800 */
[----:B------:R-:W-:Y:S02]  /*291a0*/  MOV R32, R41 ;  /* 0x0000002900207202 */ /* 0x000fe40000000f00 */
[----:B------:R-:W-:Y:S01]  /*291b0*/  IADD3 R37, P3, R37, R0, RZ ;  /* 0x0000000025257210 */ /* 0x000fe20007f7e0ff */
[----:B------:R-:W4:Y:S04]  /*291c0*/  LDL.LU R41, [R1+0x564] ;  /* 0x0005640001297983 */ /* 0x000f280000300800 */
[----:B------:R-:W-:Y:S04]  /*291d0*/  STL [R1+0x460], R36 ;  /* 0x0004602401007387 */ /* 0x000fe80000100800 */
[----:B------:R1:W-:Y:S01]  /*291e0*/  LDGSTS.E [R35+0x27700], desc[UR8][R32.64], P0 ;  /* 0x2770000020237fae */ /* 0x0003e20008121848 */
[----:B---3--:R-:W-:Y:S01]  /*291f0*/  IADD3.X R43, R43, R2, RZ, P2, !PT ;  /* 0x000000022b2b7210 */ /* 0x008fe200017fe4ff */
[----:B-1----:R-:W-:Y:S01]  /*29200*/  IMAD.MOV.U32 R32, RZ, RZ, R36 ;  /* 0x000000ffff207224 */ /* 0x002fe200078e0024 */
[----:B------:R-:W-:-:S02]  /*29210*/  IADD3 R35, R49, UR7, RZ ;  /* 0x0000000731237c10 */ /* 0x000fc4000fffe0ff */
[----:B------:R-:W-:Y:S01]  /*29220*/  MOV R33, R43 ;  /* 0x0000002b00217202 */ /* 0x000fe20000000f00 */
[----:B------:R1:W-:Y:S01]  /*29230*/  STL [R1+0x45c], R43 ;  /* 0x00045c2b01007387 */ /* 0x0003e20000100800 */
[----:B------:R-:W-:-:S03]  /*29240*/  IMAD.X R46, R46, 0x1, R2, P3 ;  /* 0x000000012e2e7824 */ /* 0x000fc600018e0602 */
[----:B------:R-:W-:Y:S04]  /*29250*/  STL [R1+0x468], R37 ;  /* 0x0004682501007387 */ /* 0x000fe80000100800 */
[----:B------:R3:W-:Y:S04]  /*29260*/  STL [R1+0x464], R46 ;  /* 0x0004642e01007387 */ /* 0x0007e80000100800 */
[----:B-1----:R-:W4:Y:S04]  /*29270*/  LDL.LU R43, [R1+0x5e0] ;  /* 0x0005e000012b7983 */ /* 0x002f280000300800 */
[----:B------:R1:W-:Y:S04]  /*29280*/  LDGSTS.E [R35+0x20800], desc[UR8][R32.64], P1 ;  /* 0x2080000020237fae */ /* 0x0003e80008921848 */
[----:B------:R-:W4:Y:S01]  /*29290*/  LDL.LU R36, [R1+0x5e8] ;  /* 0x0005e80001247983 */ /* 0x000f220000300800 */
[----:B-1----:R-:W-:-:S03]  /*292a0*/  MOV R33, R46 ;  /* 0x0000002e00217202 */ /* 0x002fc60000000f00 */
[----:B---3--:R-:W3:Y:S01]  /*292b0*/  LDL.LU R46, [R1+0x5dc] ;  /* 0x0005dc00012e7983 */ /* 0x008ee20000300800 */
[----:B------:R-:W-:-:S03]  /*292c0*/  IMAD.MOV.U32 R32, RZ, RZ, R37 ;  /* 0x000000ffff207224 */ /* 0x000fc600078e0025 */
[----:B------:R-:W3:Y:S04]  /*292d0*/  LDL.LU R37, [R1+0x5e4] ;  /* 0x0005e40001257983 */ /* 0x000ee80000300800 */
        /* <DEDUP_REMOVED lines=11> */
[----:B-1----:R-:W3:Y:S04]  /*29390*/  LDL.LU R44, [R1+0x660] ;  /* 0x00066000012c7983 */ /* 0x002ee80000300800 */
[----:B------:R1:W-:Y:S04]  /*293a0*/  STL [R1+0x4e4], R48 ;  /* 0x0004e43001007387 */ /* 0x0003e80000100800 */
[----:B------:R-:W3:Y:S01]  /*293b0*/  LDL.LU R38, [R1+0x668] ;  /* 0x0006680001267983 */ /* 0x000ee20000300800 */
[----:B------:R-:W-:Y:S01]  /*293c0*/  MOV R33, R48 ;  /* 0x0000003000217202 */ /* 0x000fe20000000f00 */
[----:B------:R-:W-:-:S02]  /*293d0*/  IMAD.MOV.U32 R32, RZ, RZ, R42 ;  /* 0x000000ffff207224 */ /* 0x000fc400078e002a */
[----:B-1----:R-:W3:Y:S04]  /*293e0*/  LDL.LU R48, [R1+0x65c] ;  /* 0x00065c0001307983 */ /* 0x002ee80000300800 */
[----:B------:R-:W3:Y:S04]  /*293f0*/  LDL.LU R42, [R1+0x664] ;  /* 0x00066400012a7983 */ /* 0x000ee80000300800 */
[----:B------:R1:W-:Y:S01]  /*29400*/  LDGSTS.E [R35+0x21900], desc[UR8][R32.64], P0 ;  /* 0x2190000020237fae */ /* 0x0003e20008121848 */
[----:B------:R-:W-:-:S05]  /*29410*/  IADD3 R40, P2, R40, R0, RZ ;  /* 0x0000000028287210 */ /* 0x000fca0007f5e0ff */
[----:B------:R1:W-:Y:S01]  /*29420*/  STL [R1+0x560], R40 ;  /* 0x0005602801007387 */ /* 0x0003e20000100800 */
[----:B------:R-:W-:Y:S01]  /*29430*/  IADD3 R39, P3, R39, R0, RZ ;  /* 0x0000000027277210 */ /* 0x000fe20007f7e0ff */
[----:B--2---:R-:W-:-:S03]  /*29440*/  IMAD.X R45, R45, 0x1, R2, P2 ;  /* 0x000000012d2d7824 */ /* 0x004fc600010e0602 */
[----:B----4-:R-:W-:Y:S02]  /*29450*/  IADD3.X R41, R41, R2, RZ, P3, !PT ;  /* 0x0000000229297210 */ /* 0x010fe40001ffe4ff */
[----:B------:R2:W-:Y:S04]  /*29460*/  STL [R1+0x55c], R45 ;  /* 0x00055c2d01007387 */ /* 0x0005e80000100800 */
[----:B------:R4:W-:Y:S01]  /*29470*/  STL [R1+0x568], R39 ;  /* 0x0005682701007387 */ /* 0x0009e20000100800 */
[----:B-1----:R-:W-:-:S03]  /*29480*/  IMAD.MOV.U32 R32, RZ, RZ, R40 ;  /* 0x000000ffff207224 */ /* 0x002fc600078e0028 */
[----:B------:R-:W3:Y:S04]  /*29490*/  LDL.LU R49, [R1+0x6e0] ;  /* 0x0006e00001317983 */ /* 0x000ee80000300800 */
[----:B------:R1:W-:Y:S01]  /*294a0*/  STL [R1+0x564], R41 ;  /* 0x0005642901007387 */ /* 0x0003e20000100800 */
[----:B------:R-:W-:-:S03]  /*294b0*/  MOV R33, R45 ;  /* 0x0000002d00217202 */ /* 0x000fc60000000f00 */
[----:B------:R-:W3:Y:S04]  /*294c0*/  LDL.LU R40, [R1+0x6e8] ;  /* 0x0006e80001287983 */ /* 0x000ee80000300800 */
[----:B------:R-:W3:Y:S04]  /*294d0*/  LDL.LU R50, [R1+0x6dc] ;  /* 0x0006dc0001327983 */ /* 0x000ee80000300800 */
[----:B--2---:R-:W2:Y:S04]  /*294e0*/  LDL.LU R45, [R1+0x6e4] ;  /* 0x0006e400012d7983 */ /* 0x004ea80000300800 */
[----:B------:R1:W-:Y:S01]  /*294f0*/  LDGSTS.E [R35+0x22800], desc[UR8][R32.64], P1 ;  /* 0x2280000020237fae */ /* 0x0003e20008921848 */
[-C--:B------:R-:W-:Y:S01]  /*29500*/  IADD3 R43, P2, R43, R0.reuse, RZ ;  /* 0x000000002b2b7210 */ /* 0x080fe20007f5e0ff */
[----:B-1----:R-:W-:Y:S01]  /*29510*/  IMAD.MOV.U32 R32, RZ, RZ, R39 ;  /* 0x000000ffff207224 */ /* 0x002fe200078e0027 */
[----:B------:R-:W-:Y:S01]  /*29520*/  MOV R33, R41 ;  /* 0x0000002900217202 */ /* 0x000fe20000000f00 */
[----:B----4-:R-:W4:Y:S04]  /*29530*/  LDL.LU R39, [R1+0x760] ;  /* 0x0007600001277983 */ /* 0x010f280000300800 */
[----:B------:R-:W4:Y:S01]  /*29540*/  LDL.LU R41, [R1+0x768] ;  /* 0x0007680001297983 */ /* 0x000f220000300800 */
[----:B------:R-:W-:-:S03]  /*29550*/  IADD3 R36, P3, R36, R0, RZ ;  /* 0x0000000024247210 */ /* 0x000fc60007f7e0ff */
[----:B------:R1:W-:Y:S04]  /*29560*/  STL [R1+0x5e0], R43 ;  /* 0x0005e02b01007387 */ /* 0x0003e80000100800 */
[----:B------:R1:W-:Y:S01]  /*29570*/  LDGSTS.E [R35+0x22900], desc[UR8][R32.64], P0 ;  /* 0x2290000020237fae */ /* 0x0003e20008121848 */
[----:B---3--:R-:W-:Y:S01]  /*29580*/  IMAD.X R46, R46, 0x1, R2, P2 ;  /* 0x000000012e2e7824 */ /* 0x008fe200010e0602 */
[----:B------:R-:W-:-:S04]  /*29590*/  IADD3.X R37, R37, R2, RZ, P3, !PT ;  /* 0x0000000225257210 */ /* 0x000fc80001ffe4ff */
[----:B------:R3:W-:Y:S01]  /*295a0*/  STL [R1+0x5dc], R46 ;  /* 0x0005dc2e01007387 */ /* 0x0007e20000100800 */
[----:B-1----:R-:W-:-:S03]  /*295b0*/  IMAD.MOV.U32 R32, RZ, RZ, R43 ;  /* 0x000000ffff207224 */ /* 0x002fc600078e002b */
[----:B------:R1:W-:Y:S04]  /*295c0*/  STL [R1+0x5e8], R36 ;  /* 0x0005e82401007387 */ /* 0x0003e80000100800 */
[----:B------:R-:W4:Y:S01]  /*295d0*/  LDL.LU R43, [R1+0x75c] ;  /* 0x00075c00012b7983 */ /* 0x000f220000300800 */
[----:B------:R-:W-:-:S03]  /*295e0*/  MOV R33, R46 ;  /* 0x0000002e00217202 */ /* 0x000fc60000000f00 */
[----:B------:R1:W-:Y:S04]  /*295f0*/  STL [R1+0x5e4], R37 ;  /* 0x0005e42501007387 */ /* 0x0003e80000100800 */
[----:B---3--:R-:W3:Y:S04]  /*29600*/  LDL.LU R46, [R1+0x764] ;  /* 0x00076400012e7983 */ /* 0x008ee80000300800 */
[----:B------:R1:W-:Y:S02]  /*29610*/  LDGSTS.E [R35+0x23800], desc[UR8][R32.64], P1 ;  /* 0x2380000020237fae */ /* 0x0003e40008921848 */
[----:B-1----:R-:W-:Y:S01]  /*29620*/  IMAD.MOV.U32 R32, RZ, RZ, R36 ;  /* 0x000000ffff207224 */ /* 0x002fe200078e0024 */
[----:B------:R-:W-:Y:S01]  /*29630*/  MOV R33, R37 ;  /* 0x0000002500217202 */ /* 0x000fe20000000f00 */
[----:B------:R-:W3:Y:S04]  /*29640*/  LDL.LU R36, [R1+0x7e0] ;  /* 0x0007e00001247983 */ /* 0x000ee80000300800 */
[----:B------:R-:W3:Y:S04]  /*29650*/  LDL.LU R37, [R1+0x7e8] ;  /* 0x0007e80001257983 */ /* 0x000ee80000300800 */
[----:B------:R1:W-:Y:S01]  /*29660*/  LDGSTS.E [R35+0x23900], desc[UR8][R32.64], P0 ;  /* 0x2390000020237fae */ /* 0x0003e20008121848 */
[----:B------:R-:W-:-:S05]  /*29670*/  IADD3 R44, P2, R44, R0, RZ ;  /* 0x000000002c2c7210 */ /* 0x000fca0007f5e0ff */
[----:B------:R1:W-:Y:S01]  /*29680*/  STL [R1+0x660], R44 ;  /* 0x0006602c01007387 */ /* 0x0003e20000100800 */
[----:B------:R-:W-:Y:S01]  /*29690*/  IADD3 R38, P3, R38, R0, RZ ;  /* 0x0000000026267210 */ /* 0x000fe20007f7e0ff */
[----:B-1----:R-:W-:Y:S02]  /*296a0*/  IMAD.MOV.U32 R32, RZ, RZ, R44 ;  /* 0x000000ffff207224 */ /* 0x002fe400078e002c */
[----:B------:R-:W-:Y:S01]  /*296b0*/  IMAD.X R48, R48, 0x1, R2, P2 ;  /* 0x0000000130307824 */ /* 0x000fe200010e0602 */
[----:B------:R-:W-:-:S04]  /*296c0*/  IADD3.X R42, R42, R2, RZ, P3, !PT ;  /* 0x000000022a2a7210 */ /* 0x000fc80001ffe4ff */
[----:B------:R1:W-:Y:S01]  /*296d0*/  STL [R1+0x65c], R48 ;  /* 0x00065c3001007387 */ /* 0x0003e20000100800 */
[----:B------:R-:W-:-:S03]  /*296e0*/  MOV R33, R48 ;  /* 0x0000003000217202 */ /* 0x000fc60000000f00 */
[----:B------:R1:W-:Y:S04]  /*296f0*/  STL [R1+0x668], R38 ;  /* 0x0006682601007387 */ /* 0x0003e80000100800 */
[----:B------:R-:W3:Y:S04]  /*29700*/  LDL.LU R44, [R1+0x7dc] ;  /* 0x0007dc00012c7983 */ /* 0x000ee80000300800 */
[----:B------:R1:W-:Y:S04]  /*29710*/  LDGSTS.E [R35+0x24800], desc[UR8][R32.64], P1 ;  /* 0x2480000020237fae */ /* 0x0003e80008921848 */
[----:B------:R1:W-:Y:S04]  /*29720*/  STL [R1+0x664], R42 ;  /* 0x0006642a01007387 */ /* 0x0003e80000100800 */
[----:B-1----:R-:W3:Y:S01]  /*29730*/  LDL.LU R48, [R1+0x7e4] ;  /* 0x0007e40001307983 */ /* 0x002ee20000300800 */
[----:B------:R-:W-:Y:S01]  /*29740*/  IMAD.MOV.U32 R32, RZ, RZ, R38 ;  /* 0x000000ffff207224 */ /* 0x000fe200078e0026 */
[----:B------:R-:W-:-:S02]  /*29750*/  MOV R33, R42 ;  /* 0x0000002a00217202 */ /* 0x000fc40000000f00 */
[----:B------:R-:W3:Y:S04]  /*29760*/  LDL.LU R38, [R1+0x470] ;  /* 0x0004700001267983 */ /* 0x000ee80000300800 */
[----:B------:R1:W-:Y:S04]  /*29770*/  LDGSTS.E [R35+0x24900], desc[UR8][R32.64], P0 ;  /* 0x2490000020237fae */ /* 0x0003e80008121848 */
[----:B------:R-:W3:Y:S01]  /*29780*/  LDL.LU R42, [R1+0x478] ;  /* 0x00047800012a7983 */ /* 0x000ee20000300800 */
[----:B------:R-:W-:-:S05]  /*29790*/  IADD3 R49, P2, R49, R0, RZ ;  /* 0x0000000031317210 */ /* 0x000fca0007f5e0ff */
[----:B-1----:R-:W-:Y:S01]  /*297a0*/  IMAD.MOV.U32 R32, RZ, RZ, R49 ;  /* 0x000000ffff207224 */ /* 0x002fe200078e0031 */
[----:B------:R-:W-:Y:S01]  /*297b0*/  IADD3 R40, P3, R40, R0, RZ ;  /* 0x0000000028287210 */ /* 0x000fe20007f7e0ff */
[----:B------:R-:W-:Y:S01]  /*297c0*/  IMAD.X R50, R50, 0x1, R2, P2 ;  /* 0x0000000132327824 */ /* 0x000fe200010e0602 */
[----:B------:R-:W-:Y:S02]  /*297d0*/  STL [R1+0x6e0], R49 ;  /* 0x0006e03101007387 */ /* 0x000fe40000100800 */
[----:B--2---:R-:W-:Y:S02]  /*297e0*/  IADD3.X R45, R45, R2, RZ, P3, !PT ;  /* 0x000000022d2d7210 */ /* 0x004fe40001ffe4ff */
[----:B------:R-:W-:Y:S01]  /*297f0*/  MOV R33, R50 ;  /* 0x0000003200217202 */ /* 0x000fe20000000f00 */
[----:B------:R-:W-:Y:S04]  /*29800*/  STL [R1+0x6dc], R50 ;  /* 0x0006dc3201007387 */ /* 0x000fe80000100800 */
[----:B------:R1:W-:Y:S04]  /*29810*/  STL [R1+0x6e8], R40 ;  /* 0x0006e82801007387 */ /* 0x0003e80000100800 */
[----:B------:R2:W-:Y:S04]  /*29820*/  LDGSTS.E [R35+0x25800], desc[UR8][R32.64], P1 ;  /* 0x2580000020237fae */ /* 0x0005e80008921848 */
[----:B------:R1:W-:Y:S01]  /*29830*/  STL [R1+0x6e4], R45 ;  /* 0x0006e42d01007387 */ /* 0x0003e20000100800 */
[----:B----4-:R-:W-:Y:S01]  /*29840*/  IADD3 R39, P2, R39, R0, RZ ;  /* 0x0000000027277210 */ /* 0x010fe20007f5e0ff */
[----:B--2---:R-:W-:-:S02]  /*29850*/  IMAD.MOV.U32 R32, RZ, RZ, R40 ;  /* 0x000000ffff207224 */ /* 0x004fc400078e0028 */
[----:B-1----:R-:W2:Y:S01]  /*29860*/  LDL.LU R40, [R1+0x46c] ;  /* 0x00046c0001287983 */ /* 0x002ea20000300800 */
[----:B------:R-:W-:Y:S02]  /*29870*/  MOV R33, R45 ;  /* 0x0000002d00217202 */ /* 0x000fe40000000f00 */
[----:B------:R-:W-:Y:S01]  /*29880*/  IADD3 R41, P3, R41, R0, RZ ;  /* 0x0000000029297210 */ /* 0x000fe20007f7e0ff */
[----:B------:R-:W4:Y:S04]  /*29890*/  LDL.LU R45, [R1+0x474] ;  /* 0x00047400012d7983 */ /* 0x000f280000300800 */
[----:B------:R1:W-:Y:S04]  /*298a0*/  LDGSTS.E [R35+0x25900], desc[UR8][R32.64], P0 ;  /* 0x2590000020237fae */ /* 0x0003e80008121848 */
[----:B------:R3:W-:Y:S01]  /*298b0*/  STL [R1+0x760], R39 ;  /* 0x0007602701007387 */ /* 0x0007e20000100800 */
[----:B------:R-:W-:-:S02]  /*298c0*/  IMAD.X R43, R43, 0x1, R2, P2 ;  /* 0x000000012b2b7824 */ /* 0x000fc400010e0602 */
[----:B-1----:R-:W-:-:S03]  /*298d0*/  IMAD.MOV.U32 R32, RZ, RZ, R39 ;  /* 0x000000ffff207224 */ /* 0x002fc600078e0027 */
[----:B------:R-:W-:Y:S01]  /*298e0*/  MOV R33, R43 ;  /* 0x0000002b00217202 */ /* 0x000fe20000000f00 */
[----:B------:R1:W-:Y:S01]  /*298f0*/  STL [R1+0x75c], R43 ;  /* 0x00075c2b01007387 */ /* 0x0003e20000100800 */
[----:B---3--:R-:W-:-:S03]  /*29900*/  IADD3.X R46, R46, R2, RZ, P3, !PT ;  /* 0x000000022e2e7210 */ /* 0x008fc60001ffe4ff */
[----:B------:R3:W-:Y:S04]  /*29910*/  STL [R1+0x768], R41 ;  /* 0x0007682901007387 */ /* 0x0007e80000100800 */
[----:B------:R-:W4:Y:S04]  /*29920*/  LDL.LU R39, [R1+0x4f0] ;  /* 0x0004f00001277983 */ /* 0x000f280000300800 */
[----:B------:R3:W-:Y:S04]  /*29930*/  STL [R1+0x764], R46 ;  /* 0x0007642e01007387 */ /* 0x0007e80000100800 */
[----:B------:R3:W-:Y:S04]  /*29940*/  LDGSTS.E [R35+0x26800], desc[UR8][R32.64], P1 ;  /* 0x2680000020237fae */ /* 0x0007e80008921848 */
[----:B-1----:R-:W4:Y:S01]  /*29950*/  LDL.LU R43, [R1+0x4f8] ;  /* 0x0004f800012b7983 */ /* 0x002f220000300800 */
[----:B---3--:R-:W-:-:S03]  /*29960*/  IMAD.MOV.U32 R32, RZ, RZ, R41 ;  /* 0x000000ffff207224 */ /* 0x008fc600078e0029 */
[----:B------:R-:W3:Y:S01]  /*29970*/  LDL.LU R41, [R1+0x4ec] ;  /* 0x0004ec0001297983 */ /* 0x000ee20000300800 */
[----:B------:R-:W-:-:S03]  /*29980*/  MOV R33, R46 ;  /* 0x0000002e00217202 */ /* 0x000fc60000000f00 */
[----:B------:R-:W3:Y:S01]  /*29990*/  LDL.LU R46, [R1+0x4f4] ;  /* 0x0004f400012e7983 */ /* 0x000ee20000300800 */
[-C--:B------:R-:W-:Y:S02]  /*299a0*/  IADD3 R36, P2, R36, R0.reuse, RZ ;  /* 0x0000000024247210 */ /* 0x080fe40007f5e0ff */
[----:B------:R-:W-:Y:S01]  /*299b0*/  IADD3 R37, P3, R37, R0, RZ ;  /* 0x0000000025257210 */ /* 0x000fe20007f7e0ff */
[----:B------:R1:W-:Y:S04]  /*299c0*/  LDGSTS.E [R35+0x26900], desc[UR8][R32.64], P0 ;  /* 0x2690000020237fae */ /* 0x0003e80008121848 */
[----:B------:R-:W-:Y:S01]  /*299d0*/  STL [R1+0x7e0], R36 ;  /* 0x0007e02401007387 */ /* 0x000fe20000100800 */
[----:B-1----:R-:W-:Y:S02]  /*299e0*/  IMAD.MOV.U32 R32, RZ, RZ, R36 ;  /* 0x000000ffff207224 */ /* 0x002fe400078e0024 */
[----:B------:R-:W-:-:S05]  /*299f0*/  IMAD.X R44, R44, 0x1, R2, P2 ;  /* 0x000000012c2c7824 */ /* 0x000fca00010e0602 */
[----:B------:R-:W-:Y:S01]  /*29a00*/  MOV R33, R44 ;  /* 0x0000002c00217202 */ /* 0x000fe20000000f00 */
[----:B------:R1:W-:Y:S04]  /*29a10*/  STL [R1+0x7dc], R44 ;  /* 0x0007dc2c01007387 */ /* 0x0003e80000100800 */
[----:B------:R-:W-:Y:S01]  /*29a20*/  STL [R1+0x7e8], R37 ;  /* 0x0007e82501007387 */ /* 0x000fe20000100800 */
[----:B------:R-:W-:-:S03]  /*29a30*/  IADD3.X R48, R48, R2, RZ, P3, !PT ;  /* 0x0000000230307210 */ /* 0x000fc60001ffe4ff */
[----:B------:R1:W-:Y:S04]  /*29a40*/  LDGSTS.E [R35+0x27800], desc[UR8][R32.64], P1 ;  /* 0x2780000020237fae */ /* 0x0003e80008921848 */
[----:B-1----:R-:W3:Y:S01]  /*29a50*/  LDL.LU R44, [R1+0x570] ;  /* 0x00057000012c7983 */ /* 0x002ee20000300800 */
[----:B------:R-:W-:-:S03]  /*29a60*/  IADD3 R38, P2, R38, R0, RZ ;  /* 0x0000000026267210 */ /* 0x000fc60007f5e0ff */
[----:B------:R1:W-:Y:S04]  /*29a70*/  STL [R1+0x7e4], R48 ;  /* 0x0007e43001007387 */ /* 0x0003e80000100800 */
[----:B------:R-:W3:Y:S01]  /*29a80*/  LDL.LU R36, [R1+0x578] ;  /* 0x0005780001247983 */ /* 0x000ee20000300800 */
[----:B------:R-:W-:Y:S01]  /*29a90*/  IMAD.MOV.U32 R32, RZ, RZ, R37 ;  /* 0x000000ffff207224 */ /* 0x000fe200078e0025 */
[----:B------:R-:W-:Y:S02]  /*29aa0*/  MOV R33, R48 ;  /* 0x0000003000217202 */ /* 0x000fe40000000f00 */
[----:B-1----:R-:W3:Y:S01]  /*29ab0*/  LDL.LU R48, [R1+0x56c] ;  /* 0x00056c0001307983 */ /* 0x002ee20000300800 */
[----:B------:R-:W-:-:S03]  /*29ac0*/  IADD3 R42, P3, R42, R0, RZ ;  /* 0x000000002a2a7210 */ /* 0x000fc60007f7e0ff */
[----:B------:R-:W3:Y:S04]  /*29ad0*/  LDL.LU R37, [R1+0x574] ;  /* 0x0005740001257983 */ /* 0x000ee80000300800 */
        /* <DEDUP_REMOVED lines=9> */
[----:B----4-:R-:W-:-:S03]  /*29b70*/  IMAD.X R45, R45, 0x1, R2, P3 ;  /* 0x000000012d2d7824 */ /* 0x010fc600018e0602 */
[----:B------:R2:W-:Y:S04]  /*29b80*/  LDGSTS.E [R35+0x20a00], desc[UR8][R32.64], P1 ;  /* 0x20a0000020237fae */ /* 0x0005e80008921848 */
[----:B-1----:R-:W4:Y:S04]  /*29b90*/  LDL.LU R40, [R1+0x5f0] ;  /* 0x0005f00001287983 */ /* 0x002f280000300800 */
[----:B------:R-:W4:Y:S01]  /*29ba0*/  LDL.LU R38, [R1+0x5f8] ;  /* 0x0005f80001267983 */ /* 0x000f220000300800 */
[----:B--2---:R-:W-:-:S03]  /*29bb0*/  IMAD.MOV.U32 R33, RZ, RZ, R45 ;  /* 0x000000ffff217224 */ /* 0x004fc600078e002d */
[----:B------:R1:W-:Y:S01]  /*29bc0*/  STL [R1+0x474], R45 ;  /* 0x0004742d01007387 */ /* 0x0003e20000100800 */
[----:B------:R-:W-:-:S05]  /*29bd0*/  MOV R32, R42 ;  /* 0x0000002a00207202 */ /* 0x000fca0000000f00 */
[----:B------:R2:W-:Y:S04]  /*29be0*/  LDGSTS.E [R35+0x20b00], desc[UR8][R32.64], P0 ;  /* 0x20b0000020237fae */ /* 0x0005e80008121848 */
[----:B-1----:R-:W4:Y:S01]  /*29bf0*/  LDL.LU R45, [R1+0x5ec] ;  /* 0x0005ec00012d7983 */ /* 0x002f220000300800 */
[----:B------:R-:W-:-:S03]  /*29c00*/  IADD3 R39, P2, R39, R0, RZ ;  /* 0x0000000027277210 */ /* 0x000fc60007f5e0ff */
[----:B------:R-:W4:Y:S01]  /*29c10*/  LDL.LU R42, [R1+0x5f4] ;  /* 0x0005f400012a7983 */ /* 0x000f220000300800 */
[----:B--2---:R-:W-:-:S03]  /*29c20*/  MOV R32, R39 ;  /* 0x0000002700207202 */ /* 0x004fc60000000f00 */
[----:B------:R-:W-:Y:S01]  /*29c30*/  STL [R1+0x4f0], R39 ;  /* 0x0004f02701007387 */ /* 0x000fe20000100800 */
[----:B------:R-:W-:Y:S02]  /*29c40*/  IADD3 R43, P3, R43, R0, RZ ;  /* 0x000000002b2b7210 */ /* 0x000fe40007f7e0ff */
[----:B---3--:R-:W-:-:S03]  /*29c50*/  IADD3.X R41, R41, R2, RZ, P2, !PT ;  /* 0x0000000229297210 */ /* 0x008fc600017fe4ff */
[----:B------:R-:W-:Y:S02]  /*29c60*/  IMAD.X R46, R46, 0x1, R2, P3 ;  /* 0x000000012e2e7824 */ /* 0x000fe400018e0602 */
[----:B------:R1:W-:Y:S01]  /*29c70*/  STL [R1+0x4ec], R41 ;  /* 0x0004ec2901007387 */ /* 0x0003e20000100800 */
[----:B------:R-:W-:-:S03]  /*29c80*/  IMAD.MOV.U32 R33, RZ, RZ, R41 ;  /* 0x000000ffff217224 */ /* 0x000fc600078e0029 */
[----:B------:R-:W-:Y:S04]  /*29c90*/  STL [R1+0x4f8], R43 ;  /* 0x0004f82b01007387 */ /* 0x000fe80000100800 */
[----:B------:R2:W-:Y:S04]  /*29ca0*/  LDGSTS.E [R35+0x21a00], desc[UR8][R32.64], P1 ;  /* 0x21a0000020237fae */ /* 0x0005e80008921848 */
[----:B-1----:R-:W3:Y:S04]  /*29cb0*/  LDL.LU R41, [R1+0x670] ;  /* 0x0006700001297983 */ /* 0x002ee80000300800 */
[----:B------:R1:W-:Y:S04]  /*29cc0*/  STL [R1+0x4f4], R46 ;  /* 0x0004f42e01007387 */ /* 0x0003e80000100800 */
[----:B------:R-:W3:Y:S01]  /*29cd0*/  LDL.LU R39, [R1+0x678] ;  /* 0x0006780001277983 */ /* 0x000ee20000300800 */
[----:B--2---:R-:W-:-:S03]  /*29ce0*/  IMAD.MOV.U32 R33, RZ, RZ, R46 ;  /* 0x000000ffff217224 */ /* 0x004fc600078e002e */
[----:B-1----:R-:W2:Y:S01]  /*29cf0*/  LDL.LU R46, [R1+0x66c] ;  /* 0x00066c00012e7983 */ /* 0x002ea20000300800 */
[----:B------:R-:W-:-:S03]  /*29d00*/  MOV R32, R43 ;  /* 0x0000002b00207202 */ /* 0x000fc60000000f00 */
[----:B------:R-:W2:Y:S04]  /*29d10*/  LDL.LU R43, [R1+0x674] ;  /* 0x00067400012b7983 */ /* 0x000ea80000300800 */
[----:B------:R1:W-:Y:S01]  /*29d20*/  LDGSTS.E [R35+0x21b00], desc[UR8][R32.64], P0 ;  /* 0x21b0000020237fae */ /* 0x0003e20008121848 */
[-C--:B------:R-:W-:Y:S02]  /*29d30*/  IADD3 R44, P2, R44, R0.reuse, RZ ;  /* 0x000000002c2c7210 */ /* 0x080fe40007f5e0ff */
[----:B------:R-:W-:-:S03]  /*29d40*/  IADD3 R36, P3, R36, R0, RZ ;  /* 0x0000000024247210 */ /* 0x000fc60007f7e0ff */
[----:B------:R-:W-:Y:S01]  /*29d50*/  STL [R1+0x570], R44 ;  /* 0x0005702c01007387 */ /* 0x000fe20000100800 */
[----:B------:R-:W-:Y:S01]  /*29d60*/  IADD3.X R48, R48, R2, RZ, P2, !PT ;  /* 0x0000000230307210 */ /* 0x000fe200017fe4ff */
[----:B------:R-:W-:-:S04]  /*29d70*/  IMAD.X R37, R37, 0x1, R2, P3 ;  /* 0x0000000125257824 */ /* 0x000fc800018e0602 */
[----:B------:R1:W-:Y:S02]  /*29d80*/  STL [R1+0x56c], R48 ;  /* 0x00056c3001007387 */ /* 0x0003e40000100800 */
[----:B-1----:R-:W-:Y:S02]  /*29d90*/  IMAD.MOV.U32 R33, RZ, RZ, R48 ;  /* 0x000000ffff217224 */ /* 0x002fe400078e0030 */
[----:B------:R1:W-:Y:S01]  /*29da0*/  STL [R1+0x578], R36 ;  /* 0x0005782401007387 */ /* 0x0003e20000100800 */
[----:B------:R-:W-:-:S03]  /*29db0*/  MOV R32, R44 ;  /* 0x0000002c00207202 */ /* 0x000fc60000000f00 */
[----:B------:R-:W2:Y:S04]  /*29dc0*/  LDL.LU R48, [R1+0x6f0] ;  /* 0x0006f00001307983 */ /* 0x000ea80000300800 */
[----:B------:R1:W-:Y:S04]  /*29dd0*/  STL [R1+0x574], R37 ;  /* 0x0005742501007387 */ /* 0x0003e80000100800 */
[----:B------:R-:W2:Y:S04]  /*29de0*/  LDL.LU R44, [R1+0x6f8] ;  /* 0x0006f800012c7983 */ /* 0x000ea80000300800 */
[----:B------:R-:W2:Y:S04]  /*29df0*/  LDL.LU R50, [R1+0x6ec] ;  /* 0x0006ec0001327983 */ /* 0x000ea80000300800 */
[----:B------:R1:W-:Y:S04]  /*29e00*/  LDGSTS.E [R35+0x22a00], desc[UR8][R32.64], P1 ;  /* 0x22a0000020237fae */ /* 0x0003e80008921848 */
[----:B------:R-:W2:Y:S01]  /*29e10*/  LDL.LU R49, [R1+0x6f4] ;  /* 0x0006f40001317983 */ /* 0x000ea20000300800 */
[----:B-1----:R-:W-:Y:S01]  /*29e20*/  MOV R32, R36 ;  /* 0x0000002400207202 */ /* 0x002fe20000000f00 */
[----:B------:R-:W-:-:S02]  /*29e30*/  IMAD.MOV.U32 R33, RZ, RZ, R37 ;  /* 0x000000ffff217224 */ /* 0x000fc400078e0025 */
[----:B------:R-:W2:Y:S04]  /*29e40*/  LDL.LU R36, [R1+0x770] ;  /* 0x0007700001247983 */ /* 0x000ea80000300800 */
[----:B------:R-:W2:Y:S04]  /*29e50*/  LDL.LU R37, [R1+0x778] ;  /* 0x0007780001257983 */ /* 0x000ea80000300800 */
[----:B------:R1:W-:Y:S01]  /*29e60*/  LDGSTS.E [R35+0x22b00], desc[UR8][R32.64], P0 ;  /* 0x22b0000020237fae */ /* 0x0003e20008121848 */
[-C--:B----4-:R-:W-:Y:S02]  /*29e70*/  IADD3 R40, P2, R40, R0.reuse, RZ ;  /* 0x0000000028287210 */ /* 0x090fe40007f5e0ff */
[----:B------:R-:W-:-:S03]  /*29e80*/  IADD3 R38, P3, R38, R0, RZ ;  /* 0x0000000026267210 */ /* 0x000fc60007f7e0ff */
[----:B------:R4:W-:Y:S01]  /*29e90*/  STL [R1+0x5f0], R40 ;  /* 0x0005f02801007387 */ /* 0x0009e20000100800 */
[----:B-1----:R-:W-:Y:S02]  /*29ea0*/  MOV R32, R40 ;  /* 0x0000002800207202 */ /* 0x002fe40000000f00 */
[----:B------:R-:W-:-:S05]  /*29eb0*/  IADD3.X R45, R45, R2, RZ, P2, !PT ;  /* 0x000000022d2d7210 */ /* 0x000fca00017fe4ff */
[----:B------:R1:W-:Y:S01]  /*29ec0*/  STL [R1+0x5ec], R45 ;  /* 0x0005ec2d01007387 */ /* 0x0003e20000100800 */
[----:B------:R-:W-:-:S03]  /*29ed0*/  IMAD.X R42, R42, 0x1, R2, P3 ;  /* 0x000000012a2a7824 */ /* 0x000fc600018e0602 */
[----:B------:R1:W-:Y:S01]  /*29ee0*/  STL [R1+0x5f8], R38 ;  /* 0x0005f82601007387 */ /* 0x0003e20000100800 */
[----:B------:R-:W-:-:S03]  /*29ef0*/  IMAD.MOV.U32 R33, RZ, RZ, R45 ;  /* 0x000000ffff217224 */ /* 0x000fc600078e002d */
[----:B----4-:R-:W4:Y:S04]  /*29f00*/  LDL.LU R40, [R1+0x76c] ;  /* 0x00076c0001287983 */ /* 0x010f280000300800 */
[----:B------:R3:W-:Y:S04]  /*29f10*/  STL [R1+0x5f4], R42 ;  /* 0x0005f42a01007387 */ /* 0x0007e80000100800 */
[----:B-1----:R-:W4:Y:S04]  /*29f20*/  LDL.LU R45, [R1+0x774] ;  /* 0x00077400012d7983 */ /* 0x002f280000300800 */
[----:B------:R1:W-:Y:S02]  /*29f30*/  LDGSTS.E [R35+0x23a00], desc[UR8][R32.64], P1 ;  /* 0x23a0000020237fae */ /* 0x0003e40008921848 */
[----:B-1----:R-:W-:Y:S01]  /*29f40*/  MOV R32, R38 ;  /* 0x0000002600207202 */ /* 0x002fe20000000f00 */
[----:B------:R-:W-:Y:S01]  /*29f50*/  IMAD.MOV.U32 R33, RZ, RZ, R42 ;  /* 0x000000ffff217224 */ /* 0x000fe200078e002a */
[----:B------:R-:W4:Y:S01]  /*29f60*/  LDL.LU R38, [R1+0x7f0] ;  /* 0x0007f00001267983 */ /* 0x000f220000300800 */
[----:B---3--:R-:W-:-:S03]  /*29f70*/  IADD3 R41, P2, R41, R0, RZ ;  /* 0x0000000029297210 */ /* 0x008fc60007f5e0ff */
[----:B------:R-:W3:Y:S04]  /*29f80*/  LDL.LU R42, [R1+0x7f8] ;  /* 0x0007f800012a7983 */ /* 0x000ee80000300800 */
[----:B------:R1:W-:Y:S01]  /*29f90*/  STL [R1+0x670], R41 ;  /* 0x0006702901007387 */ /* 0x0003e20000100800 */
[----:B------:R-:W-:-:S03]  /*29fa0*/  IADD3 R39, P3, R39, R0, RZ ;  /* 0x0000000027277210 */ /* 0x000fc60007f7e0ff */
[----:B------:R1:W-:Y:S01]  /*29fb0*/  LDGSTS.E [R35+0x23b00], desc[UR8][R32.64], P0 ;  /* 0x23b0000020237fae */ /* 0x0003e20008121848 */
[----:B--2---:R-:W-:Y:S01]  /*29fc0*/  IADD3.X R46, R46, R2, RZ, P2, !PT ;  /* 0x000000022e2e7210 */ /* 0x004fe200017fe4ff */
[----:B------:R-:W-:-:S04]  /*29fd0*/  IMAD.X R43, R43, 0x1, R2, P3 ;  /* 0x000000012b2b7824 */ /* 0x000fc800018e0602 */
[----:B------:R2:W-:Y:S01]  /*29fe0*/  STL [R1+0x66c], R46 ;  /* 0x00066c2e01007387 */ /* 0x0005e20000100800 */
[----:B-1----:R-:W-:-:S03]  /*29ff0*/  MOV R32, R41 ;  /* 0x0000002900207202 */ /* 0x002fc60000000f00 */
[----:B------:R-:W-:Y:S04]  /*2a000*/  STL [R1+0x678], R39 ;  /* 0x0006782701007387 */ /* 0x000fe80000100800 */
[----:B------:R-:W3:Y:S01]  /*2a010*/  LDL.LU R41, [R1+0x7ec] ;  /* 0x0007ec0001297983 */ /* 0x000ee20000300800 */
[----:B------:R-:W-:-:S03]  /*2a020*/  IMAD.MOV.U32 R33, RZ, RZ, R46 ;  /* 0x000000ffff217224 */ /* 0x000fc600078e002e */
[----:B------:R1:W-:Y:S04]  /*2a030*/  STL [R1+0x674], R43 ;  /* 0x0006742b01007387 */ /* 0x0003e80000100800 */
[----:B--2---:R-:W2:Y:S04]  /*2a040*/  LDL.LU R46, [R1+0x7f4] ;  /* 0x0007f400012e7983 */ /* 0x004ea80000300800 */
[----:B------:R1:W-:Y:S02]  /*2a050*/  LDGSTS.E [R35+0x24a00], desc[UR8][R32.64], P1 ;  /* 0x24a0000020237fae */ /* 0x0003e40008921848 */
[----:B-1----:R-:W-:Y:S01]  /*2a060*/  MOV R32, R39 ;  /* 0x0000002700207202 */ /* 0x002fe20000000f00 */
[----:B------:R-:W-:-:S02]  /*2a070*/  IMAD.MOV.U32 R33, RZ, RZ, R43 ;  /* 0x000000ffff217224 */ /* 0x000fc400078e002b */
[----:B------:R-:W2:Y:S04]  /*2a080*/  LDL.LU R43, [R1+0x480] ;  /* 0x00048000012b7983 */ /* 0x000ea80000300800 */
[----:B------:R-:W2:Y:S04]  /*2a090*/  LDL.LU R39, [R1+0x488] ;  /* 0x0004880001277983 */ /* 0x000ea80000300800 */
[----:B------:R1:W-:Y:S01]  /*2a0a0*/  LDGSTS.E [R35+0x24b00], desc[UR8][R32.64], P0 ;  /* 0x24b0000020237fae */ /* 0x0003e20008121848 */
[----:B------:R-:W-:-:S05]  /*2a0b0*/  IADD3 R48, P2, R48, R0, RZ ;  /* 0x0000000030307210 */ /* 0x000fca0007f5e0ff */
[----:B------:R1:W-:Y:S01]  /*2a0c0*/  STL [R1+0x6f0], R48 ;  /* 0x0006f03001007387 */ /* 0x0003e20000100800 */
[----:B------:R-:W-:Y:S02]  /*2a0d0*/  IADD3 R44, P3, R44, R0, RZ ;  /* 0x000000002c2c7210 */ /* 0x000fe40007f7e0ff */
[----:B------:R-:W-:Y:S02]  /*2a0e0*/  IADD3.X R50, R50, R2, RZ, P2, !PT ;  /* 0x0000000232327210 */ /* 0x000fe400017fe4ff */
[----:B-1----:R-:W-:-:S03]  /*2a0f0*/  MOV R32, R48 ;  /* 0x0000003000207202 */ /* 0x002fc60000000f00 */
[----:B------:R-:W-:Y:S01]  /*2a100*/  STL [R1+0x6ec], R50 ;  /* 0x0006ec3201007387 */ /* 0x000fe20000100800 */
[----:B------:R-:W-:Y:S02]  /*2a110*/  IMAD.MOV.U32 R33, RZ, RZ, R50 ;  /* 0x000000ffff217224 */ /* 0x000fe400078e0032 */
[----:B------:R-:W-:Y:S01]  /*2a120*/  IMAD.X R49, R49, 0x1, R2, P3 ;  /* 0x0000000131317824 */ /* 0x000fe200018e0602 */
[----:B------:R1:W-:Y:S04]  /*2a130*/  STL [R1+0x6f8], R44 ;  /* 0x0006f82c01007387 */ /* 0x0003e80000100800 */
[----:B------:R-:W2:Y:S04]  /*2a140*/  LDL.LU R48, [R1+0x47c] ;  /* 0x00047c0001307983 */ /* 0x000ea80000300800 */
[----:B------:R1:W-:Y:S01]  /*2a150*/  LDGSTS.E [R35+0x25a00], desc[UR8][R32.64], P1 ;  /* 0x25a0000020237fae */ /* 0x0003e20008921848 */
[----:B------:R-:W-:-:S03]  /*2a160*/  IADD3 R36, P2, R36, R0, RZ ;  /* 0x0000000024247210 */ /* 0x000fc60007f5e0ff */
[----:B------:R-:W-:Y:S01]  /*2a170*/  STL [R1+0x6f4], R49 ;  /* 0x0006f43101007387 */ /* 0x000fe20000100800 */
[----:B------:R-:W-:Y:S02]  /*2a180*/  IADD3 R37, P3, R37, R0, RZ ;  /* 0x0000000025257210 */ /* 0x000fe40007f7e0ff */
[----:B-1----:R-:W-:Y:S01]  /*2a190*/  MOV R32, R44 ;  /* 0x0000002c00207202 */ /* 0x002fe20000000f00 */
[----:B------:R-:W-:Y:S01]  /*2a1a0*/  IMAD.MOV.U32 R33, RZ, RZ, R49 ;  /* 0x000000ffff217224 */ /* 0x000fe200078e0031 */
[----:B------:R-:W2:Y:S04]  /*2a1b0*/  LDL.LU R44, [R1+0x484] ;  /* 0x00048400012c7983 */ /* 0x000ea80000300800 */
[----:B------:R1:W-:Y:S04]  /*2a1c0*/  LDGSTS.E [R35+0x25b00], desc[UR8][R32.64], P0 ;  /* 0x25b0000020237fae */ /* 0x0003e80008121848 */
[----:B------:R4:W-:Y:S01]  /*2a1d0*/  STL [R1+0x770], R36 ;  /* 0x0007702401007387 */ /* 0x0009e20000100800 */
[----:B-1----:R-:W-:-:S02]  /*2a1e0*/  MOV R32, R36 ;  /* 0x0000002400207202 */ /* 0x002fc40000000f00 */
[----:B----4-:R-:W-:-:S05]  /*2a1f0*/  IADD3.X R40, R40, R2, RZ, P2, !PT ;  /* 0x0000000228287210 */ /* 0x010fca00017fe4ff */
[----:B------:R1:W-:Y:S01]  /*2a200*/  STL [R1+0x76c], R40 ;  /* 0x00076c2801007387 */ /* 0x0003e20000100800 */
[----:B------:R-:W-:Y:S02]  /*2a210*/  IMAD.MOV.U32 R33, RZ, RZ, R40 ;  /* 0x000000ffff217224 */ /* 0x000fe400078e0028 */
[----:B------:R-:W-:Y:S01]  /*2a220*/  IMAD.X R45, R45, 0x1, R2, P3 ;  /* 0x000000012d2d7824 */ /* 0x000fe200018e0602 */
[----:B------:R4:W-:Y:S04]  /*2a230*/  STL [R1+0x778], R37 ;  /* 0x0007782501007387 */ /* 0x0009e80000100800 */
[----:B------:R-:W2:Y:S04]  /*2a240*/  LDL.LU R36, [R1+0x500] ;  /* 0x0005000001247983 */ /* 0x000ea80000300800 */
[----:B------:R3:W-:Y:S04]  /*2a250*/  STL [R1+0x774], R45 ;  /* 0x0007742d01007387 */ /* 0x0007e80000100800 */
[----:B------:R4:W-:Y:S04]  /*2a260*/  LDGSTS.E [R35+0x26a00], desc[UR8][R32.64], P1 ;  /* 0x26a0000020237fae */ /* 0x0009e80008921848 */
[----:B-1----:R-:W2:Y:S01]  /*2a270*/  LDL.LU R40, [R1+0x508] ;  /* 0x0005080001287983 */ /* 0x002ea20000300800 */
[----:B------:R-:W-:-:S02]  /*2a280*/  IADD3 R38, P2, R38, R0, RZ ;  /* 0x0000000026267210 */ /* 0x000fc40007f5e0ff */
[----:B----4-:R-:W-:Y:S02]  /*2a290*/  MOV R32, R37 ;  /* 0x0000002500207202 */ /* 0x010fe40000000f00 */
[----:B------:R-:W4:Y:S01]  /*2a2a0*/  LDL.LU R37, [R1+0x4fc] ;  /* 0x0004fc0001257983 */ /* 0x000f220000300800 */
[----:B------:R-:W-:Y:S01]  /*2a2b0*/  IMAD.MOV.U32 R33, RZ, RZ, R45 ;  /* 0x000000ffff217224 */ /* 0x000fe200078e002d */
[----:B---3--:R-:W-:Y:S02]  /*2a2c0*/  IADD3 R42, P3, R42, R0, RZ ;  /* 0x000000002a2a7210 */ /* 0x008fe40007f7e0ff */
[----:B------:R-:W3:Y:S04]  /*2a2d0*/  LDL.LU R45, [R1+0x504] ;  /* 0x00050400012d7983 */ /* 0x000ee80000300800 */
[----:B------:R1:W-:Y:S04]  /*2a2e0*/  LDGSTS.E [R35+0x26b00], desc[UR8][R32.64], P0 ;  /* 0x26b0000020237fae */ /* 0x0003e80008121848 */
[----:B------:R2:W-:Y:S01]  /*2a2f0*/  STL [R1+0x7f0], R38 ;  /* 0x0007f02601007387 */ /* 0x0005e20000100800 */
[----:B------:R-:W-:-:S02]  /*2a300*/  IADD3.X R41, R41, R2, RZ, P2, !PT ;  /* 0x0000000229297210 */ /* 0x000fc400017fe4ff */
[----:B-1----:R-:W-:-:S03]  /*2a310*/  MOV R32, R38 ;  /* 0x0000002600207202 */ /* 0x002fc60000000f00 */
[----:B------:R1:W-:Y:S01]  /*2a320*/  STL [R1+0x7ec], R41 ;  /* 0x0007ec2901007387 */ /* 0x0003e20000100800 */
[----:B------:R-:W-:Y:S02]  /*2a330*/  IMAD.MOV.U32 R33, RZ, RZ, R41 ;  /* 0x000000ffff217224 */ /* 0x000fe400078e0029 */
[----:B--2---:R-:W-:Y:S01]  /*2a340*/  IMAD.X R46, R46, 0x1, R2, P3 ;  /* 0x000000012e2e7824 */ /* 0x004fe200018e0602 */
[----:B------:R-:W-:Y:S04]  /*2a350*/  STL [R1+0x7f8], R42 ;  /* 0x0007f82a01007387 */ /* 0x000fe80000100800 */
[----:B------:R-:W2:Y:S04]  /*2a360*/  LDL.LU R38, [R1+0x580] ;  /* 0x0005800001267983 */ /* 0x000ea80000300800 */
[----:B------:R1:W-:Y:S04]  /*2a370*/  STL [R1+0x7f4], R46 ;  /* 0x0007f42e01007387 */ /* 0x0003e80000100800 */
[----:B------:R1:W-:Y:S04]  /*2a380*/  LDGSTS.E [R35+0x27a00], desc[UR8][R32.64], P1 ;  /* 0x27a0000020237fae */ /* 0x0003e80008921848 */
[----:B-1----:R-:W2:Y:S01]  /*2a390*/  LDL.LU R41, [R1+0x588] ;  /* 0x0005880001297983 */ /* 0x002ea20000300800 */
[----:B------:R-:W-:-:S03]  /*2a3a0*/  IMAD.MOV.U32 R33, RZ, RZ, R46 ;  /* 0x000000ffff217224 */ /* 0x000fc600078e002e */
[----:B------:R-:W2:Y:S01]  /*2a3b0*/  LDL.LU R46, [R1+0x57c] ;  /* 0x00057c00012e7983 */ /* 0x000ea20000300800 */
[----:B------:R-:W-:-:S03]  /*2a3c0*/  MOV R32, R42 ;  /* 0x0000002a00207202 */ /* 0x000fc60000000f00 */
[----:B------:R-:W2:Y:S01]  /*2a3d0*/  LDL.LU R42, [R1+0x584] ;  /* 0x00058400012a7983 */ /* 0x000ea20000300800 */
[-C--:B------:R-:W-:Y:S02]  /*2a3e0*/  IADD3 R43, P2, R43, R0.reuse, RZ ;  /* 0x000000002b2b7210 */ /* 0x080fe40007f5e0ff */
[----:B------:R-:W-:Y:S01]  /*2a3f0*/  IADD3 R39, P3, R39, R0, RZ ;  /* 0x0000000027277210 */ /* 0x000fe20007f7e0ff */
[----:B------:R1:W-:Y:S01]  /*2a400*/  LDGSTS.E [R35+0x27b00], desc[UR8][R32.64], P0 ;  /* 0x27b0000020237fae */ /* 0x0003e20008121848 */
[----:B------:R-:W-:-:S03]  /*2a410*/  VIADD R34, R34, UR7 ;  /* 0x0000000722227c36 */ /* 0x000fc60008000000 */
[----:B------:R1:W-:Y:S02]  /*2a420*/  STL [R1+0x480], R43 ;  /* 0x0004802b01007387 */ /* 0x0003e40000100800 */
[----:B-1----:R-:W-:Y:S01]  /*2a430*/  IMAD.MOV.U32 R32, RZ, RZ, R43 ;  /* 0x000000ffff207224 */ /* 0x002fe200078e002b */
[----:B------:R-:W-:-:S04]  /*2a440*/  IADD3.X R48, R48, R2, RZ, P2, !PT ;  /* 0x0000000230307210 */ /* 0x000fc800017fe4ff */
[----:B------:R-:W-:Y:S01]  /*2a450*/  MOV R33, R48 ;  /* 0x0000003000217202 */ /* 0x000fe20000000f00 */
[----:B------:R-:W-:Y:S04]  /*2a460*/  STL [R1+0x47c], R48 ;  /* 0x00047c3001007387 */ /* 0x000fe80000100800 */
[----:B------:R-:W-:Y:S04]  /*2a470*/  STL [R1+0x488], R39 ;  /* 0x0004882701007387 */ /* 0x000fe80000100800 */
[----:B------:R-:W2:Y:S04]  /*2a480*/  LDL.LU R43, [R1+0x600] ;  /* 0x00060000012b7983 */ /* 0x000ea80000300800 */
[----:B------:R1:W-:Y:S01]  /*2a490*/  LDGSTS.E [R34+0x20c00], desc[UR8][R32.64], P1 ;  /* 0x20c0000020227fae */ /* 0x0003e20008921848 */
[----:B------:R-:W-:-:S05]  /*2a4a0*/  IADD3.X R44, R44, R2, RZ, P3, !PT ;  /* 0x000000022c2c7210 */ /* 0x000fca0001ffe4ff */
[----:B------:R1:W-:Y:S04]  /*2a4b0*/  STL [R1+0x484], R44 ;  /* 0x0004842c01007387 */ /* 0x0003e80000100800 */
[----:B------:R-:W2:Y:S01]  /*2a4c0*/  LDL.LU R35, [R1+0x608] ;  /* 0x0006080001237983 */ /* 0x000ea20000300800 */
[----:B-1----:R-:W-:Y:S01]  /*2a4d0*/  MOV R33, R44 ;  /* 0x0000002c00217202 */ /* 0x002fe20000000f00 */
[----:B------:R-:W-:Y:S02]  /*2a4e0*/  IMAD.MOV.U32 R32, RZ, RZ, R39 ;  /* 0x000000ffff207224 */ /* 0x000fe400078e0027 */
[----:B------:R-:W2:Y:S04]  /*2a4f0*/  LDL.LU R44, [R1+0x5fc] ;  /* 0x0005fc00012c7983 */ /* 0x000ea80000300800 */
[----:B------:R-:W2:Y:S04]  /*2a500*/  LDL.LU R39, [R1+0x604] ;  /* 0x0006040001277983 */ /* 0x000ea80000300800 */
[----:B------:R1:W-:Y:S01]  /*2a510*/  LDGSTS.E [R34+0x20d00], desc[UR8][R32.64], P0 ;  /* 0x20d0000020227fae */ /* 0x0003e20008121848 */
[----:B------:R-:W-:-:S05]  /*2a520*/  IADD3 R36, P2, R36, R0, RZ ;  /* 0x0000000024247210 */ /* 0x000fca0007f5e0ff */
[----:B------:R-:W-:Y:S01]  /*2a530*/  STL [R1+0x500], R36 ;  /* 0x0005002401007387 */ /* 0x000fe20000100800 */
[----:B-1----:R-:W-:Y:S01]  /*2a540*/  IMAD.MOV.U32 R32, RZ, RZ, R36 ;  /* 0x000000ffff207224 */ /* 0x002fe200078e0024 */
[----:B------:R-:W-:Y:S01]  /*2a550*/  IADD3 R40, P3, R40, R0, RZ ;  /* 0x0000000028287210 */ /* 0x000fe20007f7e0ff */
[----:B----4-:R-:W-:-:S03]  /*2a560*/  IMAD.X R37, R37, 0x1, R2, P2 ;  /* 0x0000000125257824 */ /* 0x010fc600010e0602 */
[----:B---3--:R-:W-:Y:S02]  /*2a570*/  IADD3.X R45, R45, R2, RZ, P3, !PT ;  /* 0x000000022d2d7210 */ /* 0x008fe40001ffe4ff */
[----:B------:R1:W-:Y:S01]  /*2a580*/  STL [R1+0x4fc], R37 ;  /* 0x0004fc2501007387 */ /* 0x0003e20000100800 */
[----:B------:R-:W-:-:S03]  /*2a590*/  MOV R33, R37 ;  /* 0x0000002500217202 */ /* 0x000fc60000000f00 */
[----:B------:R3:W-:Y:S04]  /*2a5a0*/  STL [R1+0x508], R40 ;  /* 0x0005082801007387 */ /* 0x0007e80000100800 */
[----:B------:R4:W-:Y:S04]  /*2a5b0*/  LDGSTS.E [R34+0x21c00], desc[UR8][R32.64], P1 ;  /* 0x21c0000020227fae */ /* 0x0009e80008921848 */
[----:B-1----:R-:W2:Y:S04]  /*2a5c0*/  LDL.LU R37, [R1+0x680] ;  /* 0x0006800001257983 */ /* 0x002ea80000300800 */
[----:B------:R1:W-:Y:S04]  /*2a5d0*/  STL [R1+0x504], R45 ;  /* 0x0005042d01007387 */ /* 0x0003e80000100800 */
[----:B------:R-:W2:Y:S01]  /*2a5e0*/  LDL.LU R36, [R1+0x688] ;  /* 0x0006880001247983 */ /* 0x000ea20000300800 */
[----:B----4-:R-:W-:Y:S01]  /*2a5f0*/  IMAD.MOV.U32 R32, RZ, RZ, R40 ;  /* 0x000000ffff207224 */ /* 0x010fe200078e0028 */
[----:B------:R-:W-:-:S02]  /*2a600*/  MOV R33, R45 ;  /* 0x0000002d00217202 */ /* 0x000fc40000000f00 */
[----:B---3--:R-:W3:Y:S04]  /*2a610*/  LDL.LU R40, [R1+0x67c] ;  /* 0x00067c0001287983 */ /* 0x008ee80000300800 */
[----:B-1----:R-:W4:Y:S01]  /*2a620*/  LDL.LU R45, [R1+0x684] ;  /* 0x00068400012d7983 */ /* 0x002f220000300800 */
[----:B--2---:R-:W-:-:S03]  /*2a630*/  IADD3 R38, P2, R38, R0, RZ ;  /* 0x0000000026267210 */ /* 0x004fc60007f5e0ff */
[----:B------:R1:W-:Y:S04]  /*2a640*/  LDGSTS.E [R34+0x21d00], desc[UR8][R32.64], P0 ;  /* 0x21d0000020227fae */ /* 0x0003e80008121848 */
[----:B------:R2:W-:Y:S01]  /*2a650*/  STL [R1+0x580], R38 ;  /* 0x0005802601007387 */ /* 0x0005e20000100800 */
[----:B------:R-:W-:Y:S01]  /*2a660*/  IADD3 R41, P3, R41, R0, RZ ;  /* 0x0000000029297210 */ /* 0x000fe20007f7e0ff */
[----:B------:R-:W-:-:S03]  /*2a670*/  IMAD.X R46, R46, 0x1, R2, P2 ;  /* 0x000000012e2e7824 */ /* 0x000fc600010e0602 */
[----:B------:R-:W-:Y:S02]  /*2a680*/  IADD3.X R42, R42, R2, RZ, P3, !PT ;  /* 0x000000022a2a7210 */ /* 0x000fe40001ffe4ff */
[----:B------:R2:W-:Y:S04]  /*2a690*/  STL [R1+0x57c], R46 ;  /* 0x00057c2e01007387 */ /* 0x0005e80000100800 */
[----:B------:R2:W-:Y:S01]  /*2a6a0*/  STL [R1+0x588], R41 ;  /* 0x0005882901007387 */ /* 0x0005e20000100800 */
[----:B-1----:R-:W-:-:S03]  /*2a6b0*/  IMAD.MOV.U32 R32, RZ, RZ, R38 ;  /* 0x000000ffff207224 */ /* 0x002fc600078e0026 */
[----:B------:R-:W4:Y:S04]  /*2a6c0*/  LDL.LU R48, [R1+0x700] ;  /* 0x0007000001307983 */ /* 0x000f280000300800 */
[----:B------:R1:W-:Y:S04]  /*2a6d0*/  STL [R1+0x584], R42 ;  /* 0x0005842a01007387 */ /* 0x0003e80000100800 */
[----:B--2---:R-:W2:Y:S04]  /*2a6e0*/  LDL.LU R38, [R1+0x708] ;  /* 0x0007080001267983 */ /* 0x004ea80000300800 */
[----:B------:R-:W2:Y:S01]  /*2a6f0*/  LDL.LU R49, [R1+0x6fc] ;  /* 0x0006fc0001317983 */ /* 0x000ea20000300800 */
[----:B------:R-:W-:-:S03]  /*2a700*/  MOV R33, R46 ;  /* 0x0000002e00217202 */ /* 0x000fc60000000f00 */
[----:B------:R-:W2:Y:S04]  /*2a710*/  LDL.LU R46, [R1+0x704] ;  /* 0x00070400012e7983 */ /* 0x000ea80000300800 */
[----:B------:R1:W-:Y:S01]  /*2a720*/  LDGSTS.E [R34+0x22c00], desc[UR8][R32.64], P1 ;  /* 0x22c0000020227fae */ /* 0x0003e20008921848 */
[----:B------:R-:W-:Y:S01]  /*2a730*/  IADD3 R43, P2, R43, R0, RZ ;  /* 0x000000002b2b7210 */ /* 0x000fe20007f5e0ff */
[----:B-1----:R-:W-:Y:S01]  /*2a740*/  IMAD.MOV.U32 R32, RZ, RZ, R41 ;  /* 0x000000ffff207224 */ /* 0x002fe200078e0029 */
[----:B------:R-:W-:Y:S01]  /*2a750*/  MOV R33, R42 ;  /* 0x0000002a00217202 */ /* 0x000fe20000000f00 */
[----:B------:R-:W2:Y:S04]  /*2a760*/  LDL.LU R41, [R1+0x780] ;  /* 0x0007800001297983 */ /* 0x000ea80000300800 */
[----:B------:R-:W2:Y:S01]  /*2a770*/  LDL.LU R42, [R1+0x788] ;  /* 0x00078800012a7983 */ /* 0x000ea20000300800 */
[----:B------:R-:W-:-:S03]  /*2a780*/  IADD3 R35, P3, R35, R0, RZ ;  /* 0x0000000023237210 */ /* 0x000fc60007f7e0ff */
[----:B------:R1:W-:Y:S04]  /*2a790*/  STL [R1+0x600], R43 ;  /* 0x0006002b01007387 */ /* 0x0003e80000100800 */
[----:B------:R1:W-:Y:S01]  /*2a7a0*/  LDGSTS.E [R34+0x22d00], desc[UR8][R32.64], P0 ;  /* 0x22d0000020227fae */ /* 0x0003e20008121848 */
[----:B------:R-:W-:Y:S01]  /*2a7b0*/  IMAD.X R44, R44, 0x1, R2, P2 ;  /* 0x000000012c2c7824 */ /* 0x000fe200010e0602 */
[----:B------:R-:W-:-:S04]  /*2a7c0*/  IADD3.X R39, R39, R2, RZ, P3, !PT ;  /* 0x0000000227277210 */ /* 0x000fc80001ffe4ff */
[----:B------:R1:W-:Y:S04]  /*2a7d0*/  STL [R1+0x5fc], R44 ;  /* 0x0005fc2c01007387 */ /* 0x0003e80000100800 */
[----:B------:R-:W-:Y:S01]  /*2a7e0*/  STL [R1+0x608], R35 ;  /* 0x0006082301007387 */ /* 0x000fe20000100800 */
[----:B-1----:R-:W-:-:S03]  /*2a7f0*/  IMAD.MOV.U32 R32, RZ, RZ, R43 ;  /* 0x000000ffff207224 */ /* 0x002fc600078e002b */
[----:B------:R-:W2:Y:S01]  /*2a800*/  LDL.LU R43, [R1+0x77c] ;  /* 0x00077c00012b7983 */ /* 0x000ea20000300800 */
[----:B------:R-:W-:-:S03]  /*2a810*/  MOV R33, R44 ;  /* 0x0000002c00217202 */ /* 0x000fc60000000f00 */
[----:B------:R1:W-:Y:S04]  /*2a820*/  STL [R1+0x604], R39 ;  /* 0x0006042701007387 */ /* 0x0003e80000100800 */
[----:B------:R-:W2:Y:S04]  /*2a830*/  LDL.LU R44, [R1+0x784] ;  /* 0x00078400012c7983 */ /* 0x000ea80000300800 */
[----:B------:R1:W-:Y:S02]  /*2a840*/  LDGSTS.E [R34+0x23c00], desc[UR8][R32.64], P1 ;  /* 0x23c0000020227fae */ /* 0x0003e40008921848 */
[----:B-1----:R-:W-:Y:S01]  /*2a850*/  IMAD.MOV.U32 R32, RZ, RZ, R35 ;  /* 0x000000ffff207224 */ /* 0x002fe200078e0023 */
[----:B------:R-:W-:-:S02]  /*2a860*/  MOV R33, R39 ;  /* 0x0000002700217202 */ /* 0x000fc40000000f00 */
[----:B------:R-:W2:Y:S04]  /*2a870*/  LDL.LU R39, [R1+0x800] ;  /* 0x0008000001277983 */ /* 0x000ea80000300800 */
[----:B------:R-:W2:Y:S04]  /*2a880*/  LDL.LU R35, [R1+0x808] ;  /* 0x0008080001237983 */ /* 0x000ea80000300800 */
[----:B------:R1:W-:Y:S01]  /*2a890*/  LDGSTS.E [R34+0x23d00], desc[UR8][R32.64], P0 ;  /* 0x23d0000020227fae */ /* 0x0003e20008121848 */
[-C--:B------:R-:W-:Y:S02]  /*2a8a0*/  IADD3 R37, P2, R37, R0.reuse, RZ ;  /* 0x0000000025257210 */ /* 0x080fe40007f5e0ff */
[----:B------:R-:W-:-:S03]  /*2a8b0*/  IADD3 R36, P3, R36, R0, RZ ;  /* 0x0000000024247210 */ /* 0x000fc60007f7e0ff */
[----:B---3--:R-:W-:Y:S01]  /*2a8c0*/  IMAD.X R40, R40, 0x1, R2, P2 ;  /* 0x0000000128287824 */ /* 0x008fe200010e0602 */
[----:B------:R-:W-:Y:S01]  /*2a8d0*/  STL [R1+0x680], R37 ;  /* 0x0006802501007387 */ /* 0x000fe20000100800 */
[----:B----4-:R-:W-:-:S03]  /*2a8e0*/  IADD3.X R45, R45, R2, RZ, P3, !PT ;  /* 0x000000022d2d7210 */ /* 0x010fc60001ffe4ff */
[----:B------:R3:W-:Y:S01]  /*2a8f0*/  STL [R1+0x67c], R40 ;  /* 0x00067c2801007387 */ /* 0x0007e20000100800 */
[----:B-1----:R-:W-:Y:S01]  /*2a900*/  MOV R33, R40 ;  /* 0x0000002800217202 */ /* 0x002fe20000000f00 */
[----:B------:R-:W-:Y:S02]  /*2a910*/  IMAD.MOV.U32 R32, RZ, RZ, R37 ;  /* 0x000000ffff207224 */ /* 0x000fe400078e0025 */
[----:B------:R-:W-:Y:S04]  /*2a920*/  STL [R1+0x688], R36 ;  /* 0x0006882401007387 */ /* 0x000fe80000100800 */
[----:B------:R1:W-:Y:S04]  /*2a930*/  LDGSTS.E [R34+0x24c00], desc[UR8][R32.64], P1 ;  /* 0x24c0000020227fae */ /* 0x0003e80008921848 */
[----:B---3--:R-:W3:Y:S04]  /*2a940*/  LDL.LU R40, [R1+0x7fc] ;  /* 0x0007fc0001287983 */ /* 0x008ee80000300800 */
[----:B------:R4:W-:Y:S04]  /*2a950*/  STL [R1+0x684], R45 ;  /* 0x0006842d01007387 */ /* 0x0009e80000100800 */
[----:B------:R-:W3:Y:S01]  /*2a960*/  LDL.LU R37, [R1+0x804] ;  /* 0x0008040001257983 */ /* 0x000ee20000300800 */
[----:B-1----:R-:W-:Y:S01]  /*2a970*/  IMAD.MOV.U32 R32, RZ, RZ, R36 ;  /* 0x000000ffff207224 */ /* 0x002fe200078e0024 */
[----:B------:R-:W-:-:S02]  /*2a980*/  MOV R33, R45 ;  /* 0x0000002d00217202 */ /* 0x000fc40000000f00 */
[----:B----4-:R-:W4:Y:S04]  /*2a990*/  LDL.LU R45, [R1+0x490] ;  /* 0x00049000012d7983 */ /* 0x010f280000300800 */
[----:B------:R1:W-:Y:S04]  /*2a9a0*/  LDGSTS.E [R34+0x24d00], desc[UR8][R32.64], P0 ;  /* 0x24d0000020227fae */ /* 0x0003e80008121848 */
[----:B------:R-:W4:Y:S01]  /*2a9b0*/  LDL.LU R36, [R1+0x498] ;  /* 0x0004980001247983 */ /* 0x000f220000300800 */
[-C--:B------:R-:W-:Y:S02]  /*2a9c0*/  IADD3 R48, P2, R48, R0.reuse, RZ ;  /* 0x0000000030307210 */ /* 0x080fe40007f5e0ff */
[----:B--2---:R-:W-:-:S03]  /*2a9d0*/  IADD3 R38, P3, R38, R0, RZ ;  /* 0x0000000026267210 */ /* 0x004fc60007f7e0ff */
[----:B------:R-:W-:Y:S02]  /*2a9e0*/  IMAD.X R49, R49, 0x1, R2, P2 ;  /* 0x0000000131317824 */ /* 0x000fe400010e0602 */
[----:B-1----:R-:W-:Y:S01]  /*2a9f0*/  IMAD.MOV.U32 R32, RZ, RZ, R48 ;  /* 0x000000ffff207224 */ /* 0x002fe200078e0030 */
[----:B------:R-:W-:Y:S02]  /*2aa00*/  IADD3.X R46, R46, R2, RZ, P3, !PT ;  /* 0x000000022e2e7210 */ /* 0x000fe40001ffe4ff */
[----:B------:R-:W-:Y:S01]  /*2aa10*/  MOV R33, R49 ;  /* 0x0000003100217202 */ /* 0x000fe20000000f00 */
[----:B------:R-:W-:Y:S04]  /*2aa20*/  STL [R1+0x700], R48 ;  /* 0x0007003001007387 */ /* 0x000fe80000100800 */
[----:B------:R-:W-:Y:S04]  /*2aa30*/  STL [R1+0x6fc], R49 ;  /* 0x0006fc3101007387 */ /* 0x000fe80000100800 */
[----:B------:R-:W-:Y:S04]  /*2aa40*/  STL [R1+0x708], R38 ;  /* 0x0007082601007387 */ /* 0x000fe80000100800 */
[----:B------:R1:W-:Y:S04]  /*2aa50*/  LDGSTS.E [R34+0x25c00], desc[UR8][R32.64], P1 ;  /* 0x25c0000020227fae */ /* 0x0003e80008921848 */
[----:B------:R2:W-:Y:S01]  /*2aa60*/  STL [R1+0x704], R46 ;  /* 0x0007042e01007387 */ /* 0x0005e20000100800 */
[----:B-1----:R-:W-:-:S03]  /*2aa70*/  MOV R33, R46 ;  /* 0x0000002e00217202 */ /* 0x002fc60000000f00 */
[----:B--2---:R-:W2:Y:S01]  /*2aa80*/  LDL.LU R46, [R1+0x48c] ;  /* 0x00048c00012e7983 */ /* 0x004ea20000300800 */
[----:B------:R-:W-:-:S03]  /*2aa90*/  IMAD.MOV.U32 R32, RZ, RZ, R38 ;  /* 0x000000ffff207224 */ /* 0x000fc600078e0026 */
[----:B------:R-:W2:Y:S01]  /*2aaa0*/  LDL.LU R38, [R1+0x494] ;  /* 0x0004940001267983 */ /* 0x000ea20000300800 */
[-C--:B------:R-:W-:Y:S02]  /*2aab0*/  IADD3 R41, P2, R41, R0.reuse, RZ ;  /* 0x0000000029297210 */ /* 0x080fe40007f5e0ff */
[----:B------:R-:W-:Y:S01]  /*2aac0*/  IADD3 R42, P3, R42, R0, RZ ;  /* 0x000000002a2a7210 */ /* 0x000fe20007f7e0ff */
[----:B------:R1:W-:Y:S04]  /*2aad0*/  LDGSTS.E [R34+0x25d00], desc[UR8][R32.64], P0 ;  /* 0x25d0000020227fae */ /* 0x0003e80008121848 */
[----:B------:R-:W-:Y:S01]  /*2aae0*/  STL [R1+0x780], R41 ;  /* 0x0007802901007387 */ /* 0x000fe20000100800 */
[----:B------:R-:W-:Y:S02]  /*2aaf0*/  IMAD.X R43, R43, 0x1, R2, P2 ;  /* 0x000000012b2b7824 */ /* 0x000fe400010e0602 */
[----:B-1----:R-:W-:-:S03]  /*2ab00*/  IMAD.MOV.U32 R32, RZ, RZ, R41 ;  /* 0x000000ffff207224 */ /* 0x002fc600078e0029 */
[----:B------:R1:W-:Y:S01]  /*2ab10*/  STL [R1+0x77c], R43 ;  /* 0x00077c2b01007387 */ /* 0x0003e20000100800 */
[----:B------:R-:W-:Y:S02]  /*2ab20*/  MOV R33, R43 ;  /* 0x0000002b00217202 */ /* 0x000fe40000000f00 */
[----:B------:R-:W-:Y:S01]  /*2ab30*/  IADD3.X R44, R44, R2, RZ, P3, !PT ;  /* 0x000000022c2c7210 */ /* 0x000fe20001ffe4ff */
[----:B------:R-:W-:Y:S04]  /*2ab40*/  STL [R1+0x788], R42 ;  /* 0x0007882a01007387 */ /* 0x000fe80000100800 */
[----:B------:R1:W-:Y:S04]  /*2ab50*/  LDGSTS.E [R34+0x26c00], desc[UR8][R32.64], P1 ;  /* 0x26c0000020227fae */ /* 0x0003e80008921848 */
[----:B-1----:R-:W2:Y:S04]  /*2ab60*/  LDL.LU R43, [R1+0x510] ;  /* 0x00051000012b7983 */ /* 0x002ea80000300800 */
[----:B------:R1:W-:Y:S04]  /*2ab70*/  STL [R1+0x784], R44 ;  /* 0x0007842c01007387 */ /* 0x0003e80000100800 */
[----:B------:R-:W2:Y:S01]  /*2ab80*/  LDL.LU R41, [R1+0x518] ;  /* 0x0005180001297983 */ /* 0x000ea20000300800 */
[----:B------:R-:W-:Y:S01]  /*2ab90*/  MOV R33, R44 ;  /* 0x0000002c00217202 */ /* 0x000fe20000000f00 */
[----:B------:R-:W-:Y:S01]  /*2aba0*/  IMAD.MOV.U32 R32, RZ, RZ, R42 ;  /* 0x000000ffff207224 */ /* 0x000fe200078e002a */
[-C--:B------:R-:W-:Y:S01]  /*2abb0*/  IADD3 R39, P2, R39, R0.reuse, RZ ;  /* 0x0000000027277210 */ /* 0x080fe20007f5e0ff */
[----:B-1----:R-:W2:Y:S01]  /*2abc0*/  LDL.LU R44, [R1+0x50c] ;  /* 0x00050c00012c7983 */ /* 0x002ea20000300800 */
[----:B------:R-:W-:-:S03]  /*2abd0*/  IADD3 R35, P3, R35, R0, RZ ;  /* 0x0000000023237210 */ /* 0x000fc60007f7e0ff */
[----:B------:R-:W2:Y:S04]  /*2abe0*/  LDL.LU R42, [R1+0x514] ;  /* 0x00051400012a7983 */ /* 0x000ea80000300800 */
[----:B------:R-:W-:Y:S04]  /*2abf0*/  STL [R1+0x800], R39 ;  /* 0x0008002701007387 */ /* 0x000fe80000100800 */
[----:B------:R1:W-:Y:S02]  /*2ac00*/  LDGSTS.E [R34+0x26d00], desc[UR8][R32.64], P0 ;  /* 0x26d0000020227fae */ /* 0x0003e40008121848 */
[----:B-1----:R-:W-:-:S02]  /*2ac10*/  IMAD.MOV.U32 R32, RZ, RZ, R39 ;  /* 0x000000ffff207224 */ /* 0x002fc400078e0027 */
[----:B---3--:R-:W-:-:S05]  /*2ac20*/  IMAD.X R40, R40, 0x1, R2, P2 ;  /* 0x0000000128287824 */ /* 0x008fca00010e0602 */
[----:B------:R1:W-:Y:S01]  /*2ac30*/  STL [R1+0x7fc], R40 ;  /* 0x0007fc2801007387 */ /* 0x0003e20000100800 */
[----:B------:R-:W-:-:S03]  /*2ac40*/  IADD3.X R37, R37, R2, RZ, P3, !PT ;  /* 0x0000000225257210 */ /* 0x000fc60001ffe4ff */
[----:B------:R-:W-:Y:S01]  /*2ac50*/  STL [R1+0x808], R35 ;  /* 0x0008082301007387 */ /* 0x000fe20000100800 */
[----:B------:R-:W-:-:S03]  /*2ac60*/  MOV R33, R40 ;  /* 0x0000002800217202 */ /* 0x000fc60000000f00 */
[----:B------:R3:W-:Y:S04]  /*2ac70*/  STL [R1+0x804], R37 ;  /* 0x0008042501007387 */ /* 0x0007e80000100800 */
[----:B-1----:R-:W2:Y:S04]  /*2ac80*/  LDL.LU R40, [R1+0x58c] ;  /* 0x00058c0001287983 */ /* 0x002ea80000300800 */
[----:B------:R-:W2:Y:S04]  /*2ac90*/  LDL.LU R39, [R1+0x590] ;  /* 0x0005900001277983 */ /* 0x000ea80000300800 */
[----:B------:R1:W-:Y:S01]  /*2aca0*/  LDGSTS.E [R34+0x27c00], desc[UR8][R32.64], P1 ;  /* 0x27c0000020227fae */ /* 0x0003e20008921848 */
[----:B----4-:R-:W-:-:S02]  /*2acb0*/  IADD3 R45, P2, R45, R0, RZ ;  /* 0x000000002d2d7210 */ /* 0x010fc40007f5e0ff */
[----:B------:R-:W-:Y:S02]  /*2acc0*/  IADD3 R36, P3, R36, R0, RZ ;  /* 0x0000000024247210 */ /* 0x000fe40007f7e0ff */
[----:B-1----:R-:W-:Y:S01]  /*2acd0*/  MOV R33, R37 ;  /* 0x0000002500217202 */ /* 0x002fe20000000f00 */
[----:B------:R-:W-:Y:S01]  /*2ace0*/  IMAD.MOV.U32 R32, RZ, RZ, R35 ;  /* 0x000000ffff207224 */ /* 0x000fe200078e0023 */
[----:B---3--:R-:W3:Y:S04]  /*2acf0*/  LDL.LU R37, [R1+0x594] ;  /* 0x0005940001257983 */ /* 0x008ee80000300800 */
[----:B------:R-:W4:Y:S04]  /*2ad00*/  LDL.LU R35, [R1+0x598] ;  /* 0x0005980001237983 */ /* 0x000f280000300800 */
[----:B------:R1:W-:Y:S04]  /*2ad10*/  LDGSTS.E [R34+0x27d00], desc[UR8][R32.64], P0 ;  /* 0x27d0000020227fae */ /* 0x0003e80008121848 */
[----:B------:R-:W-:Y:S01]  /*2ad20*/  STL [R1+0x490], R45 ;  /* 0x0004902d01007387 */ /* 0x000fe20000100800 */
[----:B-1----:R-:W-:-:S02]  /*2ad30*/  LOP3.LUT R34, R47, 0x70, RZ, 0x3c, !PT ;  /* 0x000000702f227812 */ /* 0x002fc400078e3cff */
[----:B------:R-:W-:Y:S02]  /*2ad40*/  MOV R32, R45 ;  /* 0x0000002d00207202 */ /* 0x000fe40000000f00 */
[----:B------:R-:W-:Y:S01]  /*2ad50*/  IADD3 R34, R34, UR7, RZ ;  /* 0x0000000722227c10 */ /* 0x000fe2000fffe0ff */
[----:B--2---:R-:W-:-:S04]  /*2ad60*/  IMAD.X R46, R46, 0x1, R2, P2 ;  /* 0x000000012e2e7824 */ /* 0x004fc800010e0602 */
[----:B------:R-:W-:Y:S02]  /*2ad70*/  IMAD.MOV.U32 R33, RZ, RZ, R46 ;  /* 0x000000ffff217224 */ /* 0x000fe400078e002e */
[----:B------:R-:W-:Y:S01]  /*2ad80*/  IMAD.X R38, R38, 0x1, R2, P3 ;  /* 0x0000000126267824 */ /* 0x000fe200018e0602 */
[----:B------:R-:W-:Y:S04]  /*2ad90*/  STL [R1+0x498], R36 ;  /* 0x0004982401007387 */ /* 0x000fe80000100800 */
[----:B------:R-:W-:Y:S04]  /*2ada0*/  STL [R1+0x48c], R46 ;  /* 0x00048c2e01007387 */ /* 0x000fe80000100800 */
[----:B------:R1:W-:Y:S04]  /*2adb0*/  LDGSTS.E [R34+0x20e00], desc[UR8][R32.64], P1 ;  /* 0x20e0000020227fae */ /* 0x0003e80008921848 */
[----:B------:R2:W-:Y:S01]  /*2adc0*/  STL [R1+0x494], R38 ;  /* 0x0004942601007387 */ /* 0x0005e20000100800 */
[----:B-1----:R-:W-:Y:S01]  /*2add0*/  IMAD.MOV.U32 R33, RZ, RZ, R38 ;  /* 0x000000ffff217224 */ /* 0x002fe200078e0026 */
[----:B------:R-:W-:-:S02]  /*2ade0*/  MOV R32, R36 ;  /* 0x0000002400207202 */ /* 0x000fc40000000f00 */
[----:B--2---:R-:W2:Y:S04]  /*2adf0*/  LDL.LU R38, [R1+0x60c] ;  /* 0x00060c0001267983 */ /* 0x004ea80000300800 */
[----:B------:R-:W2:Y:S04]  /*2ae00*/  LDL.LU R36, [R1+0x610] ;  /* 0x0006100001247983 */ /* 0x000ea80000300800 */
[----:B------:R-:W2:Y:S04]  /*2ae10*/  LDL.LU R52, [R1+0x614] ;  /* 0x0006140001347983 */ /* 0x000ea80000300800 */
[----:B------:R-:W2:Y:S01]  /*2ae20*/  LDL.LU R51, [R1+0x618] ;  /* 0x0006180001337983 */ /* 0x000ea20000300800 */
[----:B------:R-:W-:-:S02]  /*2ae30*/  IADD3 R43, P2, R43, R0, RZ ;  /* 0x000000002b2b7210 */ /* 0x000fc40007f5e0ff */
[----:B------:R-:W-:Y:S01]  /*2ae40*/  IADD3 R41, P3, R41, R0, RZ ;  /* 0x0000000029297210 */ /* 0x000fe20007f7e0ff */
[----:B------:R1:W-:Y:S01]  /*2ae50*/  LDGSTS.E [R34+0x20f00], desc[UR8][R32.64], P0 ;  /* 0x20f0000020227fae */ /* 0x0003e20008121848 */
[----:B------:R-:W-:-:S03]  /*2ae60*/  IADD3.X R44, R44, R2, RZ, P2, !PT ;  /* 0x000000022c2c7210 */ /* 0x000fc600017fe4ff */
[----:B------:R1:W-:Y:S01]  /*2ae70*/  STL [R1+0x510], R43 ;  /* 0x0005102b01007387 */ /* 0x0003e20000100800 */
[----:B------:R-:W-:-:S03]  /*2ae80*/  IMAD.X R42, R42, 0x1, R2, P3 ;  /* 0x000000012a2a7824 */ /* 0x000fc600018e0602 */
[----:B------:R3:W-:Y:S04]  /*2ae90*/  STL [R1+0x50c], R44 ;  /* 0x00050c2c01007387 */ /* 0x0007e80000100800 */
[----:B------:R-:W-:Y:S04]  /*2aea0*/  STL [R1+0x518], R41 ;  /* 0x0005182901007387 */ /* 0x000fe80000100800 */
[----:B------:R3:W-:Y:S04]  /*2aeb0*/  STL [R1+0x514], R42 ;  /* 0x0005142a01007387 */ /* 0x0007e80000100800 */
[----:B------:R-:W2:Y:S04]  /*2aec0*/  LDL.LU R50, [R1+0x68c] ;  /* 0x00068c0001327983 */ /* 0x000ea80000300800 */
[----:B------:R-:W2:Y:S04]  /*2aed0*/  LDL.LU R49, [R1+0x690] ;  /* 0x0006900001317983 */ /* 0x000ea80000300800 */
[----:B------:R-:W2:Y:S04]  /*2aee0*/  LDL.LU R48, [R1+0x694] ;  /* 0x0006940001307983 */ /* 0x000ea80000300800 */
[----:B------:R-:W2:Y:S01]  /*2aef0*/  LDL.LU R47, [R1+0x698] ;  /* 0x00069800012f7983 */ /* 0x000ea20000300800 */
[----:B-1----:R-:W-:-:S03]  /*2af00*/  MOV R32, R43 ;  /* 0x0000002b00207202 */ /* 0x002fc60000000f00 */
[----:B------:R-:W2:Y:S01]  /*2af10*/  LDL.LU R45, [R1+0x710] ;  /* 0x00071000012d7983 */ /* 0x000ea20000300800 */
[----:B------:R-:W-:-:S03]  /*2af20*/  IMAD.MOV.U32 R33, RZ, RZ, R44 ;  /* 0x000000ffff217224 */ /* 0x000fc600078e002c */
[----:B------:R-:W2:Y:S04]  /*2af30*/  LDL.LU R43, [R1+0x718] ;  /* 0x00071800012b7983 */ /* 0x000ea80000300800 */
[----:B------:R1:W-:Y:S02]  /*2af40*/  LDGSTS.E [R34+0x21e00], desc[UR8][R32.64], P1 ;  /* 0x21e0000020227fae */ /* 0x0003e40008921848 */
[----:B-1----:R-:W-:Y:S01]  /*2af50*/  MOV R32, R41 ;  /* 0x0000002900207202 */ /* 0x002fe20000000f00 */
[----:B------:R-:W-:-:S05]  /*2af60*/  IMAD.MOV.U32 R33, RZ, RZ, R42 ;  /* 0x000000ffff217224 */ /* 0x000fca00078e002a */
[----:B------:R1:W-:Y:S01]  /*2af70*/  LDGSTS.E [R34+0x21f00], desc[UR8][R32.64], P0 ;  /* 0x21f0000020227fae */ /* 0x0003e20008121848 */
[----:B------:R-:W-:-:S04]  /*2af80*/  IADD3 R39, P2, R39, R0, RZ ;  /* 0x0000000027277210 */ /* 0x000fc80007f5e0ff */
[----:B------:R-:W-:Y:S01]  /*2af90*/  IADD3.X R40, R40, R2, RZ, P2, !PT ;  /* 0x0000000228287210 */ /* 0x000fe200017fe4ff */
[----:B------:R-:W-:Y:S04]  /*2afa0*/  STL [R1+0x590], R39 ;  /* 0x0005902701007387 */ /* 0x000fe80000100800 */
[----:B------:R1:W-:Y:S01]  /*2afb0*/  STL [R1+0x58c], R40 ;  /* 0x00058c2801007387 */ /* 0x0003e20000100800 */
[----:B----4-:R-:W-:-:S05]  /*2afc0*/  IADD3 R35, P3, R35, R0, RZ ;  /* 0x0000000023237210 */ /* 0x010fca0007f7e0ff */
[----:B------:R-:W-:Y:S01]  /*2afd0*/  STL [R1+0x598], R35 ;  /* 0x0005982301007387 */ /* 0x000fe20000100800 */
[----:B---3--:R-:W-:-:S03]  /*2afe0*/  IMAD.X R37, R37, 0x1, R2, P3 ;  /* 0x0000000125257824 */ /* 0x008fc600018e0602 */
[----:B------:R-:W3:Y:S04]  /*2aff0*/  LDL.LU R46, [R1+0x70c] ;  /* 0x00070c00012e7983 */ /* 0x000ee80000300800 */
[----:B------:R4:W-:Y:S04]  /*2b000*/  STL [R1+0x594], R37 ;  /* 0x0005942501007387 */ /* 0x0009e80000100800 */
[----:B------:R-:W3:Y:S04]  /*2b010*/  LDL.LU R44, [R1+0x714] ;  /* 0x00071400012c7983 */ /* 0x000ee80000300800 */
[----:B------:R-:W3:Y:S01]  /*2b020*/  LDL.LU R42, [R1+0x78c] ;  /* 0x00078c00012a7983 */ /* 0x000ee20000300800 */
[----:B-1----:R-:W-:-:S03]  /*2b030*/  MOV R32, R39 ;  /* 0x0000002700207202 */ /* 0x002fc60000000f00 */
[----:B------:R-:W3:Y:S01]  /*2b040*/  LDL.LU R41, [R1+0x790] ;  /* 0x0007900001297983 */ /* 0x000ee20000300800 */
[----:B------:R-:W-:-:S03]  /*2b050*/  IMAD.MOV.U32 R33, RZ, RZ, R40 ;  /* 0x000000ffff217224 */ /* 0x000fc600078e0028 */
[----:B------:R-:W3:Y:S04]  /*2b060*/  LDL.LU R40, [R1+0x794] ;  /* 0x0007940001287983 */ /* 0x000ee80000300800 */
[----:B------:R-:W3:Y:S04]  /*2b070*/  LDL.LU R39, [R1+0x798] ;  /* 0x0007980001277983 */ /* 0x000ee80000300800 */
[----:B------:R1:W-:Y:S02]  /*2b080*/  LDGSTS.E [R34+0x22e00], desc[UR8][R32.64], P1 ;  /* 0x22e0000020227fae */ /* 0x0003e40008921848 */
[----:B-1----:R-:W-:Y:S01]  /*2b090*/  MOV R32, R35 ;  /* 0x0000002300207202 */ /* 0x002fe20000000f00 */
[----:B------:R-:W-:-:S02]  /*2b0a0*/  IMAD.MOV.U32 R33, RZ, RZ, R37 ;  /* 0x000000ffff217224 */ /* 0x000fc400078e0025 */
[----:B----4-:R-:W4:Y:S04]  /*2b0b0*/  LDL.LU R37, [R1+0x810] ;  /* 0x0008100001257983 */ /* 0x010f280000300800 */
[----:B------:R-:W4:Y:S01]  /*2b0c0*/  LDL.LU R35, [R1+0x818] ;  /* 0x0008180001237983 */ /* 0x000f220000300800 */
[----:B--2---:R-:W-:-:S03]  /*2b0d0*/  IADD3 R36, P2, R36, R0, RZ ;  /* 0x0000000024247210 */ /* 0x004fc60007f5e0ff */
[----:B------:R1:W-:Y:S01]  /*2b0e0*/  LDGSTS.E [R34+0x22f00], desc[UR8][R32.64], P0 ;  /* 0x22f0000020227fae */ /* 0x0003e20008121848 */
[----:B------:R-:W-:-:S03]  /*2b0f0*/  IADD3.X R38, R38, R2, RZ, P2, !PT ;  /* 0x0000000226267210 */ /* 0x000fc600017fe4ff */
[----:B------:R-:W-:Y:S01]  /*2b100*/  STL [R1+0x610], R36 ;  /* 0x0006102401007387 */ /* 0x000fe20000100800 */
[----:B------:R-:W-:-:S03]  /*2b110*/  IADD3 R51, P3, R51, R0, RZ ;  /* 0x0000000033337210 */ /* 0x000fc60007f7e0ff */
[----:B------:R2:W-:Y:S01]  /*2b120*/  STL [R1+0x60c], R38 ;  /* 0x00060c2601007387 */ /* 0x0005e20000100800 */
[----:B-1----:R-:W-:-:S03]  /*2b130*/  IMAD.MOV.U32 R33, RZ, RZ, R38 ;  /* 0x000000ffff217224 */ /* 0x002fc600078e0026 */
[----:B------:R1:W-:Y:S01]  /*2b140*/  STL [R1+0x618], R51 ;  /* 0x0006183301007387 */ /* 0x0003e20000100800 */
[----:B------:R-:W-:-:S03]  /*2b150*/  IMAD.X R52, R52, 0x1, R2, P3 ;  /* 0x0000000134347824 */ /* 0x000fc600018e0602 */
[----:B--2---:R-:W2:Y:S01]  /*2b160*/  LDL.LU R38, [R1+0x80c] ;  /* 0x00080c0001267983 */ /* 0x004ea20000300800 */
[----:B------:R-:W-:-:S03]  /*2b170*/  MOV R32, R36 ;  /* 0x0000002400207202 */ /* 0x000fc60000000f00 */
[----:B------:R1:W-:Y:S04]  /*2b180*/  STL [R1+0x614], R52 ;  /* 0x0006143401007387 */ /* 0x0003e80000100800 */
[----:B------:R-:W2:Y:S04]  /*2b190*/  LDL.LU R36, [R1+0x814] ;  /* 0x0008140001247983 */ /* 0x000ea80000300800 */
[----:B------:R1:W-:Y:S01]  /*2b1a0*/  LDGSTS.E [R34+0x23e00], desc[UR8][R32.64], P1 ;  /* 0x23e0000020227fae */ /* 0x0003e20008921848 */
[----:B------:R-:W-:-:S04]  /*2b1b0*/  IADD3 R49, P2, R49, R0, RZ ;  /* 0x0000000031317210 */ /* 0x000fc80007f5e0ff */
[----:B------:R-:W-:Y:S02]  /*2b1c0*/  IADD3.X R50, R50, R2, RZ, P2, !PT ;  /* 0x0000000232327210 */ /* 0x000fe400017fe4ff */
[----:B-1----:R-:W-:Y:S01]  /*2b1d0*/  MOV R32, R51 ;  /* 0x0000003300207202 */ /* 0x002fe20000000f00 */
[----:B------:R-:W-:Y:S01]  /*2b1e0*/  IMAD.MOV.U32 R33, RZ, RZ, R52 ;  /* 0x000000ffff217224 */ /* 0x000fe200078e0034 */
[----:B------:R-:W-:-:S04]  /*2b1f0*/  IADD3 R47, P3, R47, R0, RZ ;  /* 0x000000002f2f7210 */ /* 0x000fc80007f7e0ff */
[----:B------:R1:W-:Y:S01]  /*2b200*/  LDGSTS.E [R34+0x23f00], desc[UR8][R32.64], P0 ;  /* 0x23f0000020227fae */ /* 0x0003e20008121848 */
[----:B------:R-:W-:Y:S01]  /*2b210*/  IMAD.X R48, R48, 0x1, R2, P3 ;  /* 0x0000000130307824 */ /* 0x000fe200018e0602 */
[-C--:B------:R-:W-:Y:S02]  /*2b220*/  IADD3 R45, P2, R45, R0.reuse, RZ ;  /* 0x000000002d2d7210 */ /* 0x080fe40007f5e0ff */
[----:B-1----:R-:W-:Y:S01]  /*2b230*/  MOV R32, R49 ;  /* 0x0000003100207202 */ /* 0x002fe20000000f00 */
[----:B------:R-:W-:Y:S01]  /*2b240*/  IMAD.MOV.U32 R33, RZ, RZ, R50 ;  /* 0x000000ffff217224 */ /* 0x000fe200078e0032 */
[----:B------:R-:W-:-:S04]  /*2b250*/  IADD3 R43, P3, R43, R0, RZ ;  /* 0x000000002b2b7210 */ /* 0x000fc80007f7e0ff */
[----:B------:R1:W-:Y:S02]  /*2b260*/  LDGSTS.E [R34+0x24e00], desc[UR8][R32.64], P1 ;  /* 0x24e0000020227fae */ /* 0x0003e40008921848 */
[----:B-1----:R-:W-:Y:S01]  /*2b270*/  MOV R32, R47 ;  /* 0x0000002f00207202 */ /* 0x002fe20000000f00 */
[----:B------:R-:W-:-:S05]  /*2b280*/  IMAD.MOV.U32 R33, RZ, RZ, R48 ;  /* 0x000000ffff217224 */ /* 0x000fca00078e0030 */
[----:B------:R1:W-:Y:S02]  /*2b290*/  LDGSTS.E [R34+0x24f00], desc[UR8][R32.64], P0 ;  /* 0x24f0000020227fae */ /* 0x0003e40008121848 */
[----:B-1----:R-:W-:Y:S02]  /*2b2a0*/  MOV R32, R45 ;  /* 0x0000002d00207202 */ /* 0x002fe40000000f00 */
[----:B------:R1:W-:Y:S04]  /*2b2b0*/  STL [R1+0x690], R49 ;  /* 0x0006903101007387 */ /* 0x0003e80000100800 */
[----:B------:R1:W-:Y:S04]  /*2b2c0*/  STL [R1+0x68c], R50 ;  /* 0x00068c3201007387 */ /* 0x0003e80000100800 */
[----:B------:R1:W-:Y:S04]  /*2b2d0*/  STL [R1+0x698], R47 ;  /* 0x0006982f01007387 */ /* 0x0003e80000100800 */
[----:B------:R1:W-:Y:S04]  /*2b2e0*/  STL [R1+0x694], R48 ;  /* 0x0006943001007387 */ /* 0x0003e80000100800 */
[----:B------:R1:W-:Y:S01]  /*2b2f0*/  STL [R1+0x710], R45 ;  /* 0x0007102d01007387 */ /* 0x0003e20000100800 */
[----:B------:R-:W-:-:S02]  /*2b300*/  IADD3 R220, R220, 0x1, RZ ;  /* 0x00000001dcdc7810 */ /* 0x000fc40007ffe0ff */
[----:B---3--:R-:W-:-:S05]  /*2b310*/  IADD3.X R46, R46, R2, RZ, P2, !PT ;  /* 0x000000022e2e7210 */ /* 0x008fca00017fe4ff */
[----:B------:R-:W-:Y:S02]  /*2b320*/  IMAD.MOV.U32 R33, RZ, RZ, R46 ;  /* 0x000000ffff217224 */ /* 0x000fe400078e002e */
[----:B------:R-:W-:-:S03]  /*2b330*/  IMAD.X R44, R44, 0x1, R2, P3 ;  /* 0x000000012c2c7824 */ /* 0x000fc600018e0602 */
[----:B------:R3:W-:Y:S01]  /*2b340*/  LDGSTS.E [R34+0x25e00], desc[UR8][R32.64], P1 ;  /* 0x25e0000020227fae */ /* 0x0007e20008921848 */
[----:B------:R-:W-:-:S04]  /*2b350*/  IADD3 R41, P2, R41, R0, RZ ;  /* 0x0000000029297210 */ /* 0x000fc80007f5e0ff */
[----:B------:R-:W-:Y:S02]  /*2b360*/  IADD3.X R42, R42, R2, RZ, P2, !PT ;  /* 0x000000022a2a7210 */ /* 0x000fe400017fe4ff */
[----:B---3--:R-:W-:Y:S01]  /*2b370*/  MOV R32, R43 ;  /* 0x0000002b00207202 */ /* 0x008fe20000000f00 */
[----:B------:R-:W-:Y:S01]  /*2b380*/  IMAD.MOV.U32 R33, RZ, RZ, R44 ;  /* 0x000000ffff217224 */ /* 0x000fe200078e002c */
[----:B------:R-:W-:-:S04]  /*2b390*/  IADD3 R39, P3, R39, R0, RZ ;  /* 0x0000000027277210 */ /* 0x000fc80007f7e0ff */
[----:B------:R3:W-:Y:S01]  /*2b3a0*/  LDGSTS.E [R34+0x25f00], desc[UR8][R32.64], P0 ;  /* 0x25f0000020227fae */ /* 0x0007e20008121848 */
[----:B------:R-:W-:Y:S01]  /*2b3b0*/  IMAD.X R40, R40, 0x1, R2, P3 ;  /* 0x0000000128287824 */ /* 0x000fe200018e0602 */
[----:B---3--:R-:W-:Y:S01]  /*2b3c0*/  MOV R32, R41 ;  /* 0x0000002900207202 */ /* 0x008fe20000000f00 */
[----:B------:R-:W-:Y:S01]  /*2b3d0*/  IMAD.MOV.U32 R33, RZ, RZ, R42 ;  /* 0x000000ffff217224 */ /* 0x000fe200078e002a */
[----:B----4-:R-:W-:-:S04]  /*2b3e0*/  IADD3 R37, P2, R37, R0, RZ ;  /* 0x0000000025257210 */ /* 0x010fc80007f5e0ff */
[----:B------:R3:W-:Y:S01]  /*2b3f0*/  LDGSTS.E [R34+0x26e00], desc[UR8][R32.64], P1 ;  /* 0x26e0000020227fae */ /* 0x0007e20008921848 */
[----:B------:R-:W-:-:S03]  /*2b400*/  IADD3 R35, P3, R35, R0, RZ ;  /* 0x0000000023237210 */ /* 0x000fc60007f7e0ff */
[----:B------:R1:W-:Y:S04]  /*2b410*/  STL [R1+0x70c], R46 ;  /* 0x00070c2e01007387 */ /* 0x0003e80000100800 */
[----:B------:R1:W-:Y:S01]  /*2b420*/  STL [R1+0x718], R43 ;  /* 0x0007182b01007387 */ /* 0x0003e20000100800 */
[----:B---3--:R-:W-:Y:S01]  /*2b430*/  MOV R32, R39 ;  /* 0x0000002700207202 */ /* 0x008fe20000000f00 */
[----:B------:R-:W-:Y:S02]  /*2b440*/  IMAD.MOV.U32 R33, RZ, RZ, R40 ;  /* 0x000000ffff217224 */ /* 0x000fe400078e0028 */
[----:B------:R1:W-:Y:S04]  /*2b450*/  STL [R1+0x714], R44 ;  /* 0x0007142c01007387 */ /* 0x0003e80000100800 */
[----:B------:R3:W-:Y:S01]  /*2b460*/  LDGSTS.E [R34+0x26f00], desc[UR8][R32.64], P0 ;  /* 0x26f0000020227fae */ /* 0x0007e20008121848 */
[----:B--2---:R-:W-:-:S03]  /*2b470*/  IADD3.X R38, R38, R2, RZ, P2, !PT ;  /* 0x0000000226267210 */ /* 0x004fc600017fe4ff */
[----:B------:R1:W-:Y:S04]  /*2b480*/  STL [R1+0x790], R41 ;  /* 0x0007902901007387 */ /* 0x0003e80000100800 */
[----:B------:R1:W-:Y:S01]  /*2b490*/  STL [R1+0x78c], R42 ;  /* 0x00078c2a01007387 */ /* 0x0003e20000100800 */
[----:B---3--:R-:W-:Y:S01]  /*2b4a0*/  MOV R32, R37 ;  /* 0x0000002500207202 */ /* 0x008fe20000000f00 */
[----:B------:R-:W-:Y:S02]  /*2b4b0*/  IMAD.MOV.U32 R33, RZ, RZ, R38 ;  /* 0x000000ffff217224 */ /* 0x000fe400078e0026 */
[----:B------:R1:W-:Y:S01]  /*2b4c0*/  STL [R1+0x798], R39 ;  /* 0x0007982701007387 */ /* 0x0003e20000100800 */
[----:B------:R-:W-:-:S03]  /*2b4d0*/  IMAD.X R36, R36, 0x1, R2, P3 ;  /* 0x0000000124247824 */ /* 0x000fc600018e0602 */
[----:B------:R1:W-:Y:S04]  /*2b4e0*/  STL [R1+0x794], R40 ;  /* 0x0007942801007387 */ /* 0x0003e80000100800 */
[----:B------:R1:W-:Y:S04]  /*2b4f0*/  STL [R1+0x810], R37 ;  /* 0x0008102501007387 */ /* 0x0003e80000100800 */
[----:B------:R1:W-:Y:S04]  /*2b500*/  STL [R1+0x80c], R38 ;  /* 0x00080c2601007387 */ /* 0x0003e80000100800 */
[----:B------:R2:W-:Y:S04]  /*2b510*/  LDGSTS.E [R34+0x27e00], desc[UR8][R32.64], P1 ;  /* 0x27e0000020227fae */ /* 0x0005e80008921848 */
[----:B------:R1:W-:Y:S04]  /*2b520*/  STL [R1+0x818], R35 ;  /* 0x0008182301007387 */ /* 0x0003e80000100800 */
[----:B------:R1:W-:Y:S01]  /*2b530*/  STL [R1+0x814], R36 ;  /* 0x0008142401007387 */ /* 0x0003e20000100800 */
[----:B--2---:R-:W-:Y:S01]  /*2b540*/  MOV R32, R35 ;  /* 0x0000002300207202 */ /* 0x004fe20000000f00 */
[----:B------:R-:W-:-:S05]  /*2b550*/  IMAD.MOV.U32 R33, RZ, RZ, R36 ;  /* 0x000000ffff217224 */ /* 0x000fca00078e0024 */
[----:B------:R1:W-:Y:S01]  /*2b560*/  LDGSTS.E [R34+0x27f00], desc[UR8][R32.64], P0 ;  /* 0x27f0000020227fae */ /* 0x0003e20008121848 */
[----:B------:R-:W-:-:S03]  /*2b570*/  ISETP.NE.U32.AND P0, PT, R220, R219, PT ;  /* 0x000000dbdc00720c */ /* 0x000fc60003f05070 */
[----:B------:R-:W0:Y:S10]  /*2b580*/  LDGDEPBAR ;  /* 0x00000000000079af */ /* 0x000e340000000000 */
[----:B-1----:R-:W-:Y:S05]  /*2b590*/  @P0 BRA `(.L_x_1) ;  /* 0xfffffed000d80947 */ /* 0x002fea000383ffff */
.L_x_0:
[----:B------:R-:W1:Y:S01]  /*2b5a0*/  S2R R4, SR_TID.X ;  /* 0x0000000000047919 */ /* 0x000e620000002100 */
[----:B------:R-:W-:-:S04]  /*2b5b0*/  DEPBAR.LE SB0, 0x0 ;  /* 0x000080000000791a */ /* 0x000fc80000000000 */
[----:B------:R-:W2:Y:S01]  /*2b5c0*/  S2R R32, SR_TID.X ;  /* 0x0000000000207919 */ /* 0x000ea20000002100 */
[----:B------:R-:W-:Y:S01]  /*2b5d0*/  IMAD.MOV.U32 R36, RZ, RZ, R28 ;  /* 0x000000ffff247224 */ /* 0x000fe200078e001c */
[----:B------:R-:W-:Y:S01]  /*2b5e0*/  MOV R37, R30 ;  /* 0x0000001e00257202 */ /* 0x000fe20000000f00 */
[----:B------:R-:W-:Y:S01]  /*2b5f0*/  IMAD.MOV.U32 R38, RZ, RZ, R72 ;  /* 0x000000ffff267224 */ /* 0x000fe200078e0048 */
[----:B------:R-:W-:Y:S01]  /*2b600*/  MOV R39, R74 ;  /* 0x0000004a00277202 */ /* 0x000fe20000000f00 */
[----:B------:R-:W-:Y:S01]  /*2b610*/  ULDC.64 UR26, c[0x0][0x228] ;  /* 0x00008a00001a7ab9 */ /* 0x000fe20000000a00 */
[----:B------:R-:W-:Y:S01]  /*2b620*/  IMAD.MOV.U32 R40, RZ, RZ, R140 ;  /* 0x000000ffff287224 */ /* 0x000fe200078e008c */
[----:B------:R-:W-:Y:S01]  /*2b630*/  MOV R41, R142 ;  /* 0x0000008e00297202 */ /* 0x000fe20000000f00 */
        /* <DEDUP_REMOVED lines=19> */
[C---:B-1----:R-:W-:Y:S01]  /*2b770*/  SHF.L.U32 R2, R4.reuse, 0x5, RZ ;  /* 0x0000000504027819 */ /* 0x042fe200000006ff */
[----:B------:R-:W-:Y:S01]  /*2b780*/  IMAD.SHL.U32 R0, R4, 0x10, RZ ;  /* 0x0000001004007824 */ /* 0x000fe200078e00ff */
[----:B------:R-:W-:Y:S01]  /*2b790*/  MOV R25, R27 ;  /* 0x0000001b00197202 */ /* 0x000fe20000000f00 */
[----:B------:R-:W-:Y:S01]  /*2b7a0*/  IMAD.MOV.U32 R26, RZ, RZ, R137 ;  /* 0x000000ffff1a7224 */ /* 0x000fe200078e0089 */
[----:B------:R-:W-:Y:S01]  /*2b7b0*/  LOP3.LUT R3, R2, 0x200, RZ, 0xc0, !PT ;  /* 0x0000020002037812 */ /* 0x000fe200078ec0ff */
[----:B------:R-:W-:Y:S01]  /*2b7c0*/  IMAD.SHL.U32 R2, R4, 0x8, RZ ;  /* 0x0000000804027824 */ /* 0x000fe200078e00ff */
[----:B------:R-:W-:Y:S01]  /*2b7d0*/  LOP3.LUT R0, R0, 0xf0, RZ, 0xc0, !PT ;  /* 0x000000f000007812 */ /* 0x000fe200078ec0ff */
[----:B------:R-:W-:Y:S01]  /*2b7e0*/  IMAD.MOV.U32 R60, RZ, RZ, R61 ;  /* 0x000000ffff3c7224 */ /* 0x000fe200078e003d */
[----:B--2---:R-:W-:Y:S01]  /*2b7f0*/  LOP3.LUT R32, R32, 0x3f, RZ, 0xc0, !PT ;  /* 0x0000003f20207812 */ /* 0x004fe200078ec0ff */
[----:B------:R-:W-:Y:S01]  /*2b800*/  IMAD.MOV.U32 R62, RZ, RZ, R65 ;  /* 0x000000ffff3e7224 */ /* 0x000fe200078e0041 */
[----:B------:R-:W-:Y:S01]  /*2b810*/  IADD3 R3, R3, UR4, R0 ;  /* 0x0000000403037c10 */ /* 0x000fe2000fffe000 */
[----:B------:R-:W-:Y:S01]  /*2b820*/  IMAD.MOV.U32 R64, RZ, RZ, R56 ;  /* 0x000000ffff407224 */ /* 0x000fe200078e0038 */
[----:B------:R-:W-:Y:S01]  /*2b830*/  LOP3.LUT R0, R2, 0x100, RZ, 0xc0, !PT ;  /* 0x0000010002007812 */ /* 0x000fe200078ec0ff */
[----:B------:R-:W-:Y:S01]  /*2b840*/  IMAD.MOV.U32 R66, RZ, RZ, R80 ;  /* 0x000000ffff427224 */ /* 0x000fe200078e0050 */
[C---:B------:R-:W-:Y:S01]  /*2b850*/  IADD3 R2, R7.reuse, 0x2, RZ ;  /* 0x0000000207027810 */ /* 0x040fe20007ffe0ff */
[----:B------:R-:W-:Y:S01]  /*2b860*/  IMAD.MOV.U32 R132, RZ, RZ, R112 ;  /* 0x000000ffff847224 */ /* 0x000fe200078e0070 */
[----:B------:R-:W-:Y:S01]  /*2b870*/  IADD3 R0, R0, R3, RZ ;  /* 0x0000000300007210 */ /* 0x000fe20007ffe0ff */
[----:B------:R-:W-:Y:S01]  /*2b880*/  BAR.SYNC.DEFER_BLOCKING 0x0 ;  /* 0x0000000000007b1d */ /* 0x000fe20000010000 */
[----:B------:R-:W-:Y:S01]  /*2b890*/  ISETP.GE.AND P5, PT, R2, UR27, PT ;  /* 0x0000001b02007c0c */ /* 0x000fe2000bfa6270 */
[----:B------:R-:W-:Y:S01]  /*2b8a0*/  IMAD.MOV.U32 R134, RZ, RZ, R144 ;  /* 0x000000ffff867224 */ /* 0x000fe200078e0090 */
[----:B------:R-:W-:Y:S01]  /*2b8b0*/  LEA R2, R32, UR4, 0x4 ;  /* 0x0000000420027c11 */ /* 0x000fe2000f8e20ff */
        /* <DEDUP_REMOVED lines=20> */
[----:B------:R-:W-:Y:S01]  /*2ba00*/  STSM.16.M88.4 [R0], R36 ;  /* 0x0000002400007844 */ /* 0x000fe20000000200 */
[----:B------:R-:W-:Y:S01]  /*2ba10*/  MOV R83, R147 ;  /* 0x0000009300537202 */ /* 0x000fe20000000f00 */
[----:B------:R-:W-:Y:S01]  /*2ba20*/  IMAD.MOV.U32 R142, RZ, RZ, R153 ;  /* 0x000000ffff8e7224 */ /* 0x000fe200078e0099 */
[----:B------:R-:W-:Y:S01]  /*2ba30*/  MOV R113, R70 ;  /* 0x0000004600717202 */ /* 0x000fe20000000f00 */
[----:B------:R-:W-:Y:S01]  /*2ba40*/  BAR.SYNC.DEFER_BLOCKING 0x0 ;  /* 0x0000000000007b1d */ /* 0x000fe20000010000 */
[----:B------:R-:W-:Y:S01]  /*2ba50*/  MOV R115, R86 ;  /* 0x0000005600737202 */ /* 0x000fe20000000f00 */
[----:B------:R-:W-:Y:S01]  /*2ba60*/  IMAD.MOV.U32 R70, RZ, RZ, R85 ;  /* 0x000000ffff467224 */ /* 0x000fe200078e0055 */
[----:B------:R-:W-:Y:S01]  /*2ba70*/  MOV R69, R71 ;  /* 0x0000004700457202 */ /* 0x000fe20000000f00 */
[----:B------:R-:W-:Y:S01]  /*2ba80*/  IMAD.MOV.U32 R144, RZ, RZ, R16 ;  /* 0x000000ffff907224 */ /* 0x000fe200078e0010 */
[----:B------:R-:W-:Y:S01]  /*2ba90*/  MOV R71, R87 ;  /* 0x0000005700477202 */ /* 0x000fe20000000f00 */
[----:B------:R-:W-:Y:S01]  /*2baa0*/  IMAD.MOV.U32 R146, RZ, RZ, R20 ;  /* 0x000000ffff927224 */ /* 0x000fe200078e0014 */
[----:B------:R-:W-:Y:S01]  /*2bab0*/  MOV R137, R122 ;  /* 0x0000007a00897202 */ /* 0x000fe20000000f00 */
[----:B------:R-:W-:Y:S01]  /*2bac0*/  ULDC.64 UR28, c[0x0][0x228] ;  /* 0x00008a00001c7ab9 */ /* 0x000fe20000000a00 */
[----:B------:R-:W-:Y:S01]  /*2bad0*/  MOV R139, R154 ;  /* 0x0000009a008b7202 */ /* 0x000fe20000000f00 */
[----:B------:R-:W-:Y:S01]  /*2bae0*/  ULDC UR4, c[0x0][0x244] ;  /* 0x0000910000047ab9 */ /* 0x000fe20000000800 */
[----:B------:R-:W-:Y:S01]  /*2baf0*/  MOV R141, R123 ;  /* 0x0000007b008d7202 */ /* 0x000fe20000000f00 */
[C---:B-----5:R-:W-:Y:S01]  /*2bb00*/  IMAD R3, R222.reuse, UR4, RZ ;  /* 0x00000004de037c24 */ /* 0x060fe2000f8e02ff */
[----:B------:R-:W-:Y:S01]  /*2bb10*/  MOV R143, R155 ;  /* 0x0000009b008f7202 */ /* 0x000fe20000000f00 */
[C---:B------:R-:W-:Y:S01]  /*2bb20*/  VIADD R5, R7.reuse, 0x1 ;  /* 0x0000000107057836 */ /* 0x040fe20000000000 */
[----:B------:R-:W-:Y:S01]  /*2bb30*/  MOV R145, R18 ;  /* 0x0000001200917202 */ /* 0x000fe20000000f00 */
[----:B------:R-:W-:Y:S01]  /*2bb40*/  ULDC.64 UR6, c[0x0][0x220] ;  /* 0x0000880000067ab9 */ /* 0x000fe20000000a00 */
[----:B------:R-:W-:Y:S01]  /*2bb50*/  MOV R147, R22 ;  /* 0x0000001600937202 */ /* 0x000fe20000000f00 */
[----:B------:R-:W-:Y:S01]  /*2bb60*/  ULDC.64 UR30, c[0x0][0x228] ;  /* 0x00008a00001e7ab9 */ /* 0x000fe20000000a00 */
[----:B------:R-:W-:Y:S01]  /*2bb70*/  IADD3 R4, R7, 0x3f, RZ ;  /* 0x0000003f07047810 */ /* 0x000fe20007ffe0ff */
[----:B------:R-:W-:Y:S01]  /*2bb80*/  IMAD R6, R223, UR4, RZ ;  /* 0x00000004df067c24 */ /* 0x000fe2000f8e02ff */
[----:B------:R-:W-:Y:S01]  /*2bb90*/  ISETP.GE.AND P2, PT, R222, UR26, PT ;  /* 0x0000001ade007c0c */ /* 0x000fe2000bf46270 */
[----:B------:R-:W-:Y:S01]  /*2bba0*/  ULDC UR24, c[0x0][0x248] ;  /* 0x0000920000187ab9 */ /* 0x000fe20000000800 */
[----:B------:R-:W-:Y:S01]  /*2bbb0*/  ISETP.GE.AND P0, PT, R4, UR29, PT ;  /* 0x0000001d04007c0c */ /* 0x000fe2000bf06270 */
[----:B------:R-:W1:Y:S01]  /*2bbc0*/  LDS.128 R32, [R2] ;  /* 0x0000000002207984 */ /* 0x000e620000000c00 */
[C---:B------:R-:W-:Y:S01]  /*2bbd0*/  VIADD R4, R7.reuse, 0x3 ;  /* 0x0000000307047836 */ /* 0x040fe20000000000 */
[----:B------:R-:W-:Y:S01]  /*2bbe0*/  ISETP.LT.AND P2, PT, R7, UR31, !P2 ;  /* 0x0000001f07007c0c */ /* 0x000fe2000d741270 */
[----:B------:R-:W-:Y:S01]  /*2bbf0*/  ULDC.64 UR32, c[0x0][0x228] ;  /* 0x00008a0000207ab9 */ /* 0x000fe20000000a00 */
[----:B------:R-:W-:Y:S01]  /*2bc00*/  BAR.SYNC.DEFER_BLOCKING 0x0 ;  /* 0x0000000000007b1d */ /* 0x000fe20000010000 */
[----:B------:R-:W-:-:S02]  /*2bc10*/  ISETP.GE.AND P3, PT, R5, UR27, PT ;  /* 0x0000001b05007c0c */ /* 0x000fc4000bf66270 */
[----:B------:R-:W-:Y:S02]  /*2bc20*/  ISETP.GE.AND P1, PT, R4, UR27, PT ;  /* 0x0000001b04007c0c */ /* 0x000fe4000bf26270 */
[C---:B------:R-:W-:Y:S01]  /*2bc30*/  LEA R4, P4, R3.reuse, UR6, 0x2 ;  /* 0x0000000603047c11 */ /* 0x040fe2000f8810ff */
[----:B------:R-:W-:Y:S01]  /*2bc40*/  ULDC.64 UR22, c[0x0][0x228] ;  /* 0x00008a0000167ab9 */ /* 0x000fe20000000a00 */
[----:B------:R-:W-:Y:S01]  /*2bc50*/  LEA R20, P6, R6, UR6, 0x2 ;  /* 0x0000000606147c11 */ /* 0x000fe2000f8c10ff */
[----:B------:R-:W-:Y:S01]  /*2bc60*/  ULDC.64 UR20, c[0x0][0x228] ;  /* 0x00008a0000147ab9 */ /* 0x000fe20000000a00 */
[----:B------:R-:W-:Y:S01]  /*2bc70*/  LEA.HI.X.SX32 R5, R3, UR7, 0x2, P4 ;  /* 0x0000000703057c11 */ /* 0x000fe2000a0f16ff */
[----:B------:R-:W-:Y:S01]  /*2bc80*/  IMAD R3, R7, UR24, RZ ;  /* 0x0000001807037c24 */ /* 0x000fe2000f8e02ff */
[----:B------:R-:W-:Y:S01]  /*2bc90*/  ISETP.GE.AND P4, PT, R223, UR26, PT ;  /* 0x0000001adf007c0c */ /* 0x000fe2000bf86270 */
[----:B------:R-:W-:Y:S01]  /*2bca0*/  ULDC.64 UR18, c[0x0][0x228] ;  /* 0x00008a0000127ab9 */ /* 0x000fe20000000a00 */
[----:B------:R-:W-:Y:S01]  /*2bcb0*/  ULDC.64 UR16, c[0x0][0x228] ;  /* 0x00008a0000107ab9 */ /* 0x000fe20000000a00 */
[----:B------:R-:W-:Y:S01]  /*2bcc0*/  ULDC.64 UR14, c[0x0][0x228] ;  /* 0x00008a00000e7ab9 */ /* 0x000fe20000000a00 */
[----:B------:R-:W-:Y:S01]  /*2bcd0*/  ISETP.LT.AND P4, PT, R7, UR33, !P4 ;  /* 0x0000002107007c0c */ /* 0x000fe2000e781270 */
[----:B------:R-:W-:Y:S01]  /*2bce0*/  ULDC.64 UR12, c[0x0][0x228] ;  /* 0x00008a00000c7ab9 */ /* 0x000fe20000000a00 */
[----:B------:R-:W-:Y:S01]  /*2bcf0*/  ULDC.64 UR10, c[0x0][0x228] ;  /* 0x00008a00000a7ab9 */ /* 0x000fe20000000a00 */
[----:B------:R-:W-:Y:S01]  /*2bd00*/  ULDC.64 UR4, c[0x0][0x228] ;  /* 0x00008a0000047ab9 */ /* 0x000fe20000000a00 */
[----:B------:R-:W-:Y:S01]  /*2bd10*/  STSM.16.M88.4 [R0], R40 ;  /* 0x0000002800007844 */ /* 0x000fe20000000200 */
[----:B------:R-:W-:Y:S06]  /*2bd20*/  BAR.SYNC.DEFER_BLOCKING 0x0 ;  /* 0x0000000000007b1d */ /* 0x000fec0000010000 */
[----:B------:R-:W2:Y:S02]  /*2bd30*/  LDS.128 R36, [R2] ;  /* 0x0000000002247984 */ /* 0x000ea40000000c00 */
[----:B------:R-:W-:Y:S06]  /*2bd40*/  BAR.SYNC.DEFER_BLOCKING 0x0 ;  /* 0x0000000000007b1d */ /* 0x000fec0000010000 */
[----:B------:R-:W-:Y:S02]  /*2bd50*/  STSM.16.M88.4 [R0], R28 ;  /* 0x0000001c00007844 */ /* 0x000fe40000000200 */
[----:B------:R-:W-:Y:S06]  /*2bd60*/  BAR.SYNC.DEFER_BLOCKING 0x0 ;  /* 0x0000000000007b1d */ /* 0x000fec0000010000 */
[----:B------:R-:W3:Y:S02]  /*2bd70*/  LDS.128 R40, [R2] ;  /* 0x0000000002287984 */ /* 0x000ee40000000c00 */
[----:B------:R-:W-:Y:S06]  /*2bd80*/  BAR.SYNC.DEFER_BLOCKING 0x0 ;  /* 0x0000000000007b1d */ /* 0x000fec0000010000 */
[----:B------:R-:W-:Y:S02]  /*2bd90*/  STSM.16.M88.4 [R0], R44 ;  /* 0x0000002c00007844 */ /* 0x000fe40000000200 */
[----:B------:R-:W-:Y:S06]  /*2bda0*/  BAR.SYNC.DEFER_BLOCKING 0x0 ;  /* 0x0000000000007b1d */ /* 0x000fec0000010000 */
[----:B------:R-:W4:Y:S02]  /*2bdb0*/  LDS.128 R8, [R2] ;  /* 0x0000000002087984 */ /* 0x000f240000000c00 */
        /* <DEDUP_REMOVED lines=21> */
[----:B------:R1:W-:Y:S02]  /*2bf10*/  STSM.16.M88.4 [R0], R132 ;  /* 0x0000008400007844 */ /* 0x0003e40000000200 */
[----:B------:R-:W-:Y:S01]  /*2bf20*/  BAR.SYNC.DEFER_BLOCKING 0x0 ;  /* 0x0000000000007b1d */ /* 0x000fe20000010000 */
[----:B-1----:R-:W-:Y:S01]  /*2bf30*/  IMAD.MOV.U32 R132, RZ, RZ, R116 ;  /* 0x000000ffff847224 */ /* 0x002fe200078e0074 */
        /* <DEDUP_REMOVED lines=11> */
[----:B------:R-:W1:Y:S01]  /*2bff0*/  LDS.128 R72, [R2] ;  /* 0x0000000002487984 */ /* 0x000e620000000c00 */
[----:B------:R-:W-:-:S02]  /*2c000*/  MOV R101, R19 ;  /* 0x0000001300657202 */ /* 0x000fc40000000f00 */
[----:B------:R-:W-:Y:S01]  /*2c010*/  MOV R103, R23 ;  /* 0x0000001700677202 */ /* 0x000fe20000000f00 */
[----:B------:R-:W-:Y:S01]  /*2c020*/  BAR.SYNC.DEFER_BLOCKING 0x0 ;  /* 0x0000000000007b1d */ /* 0x000fe20000010000 */
[----:B------:R-:W-:-:S05]  /*2c030*/  IMAD.WIDE R22, R3, 0x4, R4 ;  /* 0x0000000403167825 */ /* 0x000fca00078e0204 */
[----:B------:R-:W-:Y:S02]  /*2c040*/  STSM.16.M88.4 [R0], R56 ;  /* 0x0000003800007844 */ /* 0x000fe40000000200 */
[----:B------:R-:W-:Y:S06]  /*2c050*/  BAR.SYNC.DEFER_BLOCKING 0x0 ;  /* 0x0000000000007b1d */ /* 0x000fec0000010000 */
[----:B------:R-:W1:Y:S02]  /*2c060*/  LDS.128 R60, [R2] ;  /* 0x00000000023c7984 */ /* 0x000e640000000c00 */
[----:B------:R-:W-:Y:S06]  /*2c070*/  BAR.SYNC.DEFER_BLOCKING 0x0 ;  /* 0x0000000000007b1d */ /* 0x000fec0000010000 */
        /* <DEDUP_REMOVED lines=8> */
[----:B------:R2:W-:Y:S02]  /*2c100*/  STSM.16.M88.4 [R0], R132 ;  /* 0x0000008400007844 */ /* 0x0005e40000000200 */
[----:B------:R-:W-:Y:S01]  /*2c110*/  BAR.SYNC.DEFER_BLOCKING 0x0 ;  /* 0x0000000000007b1d */ /* 0x000fe20000010000 */
[----:B--2---:R-:W-:Y:S01]  /*2c120*/  IMAD.MOV.U32 R132, RZ, RZ, R76 ;  /* 0x000000ffff847224 */ /* 0x004fe200078e004c */
[----:B------:R-:W-:Y:S01]  /*2c130*/  MOV R133, R78 ;  /* 0x0000004e00857202 */ /* 0x000fe20000000f00 */
[----:B------:R-:W-:Y:S01]  /*2c140*/  IMAD.MOV.U32 R134, RZ, RZ, R88 ;  /* 0x000000ffff867224 */ /* 0x000fe200078e0058 */
[----:B------:R-:W-:Y:S01]  /*2c150*/  MOV R135, R90 ;  /* 0x0000005a00877202 */ /* 0x000fe20000000f00 */
[----:B------:R-:W-:Y:S01]  /*2c160*/  IMAD.MOV.U32 R76, RZ, RZ, R77 ;  /* 0x000000ffff4c7224 */ /* 0x000fe200078e004d */
[----:B------:R-:W-:Y:S01]  /*2c170*/  MOV R77, R79 ;  /* 0x0000004f004d7202 */ /* 0x000fe20000000f00 */
[----:B------:R-:W-:Y:S01]  /*2c180*/  IMAD.MOV.U32 R78, RZ, RZ, R89 ;  /* 0x000000ffff4e7224 */ /* 0x000fe200078e0059 */
[----:B------:R-:W-:Y:S01]  /*2c190*/  MOV R79, R91 ;  /* 0x0000005b004f7202 */ /* 0x000fe20000000f00 */
[----:B------:R-:W2:Y:S01]  /*2c1a0*/  LDS.128 R112, [R2] ;  /* 0x0000000002707984 */ /* 0x000ea20000000c00 */
[----:B------:R-:W-:Y:S06]  /*2c1b0*/  BAR.SYNC.DEFER_BLOCKING 0x0 ;  /* 0x0000000000007b1d */ /* 0x000fec0000010000 */
[----:B------:R-:W-:Y:S02]  /*2c1c0*/  STSM.16.M88.4 [R0], R68 ;  /* 0x0000004400007844 */ /* 0x000fe40000000200 */
[----:B------:R-:W-:Y:S06]  /*2c1d0*/  BAR.SYNC.DEFER_BLOCKING 0x0 ;  /* 0x0000000000007b1d */ /* 0x000fec0000010000 */
[----:B------:R-:W2:Y:S02]  /*2c1e0*/  LDS.128 R84, [R2] ;  /* 0x0000000002547984 */ /* 0x000ea40000000c00 */
[----:B------:R-:W-:Y:S06]  /*2c1f0*/  BAR.SYNC.DEFER_BLOCKING 0x0 ;  /* 0x0000000000007b1d */ /* 0x000fec0000010000 */
[----:B------:R-:W-:Y:S02]  /*2c200*/  STSM.16.M88.4 [R0], R116 ;  /* 0x0000007400007844 */ /* 0x000fe40000000200 */
[----:B------:R-:W-:Y:S06]  /*2c210*/  BAR.SYNC.DEFER_BLOCKING 0x0 ;  /* 0x0000000000007b1d */ /* 0x000fec0000010000 */
[----:B------:R-:W2:Y:S02]  /*2c220*/  LDS.128 R80, [R2] ;  /* 0x0000000002507984 */ /* 0x000ea40000000c00 */
[----:B------:R-:W-:Y:S06]  /*2c230*/  BAR.SYNC.DEFER_BLOCKING 0x0 ;  /* 0x0000000000007b1d */ /* 0x000fec0000010000 */
[----:B------:R3:W-:Y:S02]  /*2c240*/  STSM.16.M88.4 [R0], R132 ;  /* 0x0000008400007844 */ /* 0x0007e40000000200 */
[----:B------:R-:W-:Y:S01]  /*2c250*/  BAR.SYNC.DEFER_BLOCKING 0x0 ;  /* 0x0000000000007b1d */ /* 0x000fe20000010000 */
[----:B---3--:R-:W-:Y:S01]  /*2c260*/  IMAD.MOV.U32 R132, RZ, RZ, R104 ;  /* 0x000000ffff847224 */ /* 0x008fe200078e0068 */
[----:B------:R-:W-:Y:S01]  /*2c270*/  MOV R133, R106 ;  /* 0x0000006a00857202 */ /* 0x000fe20000000f00 */
[----:B------:R-:W-:Y:S01]  /*2c280*/  IMAD.MOV.U32 R134, RZ, RZ, R92 ;  /* 0x000000ffff867224 */ /* 0x000fe200078e005c */
[----:B------:R-:W-:Y:S01]  /*2c290*/  MOV R135, R94 ;  /* 0x0000005e00877202 */ /* 0x000fe20000000f00 */
[----:B------:R-:W-:Y:S01]  /*2c2a0*/  IMAD.MOV.U32 R106, RZ, RZ, R93 ;  /* 0x000000ffff6a7224 */ /* 0x000fe200078e005d */
[----:B------:R-:W-:Y:S01]  /*2c2b0*/  MOV R93, R127 ;  /* 0x0000007f005d7202 */ /* 0x000fe20000000f00 */
[----:B------:R-:W-:-:S02]  /*2c2c0*/  IMAD.MOV.U32 R92, RZ, RZ, R125 ;  /* 0x000000ffff5c7224 */ /* 0x000fc400078e007d */
[----:B------:R-:W-:Y:S01]  /*2c2d0*/  IMAD.MOV.U32 R104, RZ, RZ, R105 ;  /* 0x000000ffff687224 */ /* 0x000fe200078e0069 */
[----:B------:R-:W-:Y:S01]  /*2c2e0*/  MOV R105, R107 ;  /* 0x0000006b00697202 */ /* 0x000fe20000000f00 */
[----:B------:R-:W-:Y:S01]  /*2c2f0*/  IMAD.MOV.U32 R94, RZ, RZ, R157 ;  /* 0x000000ffff5e7224 */ /* 0x000fe200078e009d */
[----:B------:R-:W-:Y:S01]  /*2c300*/  MOV R107, R95 ;  /* 0x0000005f006b7202 */ /* 0x000fe20000000f00 */
[----:B------:R-:W3:Y:S01]  /*2c310*/  LDS.128 R68, [R2] ;  /* 0x0000000002447984 */ /* 0x000ee20000000c00 */
[----:B------:R-:W-:Y:S01]  /*2c320*/  MOV R95, R159 ;  /* 0x0000009f005f7202 */ /* 0x000fe20000000f00 */
[----:B------:R-:W-:Y:S06]  /*2c330*/  BAR.SYNC.DEFER_BLOCKING 0x0 ;  /* 0x0000000000007b1d */ /* 0x000fec0000010000 */
[----:B------:R4:W-:Y:S02]  /*2c340*/  STSM.16.M88.4 [R0], R136 ;  /* 0x0000008800007844 */ /* 0x0009e40000000200 */
[----:B------:R-:W-:Y:S01]  /*2c350*/  BAR.SYNC.DEFER_BLOCKING 0x0 ;  /* 0x0000000000007b1d */ /* 0x000fe20000010000 */
[----:B----4-:R-:W-:Y:S01]  /*2c360*/  IMAD.MOV.U32 R136, RZ, RZ, R124 ;  /* 0x000000ffff887224 */ /* 0x010fe200078e007c */
[----:B------:R-:W-:Y:S01]  /*2c370*/  MOV R137, R126 ;  /* 0x0000007e00897202 */ /* 0x000fe20000000f00 */
[----:B------:R-:W-:Y:S01]  /*2c380*/  IMAD.MOV.U32 R138, RZ, RZ, R156 ;  /* 0x000000ffff8a7224 */ /* 0x000fe200078e009c */
[----:B------:R-:W-:-:S02]  /*2c390*/  MOV R139, R158 ;  /* 0x0000009e008b7202 */ /* 0x000fc40000000f00 */
        /* <DEDUP_REMOVED lines=11> */
[----:B------:R-:W-:-:S02]  /*2c450*/  MOV R143, R162 ;  /* 0x000000a2008f7202 */ /* 0x000fc40000000f00 */
        /* <DEDUP_REMOVED lines=40> */
[----:B------:R-:W-:-:S02]  /*2c6e0*/  IMAD.MOV.U32 R100, RZ, RZ, R17 ;  /* 0x000000ffff647224 */ /* 0x000fc400078e0011 */
[----:B------:R-:W-:Y:S01]  /*2c6f0*/  IMAD.MOV.U32 R102, RZ, RZ, R21 ;  /* 0x000000ffff667224 */ /* 0x000fe200078e0015 */
[----:B------:R-:W-:Y:S01]  /*2c700*/  LEA.HI.X.SX32 R21, R6, UR7, 0x2, P6 ;  /* 0x0000000706157c11 */ /* 0x000fe2000b0f16ff */
[----:B------:R-:W-:Y:S01]  /*2c710*/  VIADD R6, R7, 0x4 ;  /* 0x0000000407067836 */ /* 0x000fe20000000000 */
[----:B------:R-:W-:Y:S01]  /*2c720*/  ISETP.LT.AND P6, PT, R222, UR18, !P5 ;  /* 0x00000012de007c0c */ /* 0x000fe2000efc1270 */
[----:B------:R-:W-:Y:S01]  /*2c730*/  ULDC.64 UR6, c[0x0][0x228] ;  /* 0x00008a0000067ab9 */ /* 0x000fe20000000a00 */
[----:B------:R-:W-:Y:S01]  /*2c740*/  ISETP.LT.AND P5, PT, R223, UR16, !P5 ;  /* 0x00000010df007c0c */ /* 0x000fe2000efa1270 */
[----:B------:R-:W3:Y:S01]  /*2c750*/  LDS.128 R136, [R2] ;  /* 0x0000000002887984 */ /* 0x000ee20000000c00 */
[----:B------:R-:W-:Y:S06]  /*2c760*/  BAR.SYNC.DEFER_BLOCKING 0x0 ;  /* 0x0000000000007b1d */ /* 0x000fec0000010000 */
[----:B------:R-:W-:Y:S02]  /*2c770*/  STSM.16.M88.4 [R0], R108 ;  /* 0x0000006c00007844 */ /* 0x000fe40000000200 */
[----:B------:R-:W-:Y:S06]  /*2c780*/  BAR.SYNC.DEFER_BLOCKING 0x0 ;  /* 0x0000000000007b1d */ /* 0x000fec0000010000 */
[----:B------:R-:W3:Y:S02]  /*2c790*/  LDS.128 R128, [R2] ;  /* 0x0000000002807984 */ /* 0x000ee40000000c00 */
        /* <DEDUP_REMOVED lines=17> */
[----:B------:R4:W-:Y:S02]  /*2c8b0*/  STSM.16.M88.4 [R0], R100 ;  /* 0x0000006400007844 */ /* 0x0009e40000000200 */
[----:B------:R-:W-:Y:S01]  /*2c8c0*/  BAR.SYNC.DEFER_BLOCKING 0x0 ;  /* 0x0000000000007b1d */ /* 0x000fe20000010000 */
[C---:B----4-:R-:W-:Y:S01]  /*2c8d0*/  IMAD.WIDE R100, R3.reuse, 0x4, R20 ;  /* 0x0000000403647825 */ /* 0x050fe200078e0214 */
[----:B------:R-:W-:-:S02]  /*2c8e0*/  IADD3 R3, R3, UR24, RZ ;  /* 0x0000001803037c10 */ /* 0x000fc4000fffe0ff */
[----:B------:R-:W-:-:S03]  /*2c8f0*/  IADD3 R0, R7, 0x5, RZ ;  /* 0x0000000507007810 */ /* 0x000fc60007ffe0ff */
[C---:B------:R-:W-:Y:S02]  /*2c900*/  VIADD R145, R3.reuse, UR24 ;  /* 0x0000001803917c36 */ /* 0x040fe40008000000 */
[----:B------:R-:W-:Y:S01]  /*2c910*/  IMAD.WIDE R102, R3, 0x4, R20 ;  /* 0x0000000403667825 */ /* 0x000fe200078e0214 */
[----:B------:R4:W-:Y:S01]  /*2c920*/  @P2 STG.E desc[UR8][R22.64], R32 ;  /* 0x0000002016002986 */ /* 0x0009e2000c101908 */
[----:B------:R-:W-:Y:S02]  /*2c930*/  ISETP.LT.AND P2, PT, R222, UR22, !P3 ;  /* 0x00000016de007c0c */ /* 0x000fe4000df41270 */
[----:B------:R-:W-:Y:S01]  /*2c940*/  IMAD.WIDE R140, R145, 0x4, R4 ;  /* 0x00000004918c7825 */ /* 0x000fe200078e0204 */
[----:B------:R-:W-:Y:S01]  /*2c950*/  ISETP.LT.AND P3, PT, R223, UR20, !P3 ;  /* 0x00000014df007c0c */ /* 0x000fe2000df61270 */
[----:B------:R1:W-:Y:S01]  /*2c960*/  @P4 STG.E desc[UR8][R100.64], R36 ;  /* 0x0000002464004986 */ /* 0x0003e2000c101908 */
[----:B------:R-:W-:Y:S01]  /*2c970*/  ISETP.GE.AND P4, PT, R6, UR27, PT ;  /* 0x0000001b06007c0c */ /* 0x000fe2000bf86270 */
[C---:B------:R-:W-:Y:S01]  /*2c980*/  IMAD.WIDE R142, R145.reuse, 0x4, R20 ;  /* 0x00000004918e7825 */ /* 0x040fe200078e0214 */
[----:B------:R-:W-:-:S03]  /*2c990*/  IADD3 R145, R145, UR24, RZ ;  /* 0x0000001891917c10 */ /* 0x000fc6000fffe0ff */
[----:B------:R-:W-:Y:S02]  /*2c9a0*/  VIADD R6, R7, 0x11 ;  /* 0x0000001107067836 */ /* 0x000fe40000000000 */
[----:B----4-:R-:W-:Y:S01]  /*2c9b0*/  IMAD.WIDE R22, R3, 0x4, R4 ;  /* 0x0000000403167825 */ /* 0x010fe200078e0204 */
[----:B------:R-:W-:-:S04]  /*2c9c0*/  IADD3 R3, R145, UR24, RZ ;  /* 0x0000001891037c10 */ /* 0x000fc8000fffe0ff */
[----:B------:R4:W-:Y:S01]  /*2c9d0*/  @P2 STG.E desc[UR8][R22.64], R40 ;  /* 0x0000002816002986 */ /* 0x0009e2000c101908 */
[----:B------:R-:W-:Y:S01]  /*2c9e0*/  ISETP.GE.AND P2, PT, R0, UR27, PT ;  /* 0x0000001b00007c0c */ /* 0x000fe2000bf46270 */
[----:B------:R-:W-:Y:S02]  /*2c9f0*/  VIADD R0, R7, 0x6 ;  /* 0x0000000607007836 */ /* 0x000fe40000000000 */
[----:B------:R-:W-:Y:S01]  /*2ca00*/  @P3 STG.E desc[UR8][R102.64], R8 ;  /* 0x0000000866003986 */ /* 0x000fe2000c101908 */
[----:B-1----:R-:W-:Y:S02]  /*2ca10*/  IMAD.WIDE R100, R3, 0x4, R20 ;  /* 0x0000000403647825 */ /* 0x002fe400078e0214 */
[----:B------:R-:W-:Y:S01]  /*2ca20*/  ISETP.GE.AND P3, PT, R0, UR27, PT ;  /* 0x0000001b00007c0c */ /* 0x000fe2000bf66270 */
[----:B------:R1:W-:Y:S01]  /*2ca30*/  @P6 STG.E desc[UR8][R140.64], R33 ;  /* 0x000000218c006986 */ /* 0x0003e2000c101908 */
[C---:B------:R-:W-:Y:S01]  /*2ca40*/  ISETP.LT.AND P6, PT, R222.reuse, UR14, !P1 ;  /* 0x0000000ede007c0c */ /* 0x040fe2000cfc1270 */
[----:B------:R-:W-:Y:S01]  /*2ca50*/  VIADD R0, R7, 0x7 ;  /* 0x0000000707007836 */ /* 0x000fe20000000000 */
[----:B------:R-:W-:Y:S01]  /*2ca60*/  ISETP.LT.AND P1, PT, R223, UR12, !P1 ;  /* 0x0000000cdf007c0c */ /* 0x000fe2000cf21270 */
[----:B----4-:R-:W-:Y:S01]  /*2ca70*/  IMAD.WIDE R22, R145, 0x4, R4 ;  /* 0x0000000491167825 */ /* 0x010fe200078e0204 */
[----:B------:R4:W-:Y:S01]  /*2ca80*/  @P5 STG.E desc[UR8][R142.64], R37 ;  /* 0x000000258e005986 */ /* 0x0009e2000c101908 */
[----:B------:R-:W-:Y:S01]  /*2ca90*/  ISETP.LT.AND P5, PT, R222, UR10, !P4 ;  /* 0x0000000ade007c0c */ /* 0x000fe2000e7a1270 */
[----:B------:R-:W-:Y:S01]  /*2caa0*/  ULDC UR10, c[0x0][0x228] ;  /* 0x00008a00000a7ab9 */ /* 0x000fe20000000800 */
[----:B------:R-:W-:Y:S01]  /*2cab0*/  ISETP.LT.AND P4, PT, R223, UR6, !P4 ;  /* 0x00000006df007c0c */ /* 0x000fe2000e781270 */
[----:B------:R-:W-:Y:S01]  /*2cac0*/  ULDC UR6, c[0x0][0x228] ;  /* 0x00008a0000067ab9 */ /* 0x000fe20000000800 */
[----:B------:R-:W-:Y:S01]  /*2cad0*/  ULDC UR12, c[0x0][0x228] ;  /* 0x00008a00000c7ab9 */ /* 0x000fe20000000800 */
[----:B-1----:R-:W-:-:S03]  /*2cae0*/  IMAD.WIDE R32, R145, 0x4, R20 ;  /* 0x0000000491207825 */ /* 0x002fc600078e0214 */
[----:B------:R1:W-:Y:S01]  /*2caf0*/  @P6 STG.E desc[UR8][R22.64], R41 ;  /* 0x0000002916006986 */ /* 0x0003e2000c101908 */
[----:B------:R-:W-:Y:S01]  /*2cb00*/  ISETP.GE.AND P6, PT, R0, UR27, PT ;  /* 0x0000001b00007c0c */ /* 0x000fe2000bfc6270 */
[----:B----4-:R-:W-:Y:S02]  /*2cb10*/  IMAD.WIDE R36, R3, 0x4, R4 ;  /* 0x0000000403247825 */ /* 0x010fe400078e0204 */
[----:B------:R4:W-:Y:S01]  /*2cb20*/  @P1 STG.E desc[UR8][R32.64], R9 ;  /* 0x0000000920001986 */ /* 0x0009e2000c101908 */
[C---:B------:R-:W-:Y:S01]  /*2cb30*/  ISETP.LT.AND P1, PT, R222.reuse, UR4, !P2 ;  /* 0x00000004de007c0c */ /* 0x040fe2000d721270 */
[----:B------:R-:W-:Y:S01]  /*2cb40*/  ULDC UR4, c[0x0][0x228] ;  /* 0x00008a0000047ab9 */ /* 0x000fe20000000800 */
[----:B------:R-:W-:Y:S01]  /*2cb50*/  ISETP.LT.AND P2, PT, R223, UR28, !P2 ;  /* 0x0000001cdf007c0c */ /* 0x000fe2000d741270 */
[----:B------:R-:W-:Y:S01]  /*2cb60*/  VIADD R3, R3, UR24 ;  /* 0x0000001803037c36 */ /* 0x000fe20008000000 */
[----:B------:R2:W-:Y:S01]  /*2cb70*/  @P5 STG.E desc[UR8][R36.64], R34 ;  /* 0x0000002224005986 */ /* 0x0005e2000c101908 */
[----:B------:R-:W-:-:S02]  /*2cb80*/  ISETP.LT.AND P5, PT, R222, UR30, !P3 ;  /* 0x0000001ede007c0c */ /* 0x000fc4000dfa1270 */
[----:B-1----:R-:W-:Y:S01]  /*2cb90*/  IMAD.WIDE R22, R3, 0x4, R20 ;  /* 0x0000000403167825 */ /* 0x002fe200078e0214 */
[----:B------:R-:W-:Y:S01]  /*2cba0*/  @P4 STG.E desc[UR8][R100.64], R38 ;  /* 0x0000002664004986 */ /* 0x000fe2000c101908 */
[----:B------:R-:W-:Y:S02]  /*2cbb0*/  ISETP.LT.AND P3, PT, R223, UR32, !P3 ;  /* 0x00000020df007c0c */ /* 0x000fe4000df61270 */
[----:B----4-:R-:W-:Y:S01]  /*2cbc0*/  IMAD.WIDE R8, R3, 0x4, R4 ;  /* 0x0000000403087825 */ /* 0x010fe200078e0204 */
[----:B------:R-:W-:-:S03]  /*2cbd0*/  IADD3 R0, R7, 0x8, RZ ;  /* 0x0000000807007810 */ /* 0x000fc60007ffe0ff */
[----:B------:R-:W-:Y:S01]  /*2cbe0*/  VIADD R41, R3, UR24 ;  /* 0x0000001803297c36 */ /* 0x000fe20008000000 */
[----:B------:R1:W-:Y:S01]  /*2cbf0*/  @P1 STG.E desc[UR8][R8.64], R42 ;  /* 0x0000002a08001986 */ /* 0x0003e2000c101908 */
[----:B------:R-:W-:Y:S02]  /*2cc00*/  ISETP.GE.AND P4, PT, R0, UR27, PT ;  /* 0x0000001b00007c0c */ /* 0x000fe4000bf86270 */
[----:B------:R-:W-:Y:S01]  /*2cc10*/  IMAD.WIDE R32, R41, 0x4, R4 ;  /* 0x0000000429207825 */ /* 0x000fe200078e0204 */
[----:B------:R4:W-:Y:S01]  /*2cc20*/  @P2 STG.E desc[UR8][R22.64], R10 ;  /* 0x0000000a16002986 */ /* 0x0009e2000c101908 */
[C---:B------:R-:W-:Y:S01]  /*2cc30*/  ISETP.LT.AND P2, PT, R222.reuse, UR4, !P6 ;  /* 0x00000004de007c0c */ /* 0x040fe2000f741270 */
[----:B------:R-:W-:Y:S01]  /*2cc40*/  ULDC UR4, c[0x0][0x228] ;  /* 0x00008a0000047ab9 */ /* 0x000fe20000000800 */
[----:B------:R-:W-:Y:S01]  /*2cc50*/  ISETP.LT.AND P6, PT, R223, UR6, !P6 ;  /* 0x00000006df007c0c */ /* 0x000fe2000f7c1270 */
[----:B--2---:R-:W-:Y:S01]  /*2cc60*/  IMAD.WIDE R36, R41, 0x4, R20 ;  /* 0x0000000429247825 */ /* 0x004fe200078e0214 */
[----:B------:R-:W-:Y:S01]  /*2cc70*/  IADD3 R0, R7, 0x9, RZ ;  /* 0x0000000907007810 */ /* 0x000fe20007ffe0ff */
[----:B------:R2:W-:Y:S01]  /*2cc80*/  @P5 STG.E desc[UR8][R32.64], R35 ;  /* 0x0000002320005986 */ /* 0x0005e2000c101908 */
[----:B------:R-:W-:Y:S01]  /*2cc90*/  ISETP.LT.AND P5, PT, R222, UR4, !P4 ;  /* 0x00000004de007c0c */ /* 0x000fe2000e7a1270 */
[----:B------:R-:W-:Y:S01]  /*2cca0*/  VIADD R41, R41, UR24 ;  /* 0x0000001829297c36 */ /* 0x000fe20008000000 */
[----:B------:R-:W-:Y:S01]  /*2ccb0*/  ULDC UR4, c[0x0][0x228] ;  /* 0x00008a0000047ab9 */ /* 0x000fe20000000800 */
[----:B------:R-:W-:Y:S01]  /*2ccc0*/  ISETP.GE.AND P1, PT, R0, UR27, PT ;  /* 0x0000001b00007c0c */ /* 0x000fe2000bf26270 */
[----:B------:R-:W-:Y:S01]  /*2ccd0*/  @P3 STG.E desc[UR8][R36.64], R39 ;  /* 0x0000002724003986 */ /* 0x000fe2000c101908 */
[----:B-1----:R-:W-:Y:S01]  /*2cce0*/  IMAD.WIDE R8, R41, 0x4, R4 ;  /* 0x0000000429087825 */ /* 0x002fe200078e0204 */
[----:B------:R-:W-:Y:S01]  /*2ccf0*/  ISETP.LT.AND P4, PT, R223, UR4, !P4 ;  /* 0x00000004df007c0c */ /* 0x000fe2000e781270 */
[----:B------:R-:W-:Y:S01]  /*2cd00*/  ULDC UR4, c[0x0][0x228] ;  /* 0x00008a0000047ab9 */ /* 0x000fe20000000800 */
[----:B------:R-:W-:Y:S01]  /*2cd10*/  ULDC UR6, c[0x0][0x228] ;  /* 0x00008a0000067ab9 */ /* 0x000fe20000000800 */
[----:B----4-:R-:W-:Y:S01]  /*2cd20*/  IMAD.WIDE R22, R41, 0x4, R20 ;  /* 0x0000000429167825 */ /* 0x010fe200078e0214 */
[----:B------:R1:W-:Y:S01]  /*2cd30*/  @P2 STG.E desc[UR8][R8.64], R43 ;  /* 0x0000002b08002986 */ /* 0x0003e2000c101908 */
[----:B------:R-:W-:-:S02]  /*2cd40*/  IADD3 R0, R7, 0xa, RZ ;  /* 0x0000000a07007810 */ /* 0x000fc40007ffe0ff */
[----:B------:R-:W-:Y:S01]  /*2cd50*/  VIADD R3, R41, UR24 ;  /* 0x0000001829037c36 */ /* 0x000fe20008000000 */
[----:B------:R4:W-:Y:S01]  /*2cd60*/  @P6 STG.E desc[UR8][R22.64], R11 ;  /* 0x0000000b16006986 */ /* 0x0009e2000c101908 */
[----:B------:R-:W-:Y:S01]  /*2cd70*/  ISETP.LT.AND P6, PT, R222, UR4, !P1 ;  /* 0x00000004de007c0c */ /* 0x000fe2000cfc1270 */
[----:B------:R-:W-:Y:S01]  /*2cd80*/  ULDC UR4, c[0x0][0x228] ;  /* 0x00008a0000047ab9 */ /* 0x000fe20000000800 */
[----:B------:R-:W-:Y:S01]  /*2cd90*/  ISETP.LT.AND P1, PT, R223, UR6, !P1 ;  /* 0x00000006df007c0c */ /* 0x000fe2000cf21270 */
[----:B--2---:R-:W-:Y:S01]  /*2cda0*/  IMAD.WIDE R32, R3, 0x4, R4 ;  /* 0x0000000403207825 */ /* 0x004fe200078e0204 */
[----:B------:R-:W-:Y:S01]  /*2cdb0*/  ISETP.GE.AND P3, PT, R0, UR27, PT ;  /* 0x0000001b00007c0c */ /* 0x000fe2000bf66270 */
[----:B------:R-:W-:Y:S01]  /*2cdc0*/  ULDC UR6, c[0x0][0x228] ;  /* 0x00008a0000067ab9 */ /* 0x000fe20000000800 */
[----:B------:R-:W-:Y:S01]  /*2cdd0*/  IADD3 R0, R7, 0xb, RZ ;  /* 0x0000000b07007810 */ /* 0x000fe20007ffe0ff */
[C---:B-1----:R-:W-:Y:S01]  /*2cde0*/  IMAD.WIDE R8, R3.reuse, 0x4, R20 ;  /* 0x0000000403087825 */ /* 0x042fe200078e0214 */
[----:B------:R-:W-:Y:S01]  /*2cdf0*/  IADD3 R3, R3, UR24, RZ ;  /* 0x0000001803037c10 */ /* 0x000fe2000fffe0ff */
[----:B------:R1:W-:Y:S01]  /*2ce00*/  @P5 STG.E desc[UR8][R32.64], R28 ;  /* 0x0000001c20005986 */ /* 0x0003e2000c101908 */
[----:B------:R-:W-:Y:S01]  /*2ce10*/  ISETP.LT.AND P5, PT, R222, UR10, !P3 ;  /* 0x0000000ade007c0c */ /* 0x000fe2000dfa1270 */
[----:B------:R-:W-:Y:S01]  /*2ce20*/  ULDC UR10, c[0x0][0x228] ;  /* 0x00008a00000a7ab9 */ /* 0x000fe20000000800 */
[----:B------:R-:W-:Y:S01]  /*2ce30*/  ISETP.GE.AND P2, PT, R0, UR27, PT ;  /* 0x0000001b00007c0c */ /* 0x000fe2000bf46270 */
[----:B----4-:R-:W-:Y:S01]  /*2ce40*/  IMAD.WIDE R10, R3, 0x4, R4 ;  /* 0x00000004030a7825 */ /* 0x010fe200078e0204 */
[----:B------:R2:W-:Y:S01]  /*2ce50*/  @P4 STG.E desc[UR8][R8.64], R44 ;  /* 0x0000002c08004986 */ /* 0x0005e2000c101908 */
[----:B------:R-:W-:Y:S01]  /*2ce60*/  ISETP.LT.AND P3, PT, R223, UR12, !P3 ;  /* 0x0000000cdf007c0c */ /* 0x000fe2000df61270 */
[----:B------:R-:W-:Y:S01]  /*2ce70*/  ULDC UR12, c[0x0][0x228] ;  /* 0x00008a00000c7ab9 */ /* 0x000fe20000000800 */
[C---:B------:R-:W-:Y:S01]  /*2ce80*/  IMAD.WIDE R22, R3.reuse, 0x4, R20 ;  /* 0x0000000403167825 */ /* 0x040fe200078e0214 */
[----:B------:R4:W-:Y:S03]  /*2ce90*/  @P6 STG.E desc[UR8][R10.64], R48 ;  /* 0x000000300a006986 */ /* 0x0009e6000c101908 */
[----:B------:R-:W-:Y:S01]  /*2cea0*/  VIADD R37, R3, UR24 ;  /* 0x0000001803257c36 */ /* 0x000fe20008000000 */
[----:B------:R3:W-:Y:S01]  /*2ceb0*/  @P1 STG.E desc[UR8][R22.64], R52 ;  /* 0x0000003416001986 */ /* 0x0007e2000c101908 */
[----:B------:R-:W-:Y:S01]  /*2cec0*/  VIADD R0, R7, 0xc ;  /* 0x0000000c07007836 */ /* 0x000fe20000000000 */
[----:B------:R-:W-:Y:S01]  /*2ced0*/  ISETP.LT.AND P1, PT, R222, UR4, !P2 ;  /* 0x00000004de007c0c */ /* 0x000fe2000d721270 */
[----:B------:R-:W-:Y:S01]  /*2cee0*/  ULDC UR4, c[0x0][0x228] ;  /* 0x00008a0000047ab9 */ /* 0x000fe20000000800 */
[----:B-1----:R-:W-:Y:S01]  /*2cef0*/  IMAD.WIDE R32, R37, 0x4, R4 ;  /* 0x0000000425207825 */ /* 0x002fe200078e0204 */
[----:B------:R-:W-:Y:S01]  /*2cf00*/  ISETP.LT.AND P2, PT, R223, UR4, !P2 ;  /* 0x00000004df007c0c */ /* 0x000fe2000d741270 */
[----:B------:R-:W-:Y:S01]  /*2cf10*/  ULDC UR4, c[0x0][0x228] ;  /* 0x00008a0000047ab9 */ /* 0x000fe20000000800 */
[----:B------:R-:W-:Y:S01]  /*2cf20*/  ISETP.GE.AND P4, PT, R0, UR27, PT ;  /* 0x0000001b00007c0c */ /* 0x000fe2000bf86270 */
[C---:B------:R-:W-:Y:S01]  /*2cf30*/  IMAD.WIDE R34, R37.reuse, 0x4, R20 ;  /* 0x0000000425227825 */ /* 0x040fe200078e0214 */
[----:B------:R-:W-:Y:S01]  /*2cf40*/  IADD3 R37, R37, UR24, RZ ;  /* 0x0000001825257c10 */ /* 0x000fe2000fffe0ff */
[----:B------:R1:W-:Y:S01]  /*2cf50*/  @P5 STG.E desc[UR8][R32.64], R29 ;  /* 0x0000001d20005986 */ /* 0x0003e2000c101908 */
[----:B------:R-:W-:-:S02]  /*2cf60*/  IADD3 R0, R7, 0xd, RZ ;  /* 0x0000000d07007810 */ /* 0x000fc40007ffe0ff */
[----:B------:R-:W-:Y:S01]  /*2cf70*/  ISETP.LT.AND P5, PT, R222, UR6, !P4 ;  /* 0x00000006de007c0c */ /* 0x000fe2000e7a1270 */
[----:B--2---:R-:W-:Y:S01]  /*2cf80*/  IMAD.WIDE R8, R37, 0x4, R4 ;  /* 0x0000000425087825 */ /* 0x004fe200078e0204 */
[----:B------:R-:W-:Y:S01]  /*2cf90*/  ISETP.GE.AND P6, PT, R0, UR27, PT ;  /* 0x0000001b00007c0c */ /* 0x000fe2000bfc6270 */
[----:B------:R-:W-:Y:S01]  /*2cfa0*/  @P3 STG.E desc[UR8][R34.64], R45 ;  /* 0x0000002d22003986 */ /* 0x000fe2000c101908 */
[----:B------:R-:W-:Y:S01]  /*2cfb0*/  ISETP.LT.AND P4, PT, R223, UR4, !P4 ;  /* 0x00000004df007c0c */ /* 0x000fe2000e781270 */
[C---:B----4-:R-:W-:Y:S01]  /*2cfc0*/  IMAD.WIDE R10, R37.reuse, 0x4, R20 ;  /* 0x00000004250a7825 */ /* 0x050fe200078e0214 */
[----:B------:R-:W-:Y:S01]  /*2cfd0*/  ULDC UR4, c[0x0][0x228] ;  /* 0x00008a0000047ab9 */ /* 0x000fe20000000800 */
[----:B------:R2:W-:Y:S01]  /*2cfe0*/  @P1 STG.E desc[UR8][R8.64], R49 ;  /* 0x0000003108001986 */ /* 0x0005e2000c101908 */
[----:B------:R-:W-:Y:S01]  /*2cff0*/  ULDC UR6, c[0x0][0x228] ;  /* 0x00008a0000067ab9 */ /* 0x000fe20000000800 */
[----:B------:R-:W-:Y:S02]  /*2d000*/  VIADD R3, R37, UR24 ;  /* 0x0000001825037c36 */ /* 0x000fe40008000000 */
[----:B------:R-:W-:Y:S01]  /*2d010*/  VIADD R0, R7, 0xe ;  /* 0x0000000e07007836 */ /* 0x000fe20000000000 */
[----:B------:R4:W-:Y:S01]  /*2d020*/  @P2 STG.E desc[UR8][R10.64], R53 ;  /* 0x000000350a002986 */ /* 0x0009e2000c101908 */
[C---:B---3--:R-:W-:Y:S01]  /*2d030*/  IMAD.WIDE R22, R3.reuse, 0x4, R4 ;  /* 0x0000000403167825 */ /* 0x048fe200078e0204 */
[----:B------:R-:W-:Y:S01]  /*2d040*/  ISETP.LT.AND P2, PT, R222, UR4, !P6 ;  /* 0x00000004de007c0c */ /* 0x000fe2000f741270 */
[----:B------:R-:W-:Y:S01]  /*2d050*/  ULDC UR4, c[0x0][0x228] ;  /* 0x00008a0000047ab9 */ /* 0x000fe20000000800 */
[----:B------:R-:W-:Y:S01]  /*2d060*/  ISETP.GE.AND P3, PT, R0, UR27, PT ;  /* 0x0000001b00007c0c */ /* 0x000fe2000bf66270 */
[----:B-1----:R-:W-:Y:S01]  /*2d070*/  IMAD.WIDE R28, R3, 0x4, R20 ;  /* 0x00000004031c7825 */ /* 0x002fe200078e0214 */
[----:B------:R-:W-:Y:S01]  /*2d080*/  ISETP.LT.AND P6, PT, R223, UR4, !P6 ;  /* 0x00000004df007c0c */ /* 0x000fe2000f7c1270 */
[----:B------:R-:W-:Y:S01]  /*2d090*/  ULDC UR4, c[0x0][0x228] ;  /* 0x00008a0000047ab9 */ /* 0x000fe20000000800 */
[----:B------:R1:W-:Y:S01]  /*2d0a0*/  @P5 STG.E desc[UR8][R22.64], R30 ;  /* 0x0000001e16005986 */ /* 0x0003e2000c101908 */
[----:B------:R-:W-:Y:S01]  /*2d0b0*/  VIADD R3, R3, UR24 ;  /* 0x0000001803037c36 */ /* 0x000fe20008000000 */
[----:B------:R-:W-:Y:S01]  /*2d0c0*/  ISETP.LT.AND P5, PT, R222, UR4, !P3 ;  /* 0x00000004de007c0c */ /* 0x000fe2000dfa1270 */
[----:B------:R-:W-:Y:S01]  /*2d0d0*/  ULDC UR4, c[0x0][0x228] ;  /* 0x00008a0000047ab9 */ /* 0x000fe20000000800 */
[----:B------:R-:W-:Y:S01]  /*2d0e0*/  IADD3 R0, R7, 0xf, RZ ;  /* 0x0000000f07007810 */ /* 0x000fe20007ffe0ff */
[C---:B--2---:R-:W-:Y:S01]  /*2d0f0*/  IMAD.WIDE R8, R3.reuse, 0x4, R4 ;  /* 0x0000000403087825 */ /* 0x044fe200078e0204 */
[----:B------:R-:W-:Y:S01]  /*2d100*/  IADD3 R33, R3, UR24, RZ ;  /* 0x0000001803217c10 */ /* 0x000fe2000fffe0ff */
[----:B------:R-:W-:Y:S01]  /*2d110*/  @P4 STG.E desc[UR8][R28.64], R46 ;  /* 0x0000002e1c004986 */ /* 0x000fe2000c101908 */
[----:B------:R-:W-:Y:S01]  /*2d120*/  ISETP.LT.AND P3, PT, R223, UR4, !P3 ;  /* 0x00000004df007c0c */ /* 0x000fe2000df61270 */
[----:B----4-:R-:W-:Y:S01]  /*2d130*/  IMAD.WIDE R10, R3, 0x4, R20 ;  /* 0x00000004030a7825 */ /* 0x010fe200078e0214 */
[----:B------:R-:W-:Y:S01]  /*2d140*/  ISETP.GE.AND P1, PT, R0, UR27, PT ;  /* 0x0000001b00007c0c */ /* 0x000fe2000bf26270 */
[----:B------:R2:W-:Y:S01]  /*2d150*/  @P2 STG.E desc[UR8][R8.64], R50 ;  /* 0x0000003208002986 */ /* 0x0005e2000c101908 */
[----:B------:R-:W-:Y:S01]  /*2d160*/  ULDC UR4, c[0x0][0x228] ;  /* 0x00008a0000047ab9 */ /* 0x000fe20000000800 */
[----:B-1----:R-:W-:Y:S01]  /*2d170*/  IMAD.WIDE R22, R33, 0x4, R4 ;  /* 0x0000000421167825 */ /* 0x002fe200078e0204 */
[----:B------:R-:W-:Y:S01]  /*2d180*/  IADD3 R0, R7, 0x10, RZ ;  /* 0x0000001007007810 */ /* 0x000fe20007ffe0ff */
[----:B------:R1:W-:Y:S01]  /*2d190*/  @P6 STG.E desc[UR8][R10.64], R54 ;  /* 0x000000360a006986 */ /* 0x0003e2000c101908 */
[----:B------:R-:W-:-:S02]  /*2d1a0*/  IADD3 R3, R33, UR24, RZ ;  /* 0x0000001821037c10 */ /* 0x000fc4000fffe0ff */
[----:B------:R-:W-:Y:S01]  /*2d1b0*/  ISETP.GE.AND P4, PT, R0, UR27, PT ;  /* 0x0000001b00007c0c */ /* 0x000fe2000bf86270 */
[----:B------:R3:W-:Y:S01]  /*2d1c0*/  @P5 STG.E desc[UR8][R22.64], R31 ;  /* 0x0000001f16005986 */ /* 0x0007e2000c101908 */
[C---:B------:R-:W-:Y:S01]  /*2d1d0*/  ISETP.LT.AND P5, PT, R222.reuse, UR4, !P1 ;  /* 0x00000004de007c0c */ /* 0x040fe2000cfa1270 */
[----:B------:R-:W-:Y:S01]  /*2d1e0*/  VIADD R0, R7, 0x12 ;  /* 0x0000001207007836 */ /* 0x000fe20000000000 */
[----:B------:R-:W-:Y:S01]  /*2d1f0*/  ISETP.LT.AND P1, PT, R223, UR6, !P1 ;  /* 0x00000006df007c0c */ /* 0x000fe2000cf21270 */
[----:B--2---:R-:W-:Y:S01]  /*2d200*/  IMAD.WIDE R8, R33, 0x4, R20 ;  /* 0x0000000421087825 */ /* 0x004fe200078e0214 */
[----:B------:R-:W-:Y:S01]  /*2d210*/  ULDC UR4, c[0x0][0x22c] ;  /* 0x00008b0000047ab9 */ /* 0x000fe20000000800 */
[----:B------:R-:W-:Y:S01]  /*2d220*/  ISETP.LT.AND P6, PT, R222, UR10, !P4 ;  /* 0x0000000ade007c0c */ /* 0x000fe2000e7c1270 */
[----:B------:R-:W-:Y:S01]  /*2d230*/  ULDC UR6, c[0x0][0x228] ;  /* 0x00008a0000067ab9 */ /* 0x000fe20000000800 */
[----:B-1----:R-:W-:Y:S01]  /*2d240*/  IMAD.WIDE R10, R3, 0x4, R4 ;  /* 0x00000004030a7825 */ /* 0x002fe200078e0204 */
[----:B------:R1:W-:Y:S01]  /*2d250*/  @P3 STG.E desc[UR8][R8.64], R47 ;  /* 0x0000002f08003986 */ /* 0x0003e2000c101908 */
[----:B------:R-:W-:Y:S01]  /*2d260*/  ISETP.GE.AND P3, PT, R0, UR4, PT ;  /* 0x0000000400007c0c */ /* 0x000fe2000bf66270 */
[----:B------:R-:W-:Y:S01]  /*2d270*/  ULDC UR4, c[0x0][0x22c] ;  /* 0x00008b0000047ab9 */ /* 0x000fe20000000800 */
[----:B------:R-:W-:Y:S01]  /*2d280*/  IADD3 R0, R7, 0x13, RZ ;  /* 0x0000001307007810 */ /* 0x000fe20007ffe0ff */
[----:B---3--:R-:W-:Y:S01]  /*2d290*/  IMAD.WIDE R22, R3, 0x4, R20 ;  /* 0x0000000403167825 */ /* 0x008fe200078e0214 */
[----:B------:R-:W-:Y:S01]  /*2d2a0*/  ISETP.LT.AND P4, PT, R223, UR6, !P4 ;  /* 0x00000006df007c0c */ /* 0x000fe2000e781270 */
[----:B------:R2:W-:Y:S01]  /*2d2b0*/  @P5 STG.E desc[UR8][R10.64], R51 ;  /* 0x000000330a005986 */ /* 0x0005e2000c101908 */
[----:B------:R-:W-:Y:S01]  /*2d2c0*/  ISETP.GE.AND P2, PT, R6, UR27, PT ;  /* 0x0000001b06007c0c */ /* 0x000fe2000bf46270 */
[----:B------:R-:W-:Y:S01]  /*2d2d0*/  VIADD R31, R3, UR24 ;  /* 0x00000018031f7c36 */ /* 0x000fe20008000000 */
[----:B------:R-:W-:Y:S01]  /*2d2e0*/  ISETP.GE.AND P5, PT, R0, UR4, PT ;  /* 0x0000000400007c0c */ /* 0x000fe2000bfa6270 */
[----:B------:R-:W-:Y:S01]  /*2d2f0*/  ULDC UR4, c[0x0][0x228] ;  /* 0x00008a0000047ab9 */ /* 0x000fe20000000800 */
[----:B------:R3:W-:Y:S01]  /*2d300*/  @P1 STG.E desc[UR8][R22.64], R55 ;  /* 0x0000003716001986 */ /* 0x0007e2000c101908 */
[C---:B------:R-:W-:Y:S01]  /*2d310*/  IMAD.WIDE R28, R31.reuse, 0x4, R4 ;  /* 0x000000041f1c7825 */ /* 0x040fe200078e0204 */
[C---:B------:R-:W-:Y:S01]  /*2d320*/  ISETP.LT.AND P1, PT, R222.reuse, UR4, !P2 ;  /* 0x00000004de007c0c */ /* 0x040fe2000d721270 */
[----:B------:R-:W-:Y:S01]  /*2d330*/  ULDC UR6, c[0x0][0x228] ;  /* 0x00008a0000067ab9 */ /* 0x000fe20000000800 */
[----:B------:R-:W-:Y:S01]  /*2d340*/  ULDC UR10, c[0x0][0x228] ;  /* 0x00008a00000a7ab9 */ /* 0x000fe20000000800 */
[C---:B-1----:R-:W-:Y:S01]  /*2d350*/  IMAD.WIDE R8, R31.reuse, 0x4, R20 ;  /* 0x000000041f087825 */ /* 0x042fe200078e0214 */
[----:B------:R-:W-:Y:S01]  /*2d360*/  IADD3 R31, R31, UR24, RZ ;  /* 0x000000181f1f7c10 */ /* 0x000fe2000fffe0ff */
[----:B------:R1:W-:Y:S01]  /*2d370*/  @P6 STG.E desc[UR8][R28.64], R24 ;  /* 0x000000181c006986 */ /* 0x0003e2000c101908 */
[----:B------:R-:W-:Y:S01]  /*2d380*/  ISETP.LT.AND P2, PT, R223, UR6, !P2 ;  /* 0x00000006df007c0c */ /* 0x000fe2000d741270 */
[----:B------:R-:W-:Y:S01]  /*2d390*/  VIADD R0, R7, 0x14 ;  /* 0x0000001407007836 */ /* 0x000fe20000000000 */
[----:B------:R-:W-:Y:S01]  /*2d3a0*/  ISETP.LT.AND P6, PT, R222, UR10, !P3 ;  /* 0x0000000ade007c0c */ /* 0x000fe2000dfc1270 */
[----:B------:R-:W-:Y:S01]  /*2d3b0*/  ULDC UR4, c[0x0][0x22c] ;  /* 0x00008b0000047ab9 */ /* 0x000fe20000000800 */
[----:B------:R4:W-:Y:S01]  /*2d3c0*/  @P4 STG.E desc[UR8][R8.64], R72 ;  /* 0x0000004808004986 */ /* 0x0009e2000c101908 */
[----:B--2---:R-:W-:Y:S01]  /*2d3d0*/  IMAD.WIDE R10, R31, 0x4, R4 ;  /* 0x000000041f0a7825 */ /* 0x004fe200078e0204 */
[----:B------:R-:W-:Y:S01]  /*2d3e0*/  ISETP.GE.AND P4, PT, R0, UR4, PT ;  /* 0x0000000400007c0c */ /* 0x000fe2000bf86270 */
[----:B------:R-:W-:Y:S01]  /*2d3f0*/  ULDC UR4, c[0x0][0x22c] ;  /* 0x00008b0000047ab9 */ /* 0x000fe20000000800 */
[----:B------:R-:W-:Y:S01]  /*2d400*/  IADD3 R0, R7, 0x15, RZ ;  /* 0x0000001507007810 */ /* 0x000fe20007ffe0ff */
[C---:B------:R-:W-:Y:S01]  /*2d410*/  VIADD R3, R31.reuse, UR24 ;  /* 0x000000181f037c36 */ /* 0x040fe20008000000 */
[----:B------:R2:W-:Y:S01]  /*2d420*/  @P1 STG.E desc[UR8][R10.64], R60 ;  /* 0x0000003c0a001986 */ /* 0x0005e2000c101908 */
[----:B---3--:R-:W-:Y:S01]  /*2d430*/  IMAD.WIDE R22, R31, 0x4, R20 ;  /* 0x000000041f167825 */ /* 0x008fe200078e0214 */
[----:B------:R-:W-:Y:S01]  /*2d440*/  ISETP.GE.AND P1, PT, R0, UR4, PT ;  /* 0x0000000400007c0c */ /* 0x000fe2000bf26270 */
[----:B------:R-:W-:Y:S01]  /*2d450*/  ULDC UR4, c[0x0][0x228] ;  /* 0x00008a0000047ab9 */ /* 0x000fe20000000800 */
[C---:B------:R-:W-:Y:S01]  /*2d460*/  IADD3 R31, R3.reuse, UR24, RZ ;  /* 0x00000018031f7c10 */ /* 0x040fe2000fffe0ff */
[----:B-1----:R-:W-:Y:S01]  /*2d470*/  IMAD.WIDE R28, R3, 0x4, R4 ;  /* 0x00000004031c7825 */ /* 0x002fe200078e0204 */
[----:B------:R-:W-:Y:S01]  /*2d480*/  ISETP.LT.AND P3, PT, R223, UR4, !P3 ;  /* 0x00000004df007c0c */ /* 0x000fe2000df61270 */
[----:B------:R1:W-:Y:S01]  /*2d490*/  @P2 STG.E desc[UR8][R22.64], R64 ;  /* 0x0000004016002986 */ /* 0x0003e2000c101908 */
[----:B------:R-:W-:Y:S01]  /*2d4a0*/  ULDC UR4, c[0x0][0x228] ;  /* 0x00008a0000047ab9 */ /* 0x000fe20000000800 */
[----:B------:R-:W-:Y:S01]  /*2d4b0*/  VIADD R0, R7, 0x16 ;  /* 0x0000001607007836 */ /* 0x000fe20000000000 */
[----:B------:R-:W-:Y:S01]  /*2d4c0*/  ULDC UR6, c[0x0][0x228] ;  /* 0x00008a0000067ab9 */ /* 0x000fe20000000800 */
[----:B------:R-:W-:Y:S01]  /*2d4d0*/  @P6 STG.E desc[UR8][R28.64], R25 ;  /* 0x000000191c006986 */ /* 0x000fe2000c101908 */
[----:B------:R-:W-:Y:S01]  /*2d4e0*/  ISETP.LT.AND P6, PT, R222, UR4, !P5 ;  /* 0x00000004de007c0c */ /* 0x000fe2000efc1270 */
[----:B------:R-:W-:Y:S01]  /*2d4f0*/  ULDC UR4, c[0x0][0x22c] ;  /* 0x00008b0000047ab9 */ /* 0x000fe20000000800 */
[----:B----4-:R-:W-:Y:S01]  /*2d500*/  IMAD.WIDE R8, R3, 0x4, R20 ;  /* 0x0000000403087825 */ /* 0x010fe200078e0214 */
[----:B------:R-:W-:Y:S01]  /*2d510*/  ISETP.GE.AND P2, PT, R0, UR4, PT ;  /* 0x0000000400007c0c */ /* 0x000fe2000bf46270 */
[----:B------:R-:W-:Y:S01]  /*2d520*/  ULDC UR4, c[0x0][0x22c] ;  /* 0x00008b0000047ab9 */ /* 0x000fe20000000800 */
[----:B------:R-:W-:Y:S01]  /*2d530*/  ISETP.LT.AND P5, PT, R223, UR6, !P5 ;  /* 0x00000006df007c0c */ /* 0x000fe2000efa1270 */
[----:B------:R-:W-:Y:S01]  /*2d540*/  VIADD R0, R7, 0x17 ;  /* 0x0000001707007836 */ /* 0x000fe20000000000 */
[----:B------:R3:W-:Y:S01]  /*2d550*/  @P3 STG.E desc[UR8][R8.64], R73 ;  /* 0x0000004908003986 */ /* 0x0007e2000c101908 */
[C---:B--2---:R-:W-:Y:S01]  /*2d560*/  IMAD.WIDE R10, R31.reuse, 0x4, R4 ;  /* 0x000000041f0a7825 */ /* 0x044fe200078e0204 */
[----:B------:R-:W-:Y:S01]  /*2d570*/  ULDC UR6, c[0x0][0x228] ;  /* 0x00008a0000067ab9 */ /* 0x000fe20000000800 */
[----:B------:R-:W-:Y:S01]  /*2d580*/  ULDC UR10, c[0x0][0x228] ;  /* 0x00008a00000a7ab9 */ /* 0x000fe20000000800 */
[----:B------:R-:W-:Y:S01]  /*2d590*/  ISETP.GE.AND P3, PT, R0, UR4, PT ;  /* 0x0000000400007c0c */ /* 0x000fe2000bf66270 */
[----:B------:R-:W-:Y:S01]  /*2d5a0*/  ULDC UR4, c[0x0][0x228] ;  /* 0x00008a0000047ab9 */ /* 0x000fe20000000800 */
[----:B------:R2:W-:Y:S01]  /*2d5b0*/  @P6 STG.E desc[UR8][R10.64], R61 ;  /* 0x0000003d0a006986 */ /* 0x0005e2000c101908 */
[----:B-1----:R-:W-:Y:S01]  /*2d5c0*/  IMAD.WIDE R22, R31, 0x4, R20 ;  /* 0x000000041f167825 */ /* 0x002fe200078e0214 */
[C---:B------:R-:W-:Y:S01]  /*2d5d0*/  ISETP.LT.AND P6, PT, R222.reuse, UR4, !P4 ;  /* 0x00000004de007c0c */ /* 0x040fe2000e7c1270 */
[----:B------:R-:W-:Y:S01]  /*2d5e0*/  ULDC UR4, c[0x0][0x228] ;  /* 0x00008a0000047ab9 */ /* 0x000fe20000000800 */
[----:B------:R-:W-:Y:S01]  /*2d5f0*/  ISETP.LT.AND P4, PT, R223, UR6, !P4 ;  /* 0x00000006df007c0c */ /* 0x000fe2000e781270 */
[----:B------:R-:W-:Y:S01]  /*2d600*/  VIADD R0, R7, 0x18 ;  /* 0x0000001807007836 */ /* 0x000fe20000000000 */
[----:B------:R-:W-:Y:S01]  /*2d610*/  IADD3 R31, R31, UR24, RZ ;  /* 0x000000181f1f7c10 */ /* 0x000fe2000fffe0ff */
[----:B------:R1:W-:Y:S01]  /*2d620*/  @P5 STG.E desc[UR8][R22.64], R65 ;  /* 0x0000004116005986 */ /* 0x0003e2000c101908 */
[----:B------:R-:W-:Y:S01]  /*2d630*/  ISETP.LT.AND P5, PT, R222, UR4, !P1 ;  /* 0x00000004de007c0c */ /* 0x000fe2000cfa1270 */
[----:B------:R-:W-:Y:S01]  /*2d640*/  ULDC UR6, c[0x0][0x228] ;  /* 0x00008a0000067ab9 */ /* 0x000fe20000000800 */
[----:B------:R-:W-:Y:S01]  /*2d650*/  ULDC UR4, c[0x0][0x22c] ;  /* 0x00008b0000047ab9 */ /* 0x000fe20000000800 */
[----:B---3--:R-:W-:Y:S01]  /*2d660*/  IMAD.WIDE R8, R31, 0x4, R4 ;  /* 0x000000041f087825 */ /* 0x008fe200078e0204 */
[----:B------:R-:W-:Y:S01]  /*2d670*/  ISETP.LT.AND P1, PT, R223, UR6, !P1 ;  /* 0x00000006df007c0c */ /* 0x000fe2000cf21270 */
[----:B------:R-:W-:Y:S01]  /*2d680*/  ULDC UR6, c[0x0][0x228] ;  /* 0x00008a0000067ab9 */ /* 0x000fe20000000800 */
[----:B------:R-:W-:Y:S01]  /*2d690*/  IADD3 R6, R7, 0x38, RZ ;  /* 0x0000003807067810 */ /* 0x000fe20007ffe0ff */
[C---:B--2---:R-:W-:Y:S01]  /*2d6a0*/  IMAD.WIDE R10, R31.reuse, 0x4, R20 ;  /* 0x000000041f0a7825 */ /* 0x044fe200078e0214 */
[----:B------:R-:W-:Y:S01]  /*2d6b0*/  IADD3 R31, R31, UR24, RZ ;  /* 0x000000181f1f7c10 */ /* 0x000fe2000fffe0ff */
[----:B------:R2:W-:Y:S01]  /*2d6c0*/  @P6 STG.E desc[UR8][R8.64], R26 ;  /* 0x0000001a08006986 */ /* 0x0005e2000c101908 */
[----:B------:R-:W-:Y:S01]  /*2d6d0*/  ISETP.GE.AND P6, PT, R0, UR4, PT ;  /* 0x0000000400007c0c */ /* 0x000fe2000bfc6270 */
[----:B------:R-:W-:Y:S01]  /*2d6e0*/  ULDC UR4, c[0x0][0x228] ;  /* 0x00008a0000047ab9 */ /* 0x000fe20000000800 */
[----:B------:R-:W-:Y:S01]  /*2d6f0*/  VIADD R0, R7, 0x19 ;  /* 0x0000001907007836 */ /* 0x000fe20000000000 */
[----:B------:R3:W-:Y:S01]  /*2d700*/  @P4 STG.E desc[UR8][R10.64], R74 ;  /* 0x0000004a0a004986 */ /* 0x0007e2000c101908 */
[----:B-1----:R-:W-:Y:S01]  /*2d710*/  IMAD.WIDE R22, R31, 0x4, R4 ;  /* 0x000000041f167825 */ /* 0x002fe200078e0204 */
[----:B------:R-:W-:Y:S01]  /*2d720*/  ISETP.LT.AND P4, PT, R222, UR4, !P2 ;  /* 0x00000004de007c0c */ /* 0x000fe2000d781270 */
[----:B------:R-:W-:-:S02]  /*2d730*/  ULDC UR4, c[0x0][0x22c] ;  /* 0x00008b0000047ab9 */ /* 0x000fc40000000800 */
[C---:B------:R-:W-:Y:S01]  /*2d740*/  IMAD.WIDE R24, R31.reuse, 0x4, R20 ;  /* 0x000000041f187825 */ /* 0x040fe200078e0214 */
[----:B------:R1:W-:Y:S01]  /*2d750*/  @P5 STG.E desc[UR8][R22.64], R62 ;  /* 0x0000003e16005986 */ /* 0x0003e2000c101908 */
[----:B------:R-:W-:Y:S02]  /*2d760*/  IADD3 R31, R31, UR24, RZ ;  /* 0x000000181f1f7c10 */ /* 0x000fe4000fffe0ff */
[----:B------:R-:W-:Y:S01]  /*2d770*/  ISETP.GE.AND P5, PT, R0, UR4, PT ;  /* 0x0000000400007c0c */ /* 0x000fe2000bfa6270 */
[----:B------:R-:W-:Y:S01]  /*2d780*/  ULDC UR4, c[0x0][0x228] ;  /* 0x00008a0000047ab9 */ /* 0x000fe20000000800 */
[----:B------:R-:W-:Y:S01]  /*2d790*/  @P1 STG.E desc[UR8][R24.64], R66 ;  /* 0x0000004218001986 */ /* 0x000fe2000c101908 */
[----:B------:R-:W-:Y:S01]  /*2d7a0*/  ISETP.LT.AND P2, PT, R223, UR4, !P2 ;  /* 0x00000004df007c0c */ /* 0x000fe2000d741270 */
[C---:B--2---:R-:W-:Y:S01]  /*2d7b0*/  IMAD.WIDE R8, R31.reuse, 0x4, R4 ;  /* 0x000000041f087825 */ /* 0x044fe200078e0204 */
[----:B------:R-:W-:Y:S01]  /*2d7c0*/  ISETP.LT.AND P1, PT, R222, UR6, !P3 ;  /* 0x00000006de007c0c */ /* 0x000fe2000df21270 */
[----:B------:R-:W-:Y:S01]  /*2d7d0*/  ULDC UR4, c[0x0][0x22c] ;  /* 0x00008b0000047ab9 */ /* 0x000fe20000000800 */
[----:B------:R-:W-:Y:S01]  /*2d7e0*/  IADD3 R3, R31, UR24, RZ ;  /* 0x000000181f037c10 */ /* 0x000fe2000fffe0ff */
[----:B------:R-:W-:Y:S01]  /*2d7f0*/  VIADD R0, R7, 0x1a ;  /* 0x0000001a07007836 */ /* 0x000fe20000000000 */
[----:B------:R2:W-:Y:S01]  /*2d800*/  @P4 STG.E desc[UR8][R8.64], R27 ;  /* 0x0000001b08004986 */ /* 0x0005e2000c101908 */
[----:B---3--:R-:W-:Y:S01]  /*2d810*/  IMAD.WIDE R10, R31, 0x4, R20 ;  /* 0x000000041f0a7825 */ /* 0x008fe200078e0214 */
[----:B------:R-:W-:-:S02]  /*2d820*/  ULDC UR6, c[0x0][0x228] ;  /* 0x00008a0000067ab9 */ /* 0x000fc40000000800 */
[----:B------:R-:W-:Y:S01]  /*2d830*/  ISETP.GE.AND P4, PT, R0, UR4, PT ;  /* 0x0000000400007c0c */ /* 0x000fe2000bf86270 */
[----:B------:R-:W-:Y:S01]  /*2d840*/  ULDC UR4, c[0x0][0x228] ;  /* 0x00008a0000047ab9 */ /* 0x000fe20000000800 */
[----:B------:R-:W-:Y:S01]  /*2d850*/  VIADD R0, R7, 0x1b ;  /* 0x0000001b07007836 */ /* 0x000fe20000000000 */
[----:B------:R-:W-:Y:S01]  /*2d860*/  ISETP.LT.AND P3, PT, R223, UR4, !P3 ;  /* 0x00000004df007c0c */ /* 0x000fe2000df61270 */
[C---:B-1----:R-:W-:Y:S01]  /*2d870*/  IMAD.WIDE R22, R3.reuse, 0x4, R4 ;  /* 0x0000000403167825 */ /* 0x042fe200078e0204 */
[----:B------:R-:W-:Y:S01]  /*2d880*/  ULDC UR4, c[0x0][0x22c] ;  /* 0x00008b0000047ab9 */ /* 0x000fe20000000800 */
[----:B------:R1:W-:Y:S01]  /*2d890*/  @P2 STG.E desc[UR8][R10.64], R75 ;  /* 0x0000004b0a002986 */ /* 0x0003e2000c101908 */
[----:B------:R-:W-:Y:S01]  /*2d8a0*/  ISETP.GE.AND P2, PT, R0, UR4, PT ;  /* 0x0000000400007c0c */ /* 0x000fe2000bf46270 */
[----:B------:R-:W-:Y:S01]  /*2d8b0*/  ULDC UR4, c[0x0][0x228] ;  /* 0x00008a0000047ab9 */ /* 0x000fe20000000800 */
[C---:B--2---:R-:W-:Y:S01]  /*2d8c0*/  IMAD.WIDE R8, R3.reuse, 0x4, R20 ;  /* 0x0000000403087825 */ /* 0x044fe200078e0214 */
[----:B------:R2:W-:Y:S01]  /*2d8d0*/  @P1 STG.E desc[UR8][R22.64], R63 ;  /* 0x0000003f16001986 */ /* 0x0005e2000c101908 */
[C---:B------:R-:W-:Y:S01]  /*2d8e0*/  ISETP.LT.AND P1, PT, R222.reuse, UR4, !P6 ;  /* 0x00000004de007c0c */ /* 0x040fe2000f721270 */
[----:B------:R-:W-:Y:S01]  /*2d8f0*/  ULDC UR4, c[0x0][0x228] ;  /* 0x00008a0000047ab9 */ /* 0x000fe20000000800 */
[----:B------:R-:W-:Y:S01]  /*2d900*/  IADD3 R3, R3, UR24, RZ ;  /* 0x0000001803037c10 */ /* 0x000fe2000fffe0ff */
[----:B------:R-:W-:Y:S01]  /*2d910*/  VIADD R0, R7, 0x1c ;  /* 0x0000001c07007836 */ /* 0x000fe20000000000 */
[----:B------:R-:W-:Y:S01]  /*2d920*/  ISETP.LT.AND P6, PT, R223, UR4, !P6 ;  /* 0x00000004df007c0c */ /* 0x000fe2000f7c1270 */
[----:B------:R-:W-:Y:S01]  /*2d930*/  ULDC UR4, c[0x0][0x228] ;  /* 0x00008a0000047ab9 */ /* 0x000fe20000000800 */
[----:B------:R3:W-:Y:S01]  /*2d940*/  @P3 STG.E desc[UR8][R8.64], R67 ;  /* 0x0000004308003986 */ /* 0x0007e2000c101908 */
[----:B------:R-:W-:Y:S01]  /*2d950*/  ISETP.LT.AND P3, PT, R222, UR4, !P5 ;  /* 0x00000004de007c0c */ /* 0x000fe2000ef61270 */
[C---:B-1----:R-:W-:Y:S01]  /*2d960*/  IMAD.WIDE R10, R3.reuse, 0x4, R4 ;  /* 0x00000004030a7825 */ /* 0x042fe200078e0204 */
[C---:B------:R-:W-:Y:S01]  /*2d970*/  IADD3 R27, R3.reuse, UR24, RZ ;  /* 0x00000018031b7c10 */ /* 0x040fe2000fffe0ff */
[----:B------:R-:W-:Y:S01]  /*2d980*/  ULDC UR4, c[0x0][0x22c] ;  /* 0x00008b0000047ab9 */ /* 0x000fe20000000800 */
[----:B------:R-:W1:Y:S01]  /*2d990*/  LDS.128 R28, [R2] ;  /* 0x00000000021c7984 */ /* 0x000e620000000c00 */
[----:B--2---:R-:W-:Y:S01]  /*2d9a0*/  IMAD.WIDE R22, R3, 0x4, R20 ;  /* 0x0000000403167825 */ /* 0x004fe200078e0214 */
[----:B------:R-:W-:-:S02]  /*2d9b0*/  IADD3 R3, R27, UR24, RZ ;  /* 0x000000181b037c10 */ /* 0x000fc4000fffe0ff */
[----:B------:R2:W-:Y:S01]  /*2d9c0*/  @P1 STG.E desc[UR8][R10.64], R56 ;  /* 0x000000380a001986 */ /* 0x0005e2000c101908 */
[----:B------:R-:W-:Y:S01]  /*2d9d0*/  ISETP.GE.AND P1, PT, R0, UR4, PT ;  /* 0x0000000400007c0c */ /* 0x000fe2000bf26270 */
[----:B------:R-:W-:Y:S01]  /*2d9e0*/  ULDC UR4, c[0x0][0x228] ;  /* 0x00008a0000047ab9 */ /* 0x000fe20000000800 */
[----:B------:R-:W-:Y:S01]  /*2d9f0*/  IMAD.WIDE R24, R27, 0x4, R4 ;  /* 0x000000041b187825 */ /* 0x000fe200078e0204 */
[----:B------:R-:W-:Y:S01]  /*2da00*/  ISETP.LT.AND P5, PT, R223, UR4, !P5 ;  /* 0x00000004df007c0c */ /* 0x000fe2000efa1270 */
[----:B------:R4:W-:Y:S01]  /*2da10*/  @P6 STG.E desc[UR8][R22.64], R112 ;  /* 0x0000007016006986 */ /* 0x0009e2000c101908 */
[----:B------:R-:W-:Y:S01]  /*2da20*/  ULDC UR4, c[0x0][0x228] ;  /* 0x00008a0000047ab9 */ /* 0x000fe20000000800 */
[----:B---3--:R-:W-:Y:S01]  /*2da30*/  IMAD.WIDE R8, R27, 0x4, R20 ;  /* 0x000000041b087825 */ /* 0x008fe200078e0214 */
[C---:B------:R-:W-:Y:S01]  /*2da40*/  ISETP.LT.AND P6, PT, R222.reuse, UR10, !P2 ;  /* 0x0000000ade007c0c */ /* 0x040fe2000d7c1270 */
[----:B------:R3:W-:Y:S01]  /*2da50*/  @P3 STG.E desc[UR8][R24.64], R84 ;  /* 0x0000005418003986 */ /* 0x0007e2000c101908 */
[----:B------:R-:W-:Y:S01]  /*2da60*/  ISETP.LT.AND P3, PT, R222, UR4, !P4 ;  /* 0x00000004de007c0c */ /* 0x000fe2000e761270 */
[----:B------:R-:W-:Y:S01]  /*2da70*/  VIADD R0, R7, 0x1d ;  /* 0x0000001d07007836 */ /* 0x000fe20000000000 */
[----:B------:R-:W-:Y:S01]  /*2da80*/  ISETP.LT.AND P4, PT, R223, UR6, !P4 ;  /* 0x00000006df007c0c */ /* 0x000fe2000e781270 */
[----:B------:R-:W-:Y:S01]  /*2da90*/  ULDC UR4, c[0x0][0x22c] ;  /* 0x00008b0000047ab9 */ /* 0x000fe20000000800 */
[C---:B------:R-:W-:Y:S01]  /*2daa0*/  VIADD R27, R3.reuse, UR24 ;  /* 0x00000018031b7c36 */ /* 0x040fe20008000000 */
[----:B------:R-:W-:Y:S01]  /*2dab0*/  ULDC UR6, c[0x0][0x228] ;  /* 0x00008a0000067ab9 */ /* 0x000fe20000000800 */
[----:B--2---:R-:W-:Y:S01]  /*2dac0*/  IMAD.WIDE R10, R3, 0x4, R4 ;  /* 0x00000004030a7825 */ /* 0x004fe200078e0204 */
[----:B------:R2:W-:Y:S01]  /*2dad0*/  @P5 STG.E desc[UR8][R8.64], R80 ;  /* 0x0000005008005986 */ /* 0x0005e2000c101908 */
[----:B------:R-:W-:Y:S01]  /*2dae0*/  ISETP.GE.AND P5, PT, R0, UR4, PT ;  /* 0x0000000400007c0c */ /* 0x000fe2000bfa6270 */
[----:B------:R-:W-:Y:S01]  /*2daf0*/  ULDC UR4, c[0x0][0x22c] ;  /* 0x00008b0000047ab9 */ /* 0x000fe20000000800 */
[----:B------:R-:W-:Y:S01]  /*2db00*/  IADD3 R0, R7, 0x1e, RZ ;  /* 0x0000001e07007810 */ /* 0x000fe20007ffe0ff */
[----:B----4-:R-:W-:Y:S01]  /*2db10*/  IMAD.WIDE R22, R3, 0x4, R20 ;  /* 0x0000000403167825 */ /* 0x010fe200078e0214 */
[----:B------:R-:W-:Y:S01]  /*2db20*/  ISETP.LT.AND P2, PT, R223, UR6, !P2 ;  /* 0x00000006df007c0c */ /* 0x000fe2000d741270 */
[----:B------:R4:W-:Y:S01]  /*2db30*/  @P3 STG.E desc[UR8][R10.64], R57 ;  /* 0x000000390a003986 */ /* 0x0009e2000c101908 */
[----:B------:R-:W-:Y:S01]  /*2db40*/  ISETP.GE.AND P3, PT, R0, UR4, PT ;  /* 0x0000000400007c0c */ /* 0x000fe2000bf66270 */
[C---:B---3--:R-:W-:Y:S01]  /*2db50*/  IMAD.WIDE R24, R27.reuse, 0x4, R4 ;  /* 0x000000041b187825 */ /* 0x048fe200078e0204 */
[----:B------:R-:W-:Y:S01]  /*2db60*/  ULDC UR4, c[0x0][0x228] ;  /* 0x00008a0000047ab9 */ /* 0x000fe20000000800 */
[----:B------:R3:W-:Y:S01]  /*2db70*/  @P4 STG.E desc[UR8][R22.64], R113 ;  /* 0x0000007116004986 */ /* 0x0007e2000c101908 */
[----:B------:R-:W-:Y:S01]  /*2db80*/  ULDC UR6, c[0x0][0x228] ;  /* 0x00008a0000067ab9 */ /* 0x000fe20000000800 */
[C---:B--2---:R-:W-:Y:S01]  /*2db90*/  IMAD.WIDE R8, R27.reuse, 0x4, R20 ;  /* 0x000000041b087825 */ /* 0x044fe200078e0214 */
[----:B------:R-:W-:Y:S01]  /*2dba0*/  IADD3 R27, R27, UR24, RZ ;  /* 0x000000181b1b7c10 */ /* 0x000fe2000fffe0ff */
[----:B------:R2:W-:Y:S01]  /*2dbb0*/  @P6 STG.E desc[UR8][R24.64], R85 ;  /* 0x0000005518006986 */ /* 0x0005e2000c101908 */
[----:B------:R-:W-:Y:S01]  /*2dbc0*/  ISETP.LT.AND P6, PT, R222, UR4, !P1 ;  /* 0x00000004de007c0c */ /* 0x000fe2000cfc1270 */
[----:B------:R-:W-:Y:S01]  /*2dbd0*/  VIADD R0, R7, 0x1f ;  /* 0x0000001f07007836 */ /* 0x000fe20000000000 */
[----:B------:R-:W-:Y:S01]  /*2dbe0*/  ISETP.LT.AND P1, PT, R223, UR6, !P1 ;  /* 0x00000006df007c0c */ /* 0x000fe2000cf21270 */
[----:B------:R-:W-:Y:S01]  /*2dbf0*/  ULDC UR4, c[0x0][0x22c] ;  /* 0x00008b0000047ab9 */ /* 0x000fe20000000800 */
[----:B------:R1:W-:Y:S01]  /*2dc00*/  @P2 STG.E desc[UR8][R8.64], R81 ;  /* 0x0000005108002986 */ /* 0x0003e2000c101908 */
[----:B----4-:R-:W-:Y:S01]  /*2dc10*/  IMAD.WIDE R10, R27, 0x4, R4 ;  /* 0x000000041b0a7825 */ /* 0x010fe200078e0204 */
[----:B------:R-:W-:Y:S01]  /*2dc20*/  ULDC UR10, c[0x0][0x228] ;  /* 0x00008a00000a7ab9 */ /* 0x000fe20000000800 */
[----:B------:R-:W-:Y:S01]  /*2dc30*/  ISETP.GE.AND P2, PT, R0, UR4, PT ;  /* 0x0000000400007c0c */ /* 0x000fe2000bf46270 */
[----:B------:R-:W-:Y:S01]  /*2dc40*/  ULDC UR4, c[0x0][0x22c] ;  /* 0x00008b0000047ab9 */ /* 0x000fe20000000800 */
[----:B------:R-:W-:Y:S01]  /*2dc50*/  IADD3 R0, R7, 0x20, RZ ;  /* 0x0000002007007810 */ /* 0x000fe20007ffe0ff */
[C---:B---3--:R-:W-:Y:S01]  /*2dc60*/  IMAD.WIDE R22, R27.reuse, 0x4, R20 ;  /* 0x000000041b167825 */ /* 0x048fe200078e0214 */
[----:B------:R-:W-:Y:S01]  /*2dc70*/  ISETP.LT.AND P4, PT, R222, UR10, !P5 ;  /* 0x0000000ade007c0c */ /* 0x000fe2000ef81270 */
[----:B------:R-:W-:Y:S01]  /*2dc80*/  ULDC UR6, c[0x0][0x228] ;  /* 0x00008a0000067ab9 */ /* 0x000fe20000000800 */
[----:B------:R3:W-:Y:S01]  /*2dc90*/  @P6 STG.E desc[UR8][R10.64], R58 ;  /* 0x0000003a0a006986 */ /* 0x0007e2000c101908 */
[----:B------:R-:W-:Y:S01]  /*2dca0*/  ISETP.GE.AND P6, PT, R0, UR4, PT ;  /* 0x0000000400007c0c */ /* 0x000fe2000bfc6270 */
[----:B------:R-:W-:Y:S01]  /*2dcb0*/  VIADD R3, R27, UR24 ;  /* 0x000000181b037c36 */ /* 0x000fe20008000000 */
[----:B------:R-:W-:Y:S01]  /*2dcc0*/  ULDC UR4, c[0x0][0x228] ;  /* 0x00008a0000047ab9 */ /* 0x000fe20000000800 */
[----:B------:R4:W-:Y:S01]  /*2dcd0*/  @P1 STG.E desc[UR8][R22.64], R114 ;  /* 0x0000007216001986 */ /* 0x0009e2000c101908 */
[----:B------:R-:W-:Y:S01]  /*2dce0*/  ISETP.LT.AND P5, PT, R223, UR4, !P5 ;  /* 0x00000004df007c0c */ /* 0x000fe2000efa1270 */
[----:B------:R-:W-:Y:S01]  /*2dcf0*/  ULDC UR4, c[0x0][0x228] ;  /* 0x00008a0000047ab9 */ /* 0x000fe20000000800 */
[C---:B--2---:R-:W-:Y:S01]  /*2dd00*/  IMAD.WIDE R24, R3.reuse, 0x4, R4 ;  /* 0x0000000403187825 */ /* 0x044fe200078e0204 */
[----:B------:R-:W-:Y:S01]  /*2dd10*/  ISETP.LT.AND P1, PT, R222, UR4, !P3 ;  /* 0x00000004de007c0c */ /* 0x000fe2000df21270 */
[----:B------:R-:W-:Y:S01]  /*2dd20*/  ULDC UR4, c[0x0][0x22c] ;  /* 0x00008b0000047ab9 */ /* 0x000fe20000000800 */
[----:B------:R-:W-:Y:S01]  /*2dd30*/  IADD3 R27, R3, UR24, RZ ;  /* 0x00000018031b7c10 */ /* 0x000fe2000fffe0ff */
[----:B------:R-:W-:Y:S01]  /*2dd40*/  VIADD R0, R7, 0x21 ;  /* 0x0000002107007836 */ /* 0x000fe20000000000 */
[----:B------:R-:W-:Y:S01]  /*2dd50*/  @P4 STG.E desc[UR8][R24.64], R86 ;  /* 0x0000005618004986 */ /* 0x000fe2000c101908 */
[----:B-1----:R-:W-:Y:S01]  /*2dd60*/  IMAD.WIDE R8, R3, 0x4, R20 ;  /* 0x0000000403087825 */ /* 0x002fe200078e0214 */
[----:B------:R-:W-:Y:S01]  /*2dd70*/  ISETP.LT.AND P3, PT, R223, UR6, !P3 ;  /* 0x00000006df007c0c */ /* 0x000fe2000df61270 */
[----:B------:R-:W-:Y:S01]  /*2dd80*/  ULDC UR6, c[0x0][0x228] ;  /* 0x00008a0000067ab9 */ /* 0x000fe20000000800 */
[----:B------:R-:W-:Y:S01]  /*2dd90*/  ISETP.GE.AND P4, PT, R0, UR4, PT ;  /* 0x0000000400007c0c */ /* 0x000fe2000bf86270 */
[----:B------:R-:W-:Y:S01]  /*2dda0*/  VIADD R0, R7, 0x22 ;  /* 0x0000002207007836 */ /* 0x000fe20000000000 */
[----:B------:R-:W-:Y:S01]  /*2ddb0*/  ULDC UR4, c[0x0][0x22c] ;  /* 0x00008b0000047ab9 */ /* 0x000fe20000000800 */
[C---:B---3--:R-:W-:Y:S01]  /*2ddc0*/  IMAD.WIDE R10, R27.reuse, 0x4, R4 ;  /* 0x000000041b0a7825 */ /* 0x048fe200078e0204 */
[----:B------:R1:W-:Y:S01]  /*2ddd0*/  @P5 STG.E desc[UR8][R8.64], R82 ;  /* 0x0000005208005986 */ /* 0x0003e2000c101908 */
[----:B------:R-:W-:Y:S01]  /*2dde0*/  ULDC UR10, c[0x0][0x228] ;  /* 0x00008a00000a7ab9 */ /* 0x000fe20000000800 */
[----:B------:R-:W-:Y:S01]  /*2ddf0*/  ISETP.GE.AND P5, PT, R0, UR4, PT ;  /* 0x0000000400007c0c */ /* 0x000fe2000bfa6270 */
[----:B------:R-:W-:Y:S01]  /*2de00*/  ULDC UR4, c[0x0][0x228] ;  /* 0x00008a0000047ab9 */ /* 0x000fe20000000800 */
[----:B------:R2:W-:Y:S01]  /*2de10*/  @P1 STG.E desc[UR8][R10.64], R59 ;  /* 0x0000003b0a001986 */ /* 0x0005e2000c101908 */
[----:B----4-:R-:W-:Y:S01]  /*2de20*/  IMAD.WIDE R22, R27, 0x4, R20 ;  /* 0x000000041b167825 */ /* 0x010fe200078e0214 */
        /* <DEDUP_REMOVED lines=9> */
[----:B-1----:R-:W-:Y:S01]  /*2dec0*/  IMAD.WIDE R8, R27, 0x4, R4 ;  /* 0x000000041b087825 */ /* 0x002fe200078e0204 */
[----:B------:R-:W-:Y:S01]  /*2ded0*/  ISETP.LT.AND P6, PT, R223, UR6, !P6 ;  /* 0x00000006df007c0c */ /* 0x000fe2000f7c1270 */
[----:B------:R-:W-:-:S02]  /*2dee0*/  ULDC UR6, c[0x0][0x228] ;  /* 0x00008a0000067ab9 */ /* 0x000fc40000000800 */
[C---:B--2---:R-:W-:Y:S01]  /*2def0*/  IMAD.WIDE R10, R27.reuse, 0x4, R20 ;  /* 0x000000041b0a7825 */ /* 0x044fe200078e0214 */
[----:B------:R-:W-:Y:S01]  /*2df00*/  IADD3 R27, R27, UR24, RZ ;  /* 0x000000181b1b7c10 */ /* 0x000fe2000fffe0ff */
[----:B------:R1:W-:Y:S01]  /*2df10*/  @P1 STG.E desc[UR8][R8.64], R87 ;  /* 0x0000005708001986 */ /* 0x0003e2000c101908 */
[----:B------:R-:W-:Y:S01]  /*2df20*/  ISETP.GE.AND P1, PT, R0, UR4, PT ;  /* 0x0000000400007c0c */ /* 0x000fe2000bf26270 */
[----:B------:R-:W-:Y:S01]  /*2df30*/  ULDC UR4, c[0x0][0x228] ;  /* 0x00008a0000047ab9 */ /* 0x000fe20000000800 */
[----:B------:R-:W-:Y:S01]  /*2df40*/  VIADD R0, R7, 0x24 ;  /* 0x0000002407007836 */ /* 0x000fe20000000000 */
[----:B------:R2:W-:Y:S01]  /*2df50*/  @P2 STG.E desc[UR8][R10.64], R83 ;  /* 0x000000530a002986 */ /* 0x0005e2000c101908 */
[C---:B---3--:R-:W-:Y:S01]  /*2df60*/  IMAD.WIDE R22, R27.reuse, 0x4, R4 ;  /* 0x000000041b167825 */ /* 0x048fe200078e0204 */
[----:B------:R-:W-:Y:S01]  /*2df70*/  ISETP.LT.AND P2, PT, R222, UR4, !P4 ;  /* 0x00000004de007c0c */ /* 0x000fe2000e741270 */
[----:B------:R-:W-:Y:S02]  /*2df80*/  ULDC UR4, c[0x0][0x22c] ;  /* 0x00008b0000047ab9 */ /* 0x000fe40000000800 */
[C---:B------:R-:W-:Y:S01]  /*2df90*/  IMAD.WIDE R24, R27.reuse, 0x4, R20 ;  /* 0x000000041b187825 */ /* 0x040fe200078e0214 */
[----:B------:R3:W-:Y:S01]  /*2dfa0*/  @P3 STG.E desc[UR8][R22.64], R68 ;  /* 0x0000004416003986 */ /* 0x0007e2000c101908 */
[----:B------:R-:W-:-:S02]  /*2dfb0*/  IADD3 R27, R27, UR24, RZ ;  /* 0x000000181b1b7c10 */ /* 0x000fc4000fffe0ff */
[----:B------:R-:W-:Y:S01]  /*2dfc0*/  ISETP.GE.AND P3, PT, R0, UR4, PT ;  /* 0x0000000400007c0c */ /* 0x000fe2000bf66270 */
[----:B------:R-:W-:Y:S01]  /*2dfd0*/  ULDC UR4, c[0x0][0x228] ;  /* 0x00008a0000047ab9 */ /* 0x000fe20000000800 */
[----:B------:R-:W-:Y:S01]  /*2dfe0*/  @P6 STG.E desc[UR8][R24.64], R120 ;  /* 0x0000007818006986 */ /* 0x000fe2000c101908 */
[----:B------:R-:W-:Y:S01]  /*2dff0*/  ISETP.LT.AND P4, PT, R223, UR4, !P4 ;  /* 0x00000004df007c0c */ /* 0x000fe2000e781270 */
[C---:B-1----:R-:W-:Y:S01]  /*2e000*/  IMAD.WIDE R8, R27.reuse, 0x4, R4 ;  /* 0x000000041b087825 */ /* 0x042fe200078e0204 */
[----:B------:R-:W-:Y:S01]  /*2e010*/  ISETP.LT.AND P6, PT, R222, UR6, !P5 ;  /* 0x00000006de007c0c */ /* 0x000fe2000efc1270 */
[----:B------:R-:W-:Y:S01]  /*2e020*/  ULDC UR4, c[0x0][0x22c] ;  /* 0x00008b0000047ab9 */ /* 0x000fe20000000800 */
[----:B------:R-:W-:Y:S01]  /*2e030*/  IADD3 R3, R27, UR24, RZ ;  /* 0x000000181b037c10 */ /* 0x000fe2000fffe0ff */
[----:B------:R-:W-:Y:S01]  /*2e040*/  VIADD R0, R7, 0x25 ;  /* 0x0000002507007836 */ /* 0x000fe20000000000 */
[----:B------:R1:W-:Y:S01]  /*2e050*/  @P2 STG.E desc[UR8][R8.64], R116 ;  /* 0x0000007408002986 */ /* 0x0003e2000c101908 */
[----:B--2---:R-:W-:Y:S01]  /*2e060*/  IMAD.WIDE R10, R27, 0x4, R20 ;  /* 0x000000041b0a7825 */ /* 0x004fe200078e0214 */
[----:B------:R-:W-:-:S02]  /*2e070*/  ULDC UR6, c[0x0][0x228] ;  /* 0x00008a0000067ab9 */ /* 0x000fc40000000800 */
[----:B------:R-:W-:Y:S01]  /*2e080*/  ISETP.GE.AND P2, PT, R0, UR4, PT ;  /* 0x0000000400007c0c */ /* 0x000fe2000bf46270 */
[----:B------:R-:W-:Y:S01]  /*2e090*/  ULDC UR4, c[0x0][0x228] ;  /* 0x00008a0000047ab9 */ /* 0x000fe20000000800 */
[----:B------:R-:W-:Y:S01]  /*2e0a0*/  VIADD R0, R7, 0x26 ;  /* 0x0000002607007836 */ /* 0x000fe20000000000 */
[----:B------:R-:W-:Y:S01]  /*2e0b0*/  ISETP.LT.AND P5, PT, R223, UR4, !P5 ;  /* 0x00000004df007c0c */ /* 0x000fe2000efa1270 */
[C---:B---3--:R-:W-:Y:S01]  /*2e0c0*/  IMAD.WIDE R22, R3.reuse, 0x4, R4 ;  /* 0x0000000403167825 */ /* 0x048fe200078e0204 */
[----:B------:R-:W-:Y:S01]  /*2e0d0*/  ULDC UR4, c[0x0][0x22c] ;  /* 0x00008b0000047ab9 */ /* 0x000fe20000000800 */
[----:B------:R2:W-:Y:S01]  /*2e0e0*/  @P4 STG.E desc[UR8][R10.64], R88 ;  /* 0x000000580a004986 */ /* 0x0005e2000c101908 */
[----:B------:R-:W-:Y:S01]  /*2e0f0*/  ISETP.GE.AND P4, PT, R0, UR4, PT ;  /* 0x0000000400007c0c */ /* 0x000fe2000bf86270 */
[----:B------:R-:W-:Y:S01]  /*2e100*/  ULDC UR4, c[0x0][0x228] ;  /* 0x00008a0000047ab9 */ /* 0x000fe20000000800 */
[C---:B-1----:R-:W-:Y:S01]  /*2e110*/  IMAD.WIDE R8, R3.reuse, 0x4, R20 ;  /* 0x0000000403087825 */ /* 0x042fe200078e0214 */
        /* <DEDUP_REMOVED lines=8> */
[C---:B--2---:R-:W-:Y:S01]  /*2e1a0*/  IMAD.WIDE R10, R3.reuse, 0x4, R4 ;  /* 0x00000004030a7825 */ /* 0x044fe200078e0204 */
[----:B------:R-:W-:Y:S01]  /*2e1b0*/  ISETP.LT.AND P5, PT, R222, UR4, !P3 ;  /* 0x00000004de007c0c */ /* 0x000fe2000dfa1270 */
[----:B------:R-:W-:Y:S01]  /*2e1c0*/  ULDC UR4, c[0x0][0x22c] ;  /* 0x00008b0000047ab9 */ /* 0x000fe20000000800 */
[C---:B------:R-:W-:Y:S01]  /*2e1d0*/  IADD3 R27, R3.reuse, UR24, RZ ;  /* 0x00000018031b7c10 */ /* 0x040fe2000fffe0ff */
[----:B-1----:R-:W-:-:S02]  /*2e1e0*/  IMAD.WIDE R22, R3, 0x4, R20 ;  /* 0x0000000403167825 */ /* 0x002fc400078e0214 */
[----:B------:R1:W-:Y:S01]  /*2e1f0*/  @P6 STG.E desc[UR8][R10.64], R117 ;  /* 0x000000750a006986 */ /* 0x0003e2000c101908 */
[----:B------:R-:W-:Y:S01]  /*2e200*/  ISETP.GE.AND P6, PT, R0, UR4, PT ;  /* 0x0000000400007c0c */ /* 0x000fe2000bfc6270 */
[----:B------:R-:W-:Y:S01]  /*2e210*/  ULDC UR4, c[0x0][0x228] ;  /* 0x00008a0000047ab9 */ /* 0x000fe20000000800 */
[----:B------:R-:W-:Y:S01]  /*2e220*/  IMAD.WIDE R24, R27, 0x4, R4 ;  /* 0x000000041b187825 */ /* 0x000fe200078e0204 */
[----:B------:R-:W-:Y:S01]  /*2e230*/  ISETP.LT.AND P3, PT, R223, UR4, !P3 ;  /* 0x00000004df007c0c */ /* 0x000fe2000df61270 */
[----:B------:R-:W-:Y:S01]  /*2e240*/  ULDC UR4, c[0x0][0x228] ;  /* 0x00008a0000047ab9 */ /* 0x000fe20000000800 */
[----:B------:R2:W-:Y:S01]  /*2e250*/  @P1 STG.E desc[UR8][R22.64], R89 ;  /* 0x0000005916001986 */ /* 0x0005e2000c101908 */
[C---:B------:R-:W-:Y:S01]  /*2e260*/  ISETP.LT.AND P1, PT, R222.reuse, UR4, !P2 ;  /* 0x00000004de007c0c */ /* 0x040fe2000d721270 */
[C---:B---3--:R-:W-:Y:S01]  /*2e270*/  IMAD.WIDE R8, R27.reuse, 0x4, R20 ;  /* 0x000000041b087825 */ /* 0x048fe200078e0214 */
[----:B------:R-:W-:Y:S01]  /*2e280*/  IADD3 R3, R27, UR24, RZ ;  /* 0x000000181b037c10 */ /* 0x000fe2000fffe0ff */
[----:B------:R3:W-:Y:S01]  /*2e290*/  @P5 STG.E desc[UR8][R24.64], R70 ;  /* 0x0000004618005986 */ /* 0x0007e2000c101908 */
[----:B------:R-:W-:Y:S01]  /*2e2a0*/  ISETP.LT.AND P2, PT, R223, UR6, !P2 ;  /* 0x00000006df007c0c */ /* 0x000fe2000d741270 */
[----:B------:R-:W-:Y:S01]  /*2e2b0*/  VIADD R0, R7, 0x28 ;  /* 0x0000002807007836 */ /* 0x000fe20000000000 */
[----:B------:R-:W-:Y:S01]  /*2e2c0*/  ULDC UR4, c[0x0][0x22c] ;  /* 0x00008b0000047ab9 */ /* 0x000fe20000000800 */
[C---:B-1----:R-:W-:Y:S01]  /*2e2d0*/  IMAD.WIDE R10, R3.reuse, 0x4, R4 ;  /* 0x00000004030a7825 */ /* 0x042fe200078e0204 */
[----:B------:R-:W-:Y:S01]  /*2e2e0*/  ISETP.LT.AND P5, PT, R222, UR10, !P4 ;  /* 0x0000000ade007c0c */ /* 0x000fe2000e7a1270 */
[----:B------:R-:W-:Y:S01]  /*2e2f0*/  ULDC UR6, c[0x0][0x228] ;  /* 0x00008a0000067ab9 */ /* 0x000fe20000000800 */
[----:B------:R1:W-:Y:S01]  /*2e300*/  @P3 STG.E desc[UR8][R8.64], R122 ;  /* 0x0000007a08003986 */ /* 0x0003e2000c101908 */
[----:B------:R-:W-:Y:S01]  /*2e310*/  ISETP.GE.AND P3, PT, R0, UR4, PT ;  /* 0x0000000400007c0c */ /* 0x000fe2000bf66270 */
[----:B--2---:R-:W-:Y:S01]  /*2e320*/  IMAD.WIDE R22, R3, 0x4, R20 ;  /* 0x0000000403167825 */ /* 0x004fe200078e0214 */
[----:B------:R-:W-:Y:S01]  /*2e330*/  IADD3 R0, R7, 0x29, RZ ;  /* 0x0000002907007810 */ /* 0x000fe20007ffe0ff */
[----:B------:R-:W-:Y:S01]  /*2e340*/  ULDC UR4, c[0x0][0x22c] ;  /* 0x00008b0000047ab9 */ /* 0x000fe20000000800 */
[----:B------:R-:W-:Y:S01]  /*2e350*/  ISETP.LT.AND P4, PT, R223, UR6, !P4 ;  /* 0x00000006df007c0c */ /* 0x000fe2000e781270 */
[----:B------:R-:W-:Y:S01]  /*2e360*/  VIADD R27, R3, UR24 ;  /* 0x00000018031b7c36 */ /* 0x000fe20008000000 */
[----:B------:R2:W-:Y:S01]  /*2e370*/  @P1 STG.E desc[UR8][R10.64], R118 ;  /* 0x000000760a001986 */ /* 0x0005e2000c101908 */
[----:B------:R-:W-:Y:S01]  /*2e380*/  ISETP.GE.AND P1, PT, R0, UR4, PT ;  /* 0x0000000400007c0c */ /* 0x000fe2000bf26270 */
[----:B------:R-:W-:Y:S01]  /*2e390*/  ULDC UR4, c[0x0][0x228] ;  /* 0x00008a0000047ab9 */ /* 0x000fe20000000800 */
[C---:B---3--:R-:W-:Y:S01]  /*2e3a0*/  IMAD.WIDE R24, R27.reuse, 0x4, R4 ;  /* 0x000000041b187825 */ /* 0x048fe200078e0204 */
[----:B------:R3:W-:Y:S01]  /*2e3b0*/  @P2 STG.E desc[UR8][R22.64], R90 ;  /* 0x0000005a16002986 */ /* 0x0007e2000c101908 */
[C---:B------:R-:W-:Y:S01]  /*2e3c0*/  ISETP.LT.AND P2, PT, R222.reuse, UR4, !P6 ;  /* 0x00000004de007c0c */ /* 0x040fe2000f741270 */
[----:B------:R-:W-:Y:S01]  /*2e3d0*/  ULDC UR6, c[0x0][0x228] ;  /* 0x00008a0000067ab9 */ /* 0x000fe20000000800 */
[C---:B-1----:R-:W-:Y:S01]  /*2e3e0*/  IMAD.WIDE R8, R27.reuse, 0x4, R20 ;  /* 0x000000041b087825 */ /* 0x042fe200078e0214 */
[----:B------:R-:W-:Y:S01]  /*2e3f0*/  IADD3 R27, R27, UR24, RZ ;  /* 0x000000181b1b7c10 */ /* 0x000fe2000fffe0ff */
[----:B------:R-:W-:Y:S01]  /*2e400*/  ULDC UR10, c[0x0][0x228] ;  /* 0x00008a00000a7ab9 */ /* 0x000fe20000000800 */
[----:B------:R1:W-:Y:S01]  /*2e410*/  @P5 STG.E desc[UR8][R24.64], R71 ;  /* 0x0000004718005986 */ /* 0x0003e2000c101908 */
[----:B------:R-:W-:Y:S01]  /*2e420*/  VIADD R0, R7, 0x2a ;  /* 0x0000002a07007836 */ /* 0x000fe20000000000 */
[----:B------:R-:W-:Y:S01]  /*2e430*/  ISETP.LT.AND P6, PT, R223, UR6, !P6 ;  /* 0x00000006df007c0c */ /* 0x000fe2000f7c1270 */
[----:B------:R-:W-:Y:S01]  /*2e440*/  ULDC UR4, c[0x0][0x22c] ;  /* 0x00008b0000047ab9 */ /* 0x000fe20000000800 */
[----:B------:R-:W-:Y:S01]  /*2e450*/  ISETP.LT.AND P5, PT, R222, UR10, !P3 ;  /* 0x0000000ade007c0c */ /* 0x000fe2000dfa1270 */
        /* <DEDUP_REMOVED lines=32> */
[C---:B------:R-:W-:Y:S01]  /*2e660*/  ISETP.LT.AND P5, PT, R222.reuse, UR4, !P4 ;  /* 0x00000004de007c0c */ /* 0x040fe2000e7a1270 */
[----:B-1----:R-:W-:Y:S01]  /*2e670*/  IMAD.WIDE R22, R27, 0x4, R20 ;  /* 0x000000041b167825 */ /* 0x002fe200078e0214 */
[----:B------:R-:W-:Y:S01]  /*2e680*/  ISETP.LT.AND P4, PT, R223, UR6, !P4 ;  /* 0x00000006df007c0c */ /* 0x000fe2000e781270 */
[----:B------:R-:W-:Y:S01]  /*2e690*/  ULDC UR4, c[0x0][0x228] ;  /* 0x00008a0000047ab9 */ /* 0x000fe20000000800 */
[----:B------:R-:W-:Y:S01]  /*2e6a0*/  IADD3 R27, R27, UR24, RZ ;  /* 0x000000181b1b7c10 */ /* 0x000fe2000fffe0ff */
[----:B------:R-:W-:Y:S01]  /*2e6b0*/  VIADD R0, R7, 0x2e ;  /* 0x0000002e07007836 */ /* 0x000fe20000000000 */
[----:B------:R1:W-:Y:S01]  /*2e6c0*/  @P1 STG.E desc[UR8][R22.64], R104 ;  /* 0x0000006816001986 */ /* 0x0003e2000c101908 */
[----:B------:R-:W-:Y:S01]  /*2e6d0*/  ISETP.LT.AND P1, PT, R222, UR4, !P2 ;  /* 0x00000004de007c0c */ /* 0x000fe2000d721270 */
[----:B------:R-:W-:Y:S01]  /*2e6e0*/  ULDC UR6, c[0x0][0x228] ;  /* 0x00008a0000067ab9 */ /* 0x000fe20000000800 */
[----:B---3--:R-:W-:Y:S01]  /*2e6f0*/  IMAD.WIDE R8, R27, 0x4, R4 ;  /* 0x000000041b087825 */ /* 0x008fe200078e0204 */
[----:B------:R-:W-:Y:S01]  /*2e700*/  ULDC UR4, c[0x0][0x22c] ;  /* 0x00008b0000047ab9 */ /* 0x000fe20000000800 */
[----:B------:R-:W-:Y:S01]  /*2e710*/  ISETP.LT.AND P2, PT, R223, UR6, !P2 ;  /* 0x00000006df007c0c */ /* 0x000fe2000d741270 */
[----:B------:R-:W-:Y:S01]  /*2e720*/  ULDC UR6, c[0x0][0x228] ;  /* 0x00008a0000067ab9 */ /* 0x000fe20000000800 */
        /* <DEDUP_REMOVED lines=11> */
[----:B------:R-:W-:Y:S01]  /*2e7e0*/  IADD3 R27, R27, UR24, RZ ;  /* 0x000000181b1b7c10 */ /* 0x000fe2000fffe0ff */
[----:B------:R1:W-:Y:S01]  /*2e7f0*/  @P1 STG.E desc[UR8][R22.64], R133 ;  /* 0x0000008516001986 */ /* 0x0003e2000c101908 */
[----:B------:R-:W-:Y:S01]  /*2e800*/  ISETP.GE.AND P1, PT, R0, UR4, PT ;  /* 0x0000000400007c0c */ /* 0x000fe2000bf26270 */
[----:B------:R-:W-:Y:S01]  /*2e810*/  ULDC UR4, c[0x0][0x228] ;  /* 0x00008a0000047ab9 */ /* 0x000fe20000000800 */
[----:B------:R-:W-:Y:S01]  /*2e820*/  VIADD R0, R7, 0x30 ;  /* 0x0000003007007836 */ /* 0x000fe20000000000 */
[----:B------:R-:W-:Y:S01]  /*2e830*/  ISETP.LT.AND P6, PT, R223, UR4, !P6 ;  /* 0x00000004df007c0c */ /* 0x000fe2000f7c1270 */
[C---:B--2---:R-:W-:Y:S01]  /*2e840*/  IMAD.WIDE R8, R27.reuse, 0x4, R4 ;  /* 0x000000041b087825 */ /* 0x044fe200078e0204 */
[----:B------:R-:W-:Y:S01]  /*2e850*/  @P2 STG.E desc[UR8][R24.64], R105 ;  /* 0x0000006918002986 */ /* 0x000fe2000c101908 */
[----:B------:R-:W-:Y:S01]  /*2e860*/  ISETP.LT.AND P2, PT, R222, UR6, !P3 ;  /* 0x00000006de007c0c */ /* 0x000fe2000df41270 */
[----:B------:R-:W-:Y:S01]  /*2e870*/  ULDC UR4, c[0x0][0x22c] ;  /* 0x00008b0000047ab9 */ /* 0x000fe20000000800 */
[C---:B------:R-:W-:Y:S01]  /*2e880*/  IADD3 R3, R27.reuse, UR24, RZ ;  /* 0x000000181b037c10 */ /* 0x040fe2000fffe0ff */
[----:B------:R2:W-:Y:S01]  /*2e890*/  @P4 STG.E desc[UR8][R8.64], R78 ;  /* 0x0000004e08004986 */ /* 0x0005e2000c101908 */
[----:B------:R-:W-:Y:S01]  /*2e8a0*/  ISETP.GE.AND P4, PT, R0, UR4, PT ;  /* 0x0000000400007c0c */ /* 0x000fe2000bf86270 */
[----:B------:R-:W-:Y:S01]  /*2e8b0*/  ULDC UR4, c[0x0][0x228] ;  /* 0x00008a0000047ab9 */ /* 0x000fe20000000800 */
[----:B---3--:R-:W-:Y:S01]  /*2e8c0*/  IMAD.WIDE R10, R27, 0x4, R20 ;  /* 0x000000041b0a7825 */ /* 0x008fe200078e0214 */
[----:B------:R-:W-:Y:S01]  /*2e8d0*/  ISETP.LT.AND P3, PT, R223, UR4, !P3 ;  /* 0x00000004df007c0c */ /* 0x000fe2000df61270 */
[----:B------:R-:W-:Y:S01]  /*2e8e0*/  ULDC UR4, c[0x0][0x22c] ;  /* 0x00008b0000047ab9 */ /* 0x000fe20000000800 */
[----:B------:R-:W-:Y:S01]  /*2e8f0*/  ULDC UR6, c[0x0][0x228] ;  /* 0x00008a0000067ab9 */ /* 0x000fe20000000800 */
[----:B------:R-:W-:Y:S01]  /*2e900*/  VIADD R0, R7, 0x31 ;  /* 0x0000003107007836 */ /* 0x000fe20000000000 */
[----:B------:R3:W-:Y:S01]  /*2e910*/  @P6 STG.E desc[UR8][R10.64], R126 ;  /* 0x0000007e0a006986 */ /* 0x0007e2000c101908 */
[----:B-1----:R-:W-:-:S03]  /*2e920*/  IMAD.WIDE R22, R3, 0x4, R4 ;  /* 0x0000000403167825 */ /* 0x002fc600078e0204 */
[----:B------:R-:W-:Y:S01]  /*2e930*/  ISETP.GE.AND P6, PT, R0, UR4, PT ;  /* 0x0000000400007c0c */ /* 0x000fe2000bfc6270 */
[----:B------:R-:W-:Y:S01]  /*2e940*/  ULDC UR4, c[0x0][0x228] ;  /* 0x00008a0000047ab9 */ /* 0x000fe20000000800 */
[----:B------:R1:W-:Y:S01]  /*2e950*/  @P2 STG.E desc[UR8][R22.64], R134 ;  /* 0x0000008616002986 */ /* 0x0003e2000c101908 */
[C---:B------:R-:W-:Y:S01]  /*2e960*/  ISETP.LT.AND P2, PT, R222.reuse, UR4, !P5 ;  /* 0x00000004de007c0c */ /* 0x040fe2000ef41270 */
[C---:B--2---:R-:W-:Y:S01]  /*2e970*/  IMAD.WIDE R8, R3.reuse, 0x4, R20 ;  /* 0x0000000403087825 */ /* 0x044fe200078e0214 */
[----:B------:R-:W-:Y:S01]  /*2e980*/  ULDC UR4, c[0x0][0x228] ;  /* 0x00008a0000047ab9 */ /* 0x000fe20000000800 */
[----:B------:R-:W-:Y:S02]  /*2e990*/  IADD3 R3, R3, UR24, RZ ;  /* 0x0000001803037c10 */ /* 0x000fe4000fffe0ff */
[----:B------:R-:W-:Y:S01]  /*2e9a0*/  ISETP.LT.AND P5, PT, R223, UR4, !P5 ;  /* 0x00000004df007c0c */ /* 0x000fe2000efa1270 */
[----:B------:R-:W-:Y:S01]  /*2e9b0*/  ULDC UR4, c[0x0][0x228] ;  /* 0x00008a0000047ab9 */ /* 0x000fe20000000800 */
[----:B------:R2:W-:Y:S01]  /*2e9c0*/  @P3 STG.E desc[UR8][R8.64], R106 ;  /* 0x0000006a08003986 */ /* 0x0005e2000c101908 */
[----:B------:R-:W-:Y:S01]  /*2e9d0*/  ISETP.LT.AND P3, PT, R222, UR4, !P1 ;  /* 0x00000004de007c0c */ /* 0x000fe2000cf61270 */
[C---:B---3--:R-:W-:Y:S01]  /*2e9e0*/  IMAD.WIDE R10, R3.reuse, 0x4, R4 ;  /* 0x00000004030a7825 */ /* 0x048fe200078e0204 */
[----:B------:R-:W-:Y:S01]  /*2e9f0*/  IADD3 R27, R3, UR24, RZ ;  /* 0x00000018031b7c10 */ /* 0x000fe2000fffe0ff */
[----:B------:R-:W-:-:S02]  /*2ea00*/  ULDC UR4, c[0x0][0x22c] ;  /* 0x00008b0000047ab9 */ /* 0x000fc40000000800 */
[----:B------:R-:W-:Y:S01]  /*2ea10*/  VIADD R0, R7, 0x32 ;  /* 0x0000003207007836 */ /* 0x000fe20000000000 */
[----:B------:R3:W-:Y:S01]  /*2ea20*/  @P2 STG.E desc[UR8][R10.64], R79 ;  /* 0x0000004f0a002986 */ /* 0x0007e2000c101908 */
[----:B-1----:R-:W-:Y:S01]  /*2ea30*/  IMAD.WIDE R22, R3, 0x4, R20 ;  /* 0x0000000403167825 */ /* 0x002fe200078e0214 */
[C---:B------:R-:W-:Y:S02]  /*2ea40*/  IADD3 R3, R27.reuse, UR24, RZ ;  /* 0x000000181b037c10 */ /* 0x040fe4000fffe0ff */
[----:B------:R-:W-:Y:S01]  /*2ea50*/  ISETP.GE.AND P2, PT, R0, UR4, PT ;  /* 0x0000000400007c0c */ /* 0x000fe2000bf46270 */
[----:B------:R-:W-:Y:S01]  /*2ea60*/  IMAD.WIDE R24, R27, 0x4, R4 ;  /* 0x000000041b187825 */ /* 0x000fe200078e0204 */
[----:B------:R-:W-:Y:S01]  /*2ea70*/  ULDC UR4, c[0x0][0x228] ;  /* 0x00008a0000047ab9 */ /* 0x000fe20000000800 */
[----:B------:R1:W-:Y:S01]  /*2ea80*/  @P5 STG.E desc[UR8][R22.64], R127 ;  /* 0x0000007f16005986 */ /* 0x0003e2000c101908 */
[----:B------:R-:W-:Y:S01]  /*2ea90*/  ISETP.LT.AND P1, PT, R223, UR4, !P1 ;  /* 0x00000004df007c0c */ /* 0x000fe2000cf21270 */
[----:B------:R-:W-:Y:S01]  /*2eaa0*/  ULDC UR4, c[0x0][0x228] ;  /* 0x00008a0000047ab9 */ /* 0x000fe20000000800 */
[----:B--2---:R-:W-:Y:S01]  /*2eab0*/  IMAD.WIDE R8, R27, 0x4, R20 ;  /* 0x000000041b087825 */ /* 0x004fe200078e0214 */
[----:B------:R2:W-:Y:S01]  /*2eac0*/  @P3 STG.E desc[UR8][R24.64], R135 ;  /* 0x0000008718003986 */ /* 0x0005e2000c101908 */
[C---:B------:R-:W-:Y:S01]  /*2ead0*/  ISETP.LT.AND P3, PT, R222.reuse, UR4, !P4 ;  /* 0x00000004de007c0c */ /* 0x040fe2000e761270 */
[----:B------:R-:W-:Y:S01]  /*2eae0*/  ULDC UR4, c[0x0][0x22c] ;  /* 0x00008b0000047ab9 */ /* 0x000fe20000000800 */
[----:B------:R-:W-:Y:S01]  /*2eaf0*/  ISETP.LT.AND P4, PT, R223, UR6, !P4 ;  /* 0x00000006df007c0c */ /* 0x000fe2000e781270 */
[----:B------:R-:W-:Y:S01]  /*2eb00*/  VIADD R0, R7, 0x33 ;  /* 0x0000003307007836 */ /* 0x000fe20000000000 */
[----:B------:R-:W-:Y:S01]  /*2eb10*/  ULDC UR6, c[0x0][0x228] ;  /* 0x00008a0000067ab9 */ /* 0x000fe20000000800 */
[----:B---3--:R-:W-:Y:S01]  /*2eb20*/  IMAD.WIDE R10, R3, 0x4, R4 ;  /* 0x00000004030a7825 */ /* 0x008fe200078e0204 */
[----:B------:R-:W-:Y:S01]  /*2eb30*/  ISETP.LT.AND P5, PT, R222, UR10, !P6 ;  /* 0x0000000ade007c0c */ /* 0x000fe2000f7a1270 */
[----:B------:R-:W-:Y:S01]  /*2eb40*/  ULDC UR10, c[0x0][0x228] ;  /* 0x00008a00000a7ab9 */ /* 0x000fe20000000800 */
[----:B------:R-:W-:Y:S01]  /*2eb50*/  ISETP.LT.AND P6, PT, R223, UR6, !P6 ;  /* 0x00000006df007c0c */ /* 0x000fe2000f7c1270 */
[C---:B-1----:R-:W-:Y:S01]  /*2eb60*/  IMAD.WIDE R22, R3.reuse, 0x4, R20 ;  /* 0x0000000403167825 */ /* 0x042fe200078e0214 */
[----:B------:R1:W-:Y:S01]  /*2eb70*/  @P1 STG.E desc[UR8][R8.64], R107 ;  /* 0x0000006b08001986 */ /* 0x0003e2000c101908 */
[----:B------:R-:W-:Y:S01]  /*2eb80*/  ISETP.GE.AND P1, PT, R0, UR4, PT ;  /* 0x0000000400007c0c */ /* 0x000fe2000bf26270 */
[----:B------:R-:W-:Y:S01]  /*2eb90*/  ULDC UR6, c[0x0][0x228] ;  /* 0x00008a0000067ab9 */ /* 0x000fe20000000800 */
[----:B------:R-:W-:Y:S01]  /*2eba0*/  VIADD R27, R3, UR24 ;  /* 0x00000018031b7c36 */ /* 0x000fe20008000000 */
[----:B------:R3:W-:Y:S01]  /*2ebb0*/  @P3 STG.E desc[UR8][R10.64], R92 ;  /* 0x0000005c0a003986 */ /* 0x0007e2000c101908 */
[----:B------:R-:W-:Y:S01]  /*2ebc0*/  IADD3 R0, R7, 0x34, RZ ;  /* 0x0000003407007810 */ /* 0x000fe20007ffe0ff */
[----:B------:R-:W-:Y:S01]  /*2ebd0*/  ULDC UR4, c[0x0][0x22c] ;  /* 0x00008b0000047ab9 */ /* 0x000fe20000000800 */
[----:B--2---:R-:W-:Y:S01]  /*2ebe0*/  IMAD.WIDE R24, R27, 0x4, R4 ;  /* 0x000000041b187825 */ /* 0x004fe200078e0204 */
[----:B------:R2:W-:Y:S01]  /*2ebf0*/  @P4 STG.E desc[UR8][R22.64], R136 ;  /* 0x0000008816004986 */ /* 0x0005e2000c101908 */
[----:B------:R-:W-:Y:S01]  /*2ec00*/  ISETP.LT.AND P4, PT, R222, UR6, !P2 ;  /* 0x00000006de007c0c */ /* 0x000fe2000d781270 */
[----:B------:R-:W-:Y:S01]  /*2ec10*/  ULDC UR6, c[0x0][0x228] ;  /* 0x00008a0000067ab9 */ /* 0x000fe20000000800 */
[----:B------:R-:W-:Y:S01]  /*2ec20*/  ISETP.LT.AND P2, PT, R223, UR10, !P2 ;  /* 0x0000000adf007c0c */ /* 0x000fe2000d741270 */
[C---:B-1----:R-:W-:Y:S01]  /*2ec30*/  IMAD.WIDE R8, R27.reuse, 0x4, R20 ;  /* 0x000000041b087825 */ /* 0x042fe200078e0214 */
[----:B------:R-:W-:Y:S01]  /*2ec40*/  ISETP.GE.AND P3, PT, R0, UR4, PT ;  /* 0x0000000400007c0c */ /* 0x000fe2000bf66270 */
[----:B------:R1:W-:Y:S01]  /*2ec50*/  @P5 STG.E desc[UR8][R24.64], R128 ;  /* 0x0000008018005986 */ /* 0x0003e2000c101908 */
[----:B------:R-:W-:Y:S01]  /*2ec60*/  IADD3 R27, R27, UR24, RZ ;  /* 0x000000181b1b7c10 */ /* 0x000fe2000fffe0ff */
[----:B------:R-:W-:Y:S01]  /*2ec70*/  VIADD R0, R7, 0x35 ;  /* 0x0000003507007836 */ /* 0x000fe20000000000 */
[----:B------:R-:W-:Y:S01]  /*2ec80*/  ULDC UR4, c[0x0][0x22c] ;  /* 0x00008b0000047ab9 */ /* 0x000fe20000000800 */
[----:B------:R4:W-:Y:S01]  /*2ec90*/  @P6 STG.E desc[UR8][R8.64], R108 ;  /* 0x0000006c08006986 */ /* 0x0009e2000c101908 */
[----:B------:R-:W-:Y:S01]  /*2eca0*/  ISETP.LT.AND P5, PT, R222, UR12, !P1 ;  /* 0x0000000cde007c0c */ /* 0x000fe2000cfa1270 */
[----:B---3--:R-:W-:Y:S01]  /*2ecb0*/  IMAD.WIDE R10, R27, 0x4, R4 ;  /* 0x000000041b0a7825 */ /* 0x008fe200078e0204 */
[----:B------:R-:W-:Y:S01]  /*2ecc0*/  ISETP.GE.AND P6, PT, R0, UR4, PT ;  /* 0x0000000400007c0c */ /* 0x000fe2000bfc6270 */
[----:B------:R-:W-:Y:S01]  /*2ecd0*/  ULDC UR4, c[0x0][0x228] ;  /* 0x00008a0000047ab9 */ /* 0x000fe20000000800 */
[----:B------:R-:W-:Y:S01]  /*2ece0*/  IADD3 R0, R7, 0x36, RZ ;  /* 0x0000003607007810 */ /* 0x000fe20007ffe0ff */
[----:B--2---:R-:W-:Y:S01]  /*2ecf0*/  IMAD.WIDE R22, R27, 0x4, R20 ;  /* 0x000000041b167825 */ /* 0x004fe200078e0214 */
[----:B------:R-:W-:Y:S01]  /*2ed00*/  ISETP.LT.AND P1, PT, R223, UR4, !P1 ;  /* 0x00000004df007c0c */ /* 0x000fe2000cf21270 */
[----:B------:R2:W-:Y:S01]  /*2ed10*/  @P4 STG.E desc[UR8][R10.64], R93 ;  /* 0x0000005d0a004986 */ /* 0x0005e2000c101908 */
[----:B------:R-:W-:Y:S01]  /*2ed20*/  ULDC UR4, c[0x0][0x228] ;  /* 0x00008a0000047ab9 */ /* 0x000fe20000000800 */
[----:B------:R-:W-:Y:S01]  /*2ed30*/  VIADD R3, R27, UR24 ;  /* 0x000000181b037c36 */ /* 0x000fe20008000000 */
[----:B------:R-:W-:Y:S01]  /*2ed40*/  ISETP.GE.AND P4, PT, R0, UR23, PT ;  /* 0x0000001700007c0c */ /* 0x000fe2000bf86270 */
[----:B------:R3:W-:Y:S01]  /*2ed50*/  @P2 STG.E desc[UR8][R22.64], R137 ;  /* 0x0000008916002986 */ /* 0x0007e2000c101908 */
[C---:B------:R-:W-:Y:S01]  /*2ed60*/  ISETP.LT.AND P2, PT, R222.reuse, UR4, !P3 ;  /* 0x00000004de007c0c */ /* 0x040fe2000df41270 */
[----:B-1----:R-:W-:Y:S01]  /*2ed70*/  IMAD.WIDE R24, R3, 0x4, R4 ;  /* 0x0000000403187825 */ /* 0x002fe200078e0204 */
[----:B------:R-:W-:Y:S01]  /*2ed80*/  ISETP.LT.AND P3, PT, R223, UR6, !P3 ;  /* 0x00000006df007c0c */ /* 0x000fe2000df61270 */
[----:B------:R-:W-:Y:S01]  /*2ed90*/  ULDC UR4, c[0x0][0x228] ;  /* 0x00008a0000047ab9 */ /* 0x000fe20000000800 */
[----:B------:R-:W-:Y:S01]  /*2eda0*/  ULDC UR6, c[0x0][0x228] ;  /* 0x00008a0000067ab9 */ /* 0x000fe20000000800 */
[C---:B----4-:R-:W-:Y:S01]  /*2edb0*/  IMAD.WIDE R8, R3.reuse, 0x4, R20 ;  /* 0x0000000403087825 */ /* 0x050fe200078e0214 */
[----:B------:R1:W-:Y:S01]  /*2edc0*/  @P5 STG.E desc[UR8][R24.64], R129 ;  /* 0x0000008118005986 */ /* 0x0003e2000c101908 */
[----:B------:R-:W-:Y:S01]  /*2edd0*/  ISETP.LT.AND P5, PT, R222, UR4, !P6 ;  /* 0x00000004de007c0c */ /* 0x000fe2000f7a1270 */
[----:B------:R-:W-:Y:S01]  /*2ede0*/  ULDC UR4, c[0x0][0x228] ;  /* 0x00008a0000047ab9 */ /* 0x000fe20000000800 */
[----:B------:R-:W-:Y:S01]  /*2edf0*/  VIADD R3, R3, UR24 ;  /* 0x0000001803037c36 */ /* 0x000fe20008000000 */
[----:B------:R4:W-:Y:S01]  /*2ee00*/  @P1 STG.E desc[UR8][R8.64], R109 ;  /* 0x0000006d08001986 */ /* 0x0009e2000c101908 */
[----:B------:R-:W-:Y:S01]  /*2ee10*/  ISETP.LT.AND P6, PT, R223, UR4, !P6 ;  /* 0x00000004df007c0c */ /* 0x000fe2000f7c1270 */
[----:B------:R-:W-:Y:S01]  /*2ee20*/  ULDC UR4, c[0x0][0x228] ;  /* 0x00008a0000047ab9 */ /* 0x000fe20000000800 */
[----:B--2---:R-:W-:Y:S01]  /*2ee30*/  IMAD.WIDE R10, R3, 0x4, R4 ;  /* 0x00000004030a7825 */ /* 0x004fe200078e0204 */
[----:B------:R-:W-:Y:S01]  /*2ee40*/  IADD3 R0, R7, 0x37, RZ ;  /* 0x0000003707007810 */ /* 0x000fe20007ffe0ff */
[----:B------:R-:W-:Y:S01]  /*2ee50*/  ULDC UR10, c[0x0][0x228] ;  /* 0x00008a00000a7ab9 */ /* 0x000fe20000000800 */
[----:B------:R-:W-:Y:S01]  /*2ee60*/  ULDC UR12, c[0x0][0x228] ;  /* 0x00008a00000c7ab9 */ /* 0x000fe20000000800 */
[----:B---3--:R-:W-:Y:S01]  /*2ee70*/  IMAD.WIDE R22, R3, 0x4, R20 ;  /* 0x0000000403167825 */ /* 0x008fe200078e0214 */
[----:B------:R-:W-:Y:S01]  /*2ee80*/  @P2 STG.E desc[UR8][R10.64], R94 ;  /* 0x0000005e0a002986 */ /* 0x000fe2000c101908 */
[----:B------:R-:W-:-:S02]  /*2ee90*/  ISETP.GE.AND P1, PT, R0, UR21, PT ;  /* 0x0000001500007c0c */ /* 0x000fc4000bf26270 */
[----:B------:R-:W-:Y:S01]  /*2eea0*/  VIADD R27, R3, UR24 ;  /* 0x00000018031b7c36 */ /* 0x000fe20008000000 */
[----:B------:R2:W-:Y:S01]  /*2eeb0*/  @P3 STG.E desc[UR8][R22.64], R138 ;  /* 0x0000008a16003986 */ /* 0x0005e2000c101908 */
[----:B------:R-:W-:Y:S01]  /*2eec0*/  ISETP.LT.AND P3, PT, R222, UR4, !P4 ;  /* 0x00000004de007c0c */ /* 0x000fe2000e761270 */
[----:B------:R-:W-:Y:S01]  /*2eed0*/  ULDC UR4, c[0x0][0x228] ;  /* 0x00008a0000047ab9 */ /* 0x000fe20000000800 */
[----:B------:R-:W-:Y:S01]  /*2eee0*/  ISETP.LT.AND P4, PT, R223, UR6, !P4 ;  /* 0x00000006df007c0c */ /* 0x000fe2000e781270 */
[C---:B-1----:R-:W-:Y:S01]  /*2eef0*/  IMAD.WIDE R24, R27.reuse, 0x4, R4 ;  /* 0x000000041b187825 */ /* 0x042fe200078e0204 */
[----:B------:R-:W-:Y:S01]  /*2ef00*/  ISETP.GE.AND P2, PT, R6, UR19, PT ;  /* 0x0000001306007c0c */ /* 0x000fe2000bf46270 */
[----:B------:R-:W-:Y:S02]  /*2ef10*/  ULDC UR6, c[0x0][0x228] ;  /* 0x00008a0000067ab9 */ /* 0x000fe40000000800 */
[C---:B----4-:R-:W-:Y:S01]  /*2ef20*/  IMAD.WIDE R8, R27.reuse, 0x4, R20 ;  /* 0x000000041b087825 */ /* 0x050fe200078e0214 */
[----:B------:R1:W-:Y:S01]  /*2ef30*/  @P5 STG.E desc[UR8][R24.64], R130 ;  /* 0x0000008218005986 */ /* 0x0003e2000c101908 */
[----:B------:R-:W-:Y:S01]  /*2ef40*/  ISETP.LT.AND P5, PT, R222, UR10, !P1 ;  /* 0x0000000ade007c0c */ /* 0x000fe2000cfa1270 */
[----:B------:R-:W-:Y:S01]  /*2ef50*/  ULDC UR10, c[0x0][0x228] ;  /* 0x00008a00000a7ab9 */ /* 0x000fe20000000800 */
[----:B--2---:R-:W-:Y:S01]  /*2ef60*/  IADD3 R23, R27, UR24, RZ ;  /* 0x000000181b177c10 */ /* 0x004fe2000fffe0ff */
[----:B------:R2:W-:Y:S01]  /*2ef70*/  @P6 STG.E desc[UR8][R8.64], R110 ;  /* 0x0000006e08006986 */ /* 0x0005e2000c101908 */
[----:B------:R-:W-:Y:S01]  /*2ef80*/  ISETP.LT.AND P1, PT, R223, UR12, !P1 ;  /* 0x0000000cdf007c0c */ /* 0x000fe2000cf21270 */
[----:B------:R-:W-:-:S02]  /*2ef90*/  VIADD R0, R7, 0x39 ;  /* 0x0000003907007836 */ /* 0x000fc40000000000 */
[C---:B------:R-:W-:Y:S02]  /*2efa0*/  VIADD R27, R23.reuse, UR24 ;  /* 0x00000018171b7c36 */ /* 0x040fe40008000000 */
[----:B------:R-:W-:Y:S01]  /*2efb0*/  IMAD.WIDE R10, R23, 0x4, R4 ;  /* 0x00000004170a7825 */ /* 0x000fe200078e0204 */
[----:B------:R-:W-:Y:S02]  /*2efc0*/  ISETP.GE.AND P6, PT, R0, UR17, PT ;  /* 0x0000001100007c0c */ /* 0x000fe4000bfc6270 */
[----:B------:R-:W-:Y:S01]  /*2efd0*/  IADD3 R0, R7, 0x3a, RZ ;  /* 0x0000003a07007810 */ /* 0x000fe20007ffe0ff */
[----:B------:R-:W-:Y:S01]  /*2efe0*/  IMAD.WIDE R22, R23, 0x4, R20 ;  /* 0x0000000417167825 */ /* 0x000fe200078e0214 */
[----:B------:R-:W-:Y:S02]  /*2eff0*/  @P3 STG.E desc[UR8][R10.64], R95 ;  /* 0x0000005f0a003986 */ /* 0x000fe4000c101908 */
[----:B------:R-:W-:Y:S01]  /*2f000*/  ISETP.GE.AND P3, PT, R0, UR15, PT ;  /* 0x0000000f00007c0c */ /* 0x000fe2000bf66270 */
[----:B------:R-:W-:Y:S01]  /*2f010*/  IMAD.WIDE R2, R27, 0x4, R4 ;  /* 0x000000041b027825 */ /* 0x000fe200078e0204 */
[----:B------:R-:W-:Y:S01]  /*2f020*/  @P4 STG.E desc[UR8][R22.64], R139 ;  /* 0x0000008b16004986 */ /* 0x000fe2000c101908 */
[C---:B------:R-:W-:Y:S01]  /*2f030*/  ISETP.LT.AND P4, PT, R222.reuse, UR4, !P2 ;  /* 0x00000004de007c0c */ /* 0x040fe2000d781270 */
[----:B------:R-:W-:Y:S01]  /*2f040*/  ULDC UR4, c[0x0][0x228] ;  /* 0x00008a0000047ab9 */ /* 0x000fe20000000800 */
[----:B------:R-:W-:Y:S01]  /*2f050*/  ISETP.LT.AND P2, PT, R223, UR6, !P2 ;  /* 0x00000006df007c0c */ /* 0x000fe2000d741270 */
[C---:B-1----:R-:W-:Y:S01]  /*2f060*/  IMAD.WIDE R24, R27.reuse, 0x4, R20 ;  /* 0x000000041b187825 */ /* 0x042fe200078e0214 */
[----:B------:R1:W-:Y:S01]  /*2f070*/  @P5 STG.E desc[UR8][R2.64], R131 ;  /* 0x0000008302005986 */ /* 0x0003e2000c101908 */
[----:B------:R-:W-:Y:S01]  /*2f080*/  ISETP.LT.AND P5, PT, R222, UR10, !P6 ;  /* 0x0000000ade007c0c */ /* 0x000fe2000f7a1270 */
[----:B------:R-:W-:Y:S01]  /*2f090*/  ULDC UR6, c[0x0][0x228] ;  /* 0x00008a0000067ab9 */ /* 0x000fe20000000800 */
[----:B--2---:R-:W-:Y:S01]  /*2f0a0*/  VIADD R9, R27, UR24 ;  /* 0x000000181b097c36 */ /* 0x004fe20008000000 */
[----:B------:R2:W-:Y:S01]  /*2f0b0*/  @P1 STG.E desc[UR8][R24.64], R111 ;  /* 0x0000006f18001986 */ /* 0x0005e2000c101908 */
[----:B------:R-:W-:Y:S01]  /*2f0c0*/  ISETP.LT.AND P6, PT, R223, UR4, !P6 ;  /* 0x00000004df007c0c */ /* 0x000fe2000f7c1270 */
[----:B------:R-:W-:Y:S01]  /*2f0d0*/  ULDC UR4, c[0x0][0x228] ;  /* 0x00008a0000047ab9 */ /* 0x000fe20000000800 */
[----:B------:R-:W-:Y:S01]  /*2f0e0*/  IADD3 R0, R7, 0x3b, RZ ;  /* 0x0000003b07007810 */ /* 0x000fe20007ffe0ff */
[----:B------:R-:W-:-:S03]  /*2f0f0*/  ULDC UR10, c[0x0][0x228] ;  /* 0x00008a00000a7ab9 */ /* 0x000fc60000000800 */
[----:B------:R-:W-:Y:S01]  /*2f100*/  ISETP.GE.AND P1, PT, R0, UR13, PT ;  /* 0x0000000d00007c0c */ /* 0x000fe2000bf26270 */
[----:B-1----:R-:W-:Y:S01]  /*2f110*/  IMAD.WIDE R2, R9, 0x4, R4 ;  /* 0x0000000409027825 */ /* 0x002fe200078e0204 */
[----:B------:R-:W-:-:S03]  /*2f120*/  IADD3 R0, R7, 0x3c, RZ ;  /* 0x0000003c07007810 */ /* 0x000fc60007ffe0ff */
[C---:B--2---:R-:W-:Y:S01]  /*2f130*/  VIADD R25, R9.reuse, UR24 ;  /* 0x0000001809197c36 */ /* 0x044fe20008000000 */
[----:B------:R1:W-:Y:S01]  /*2f140*/  @P4 STG.E desc[UR8][R2.64], R96 ;  /* 0x0000006002004986 */ /* 0x0003e2000c101908 */
[----:B------:R-:W-:Y:S01]  /*2f150*/  IMAD.WIDE R8, R9, 0x4, R20 ;  /* 0x0000000409087825 */ /* 0x000fe200078e0214 */
[----:B------:R-:W-:Y:S01]  /*2f160*/  ISETP.GE.AND P4, PT, R0, UR11, PT ;  /* 0x0000000b00007c0c */ /* 0x000fe2000bf86270 */
[----:B------:R-:W-:Y:S02]  /*2f170*/  ULDC UR11, c[0x0][0x228] ;  /* 0x00008a00000b7ab9 */ /* 0x000fe40000000800 */
[C---:B------:R-:W-:Y:S01]  /*2f180*/  IMAD.WIDE R10, R25.reuse, 0x4, R4 ;  /* 0x00000004190a7825 */ /* 0x040fe200078e0204 */
[----:B------:R2:W-:Y:S01]  /*2f190*/  @P2 STG.E desc[UR8][R8.64], R12 ;  /* 0x0000000c08002986 */ /* 0x0005e2000c101908 */
[C---:B------:R-:W-:Y:S01]  /*2f1a0*/  ISETP.LT.AND P2, PT, R222.reuse, UR4, !P3 ;  /* 0x00000004de007c0c */ /* 0x040fe2000df41270 */
[----:B------:R-:W-:Y:S01]  /*2f1b0*/  ULDC UR4, c[0x0][0x228] ;  /* 0x00008a0000047ab9 */ /* 0x000fe20000000800 */
[C---:B------:R-:W-:Y:S01]  /*2f1c0*/  IMAD.WIDE R22, R25.reuse, 0x4, R20 ;  /* 0x0000000419167825 */ /* 0x040fe200078e0214 */
[----:B------:R-:W-:Y:S01]  /*2f1d0*/  IADD3 R25, R25, UR24, RZ ;  /* 0x0000001819197c10 */ /* 0x000fe2000fffe0ff */
[----:B------:R3:W-:Y:S01]  /*2f1e0*/  @P5 STG.E desc[UR8][R10.64], R16 ;  /* 0x000000100a005986 */ /* 0x0007e2000c101908 */
[----:B------:R-:W-:Y:S01]  /*2f1f0*/  ISETP.LT.AND P3, PT, R223, UR4, !P3 ;  /* 0x00000004df007c0c */ /* 0x000fe2000df61270 */
[----:B------:R-:W-:Y:S01]  /*2f200*/  VIADD R0, R7, 0x3d ;  /* 0x0000003d07007836 */ /* 0x000fe20000000000 */
[C---:B------:R-:W-:Y:S01]  /*2f210*/  ISETP.LT.AND P5, PT, R222.reuse, UR6, !P1 ;  /* 0x00000006de007c0c */ /* 0x040fe2000cfa1270 */
[----:B-1----:R-:W-:Y:S01]  /*2f220*/  IMAD.WIDE R2, R25, 0x4, R4 ;  /* 0x0000000419027825 */ /* 0x002fe200078e0204 */
[----:B------:R1:W-:Y:S01]  /*2f230*/  @P6 STG.E desc[UR8][R22.64], R28 ;  /* 0x0000001c16006986 */ /* 0x0003e2000c101908 */
[----:B------:R-:W-:Y:S01]  /*2f240*/  ISETP.LT.AND P1, PT, R223, UR10, !P1 ;  /* 0x0000000adf007c0c */ /* 0x000fe2000cf21270 */
[----:B------:R-:W-:Y:S01]  /*2f250*/  ULDC UR4, c[0x0][0x228] ;  /* 0x00008a0000047ab9 */ /* 0x000fe20000000800 */
[----:B------:R-:W-:Y:S01]  /*2f260*/  ISETP.LT.AND P6, PT, R222, UR11, !P4 ;  /* 0x0000000bde007c0c */ /* 0x000fe2000e7c1270 */
[----:B------:R-:W-:Y:S01]  /*2f270*/  @P2 STG.E desc[UR8][R2.64], R97 ;  /* 0x0000006102002986 */ /* 0x000fe2000c101908 */
[----:B------:R-:W-:Y:S01]  /*2f280*/  ISETP.GE.AND P2, PT, R0, UR7, PT ;  /* 0x0000000700007c0c */ /* 0x000fe2000bf46270 */
[----:B--2---:R-:W-:Y:S01]  /*2f290*/  IMAD.WIDE R8, R25, 0x4, R20 ;  /* 0x0000000419087825 */ /* 0x004fe200078e0214 */
[----:B------:R-:W-:Y:S01]  /*2f2a0*/  ULDC UR6, c[0x0][0x228] ;  /* 0x00008a0000067ab9 */ /* 0x000fe20000000800 */
[----:B------:R-:W-:-:S02]  /*2f2b0*/  ULDC UR7, c[0x0][0x228] ;  /* 0x00008a0000077ab9 */ /* 0x000fc40000000800 */
[----:B---3--:R-:W-:Y:S01]  /*2f2c0*/  VIADD R11, R25, UR24 ;  /* 0x00000018190b7c36 */ /* 0x008fe20008000000 */
[----:B------:R2:W-:Y:S01]  /*2f2d0*/  @P3 STG.E desc[UR8][R8.64], R13 ;  /* 0x0000000d08003986 */ /* 0x0005e2000c101908 */
[----:B------:R-:W-:Y:S02]  /*2f2e0*/  VIADD R0, R7, 0x3e ;  /* 0x0000003e07007836 */ /* 0x000fe40000000000 */
[C---:B------:R-:W-:Y:S01]  /*2f2f0*/  IMAD.WIDE R6, R11.reuse, 0x4, R4 ;  /* 0x000000040b067825 */ /* 0x040fe200078e0204 */
[C---:B------:R-:W-:Y:S02]  /*2f300*/  IADD3 R27, R11.reuse, UR24, RZ ;  /* 0x000000180b1b7c10 */ /* 0x040fe4000fffe0ff */
[----:B------:R-:W-:Y:S01]  /*2f310*/  ISETP.GE.AND P3, PT, R0, UR5, PT ;  /* 0x0000000500007c0c */ /* 0x000fe2000bf66270 */
[----:B------:R-:W-:Y:S01]  /*2f320*/  IMAD.WIDE R10, R11, 0x4, R20 ;  /* 0x000000040b0a7825 */ /* 0x000fe200078e0214 */
[----:B------:R3:W-:Y:S01]  /*2f330*/  @P5 STG.E desc[UR8][R6.64], R17 ;  /* 0x0000001106005986 */ /* 0x0007e2000c101908 */
[----:B------:R-:W-:-:S02]  /*2f340*/  ULDC UR5, c[0x0][0x228] ;  /* 0x00008a0000057ab9 */ /* 0x000fc40000000800 */
[C---:B-1----:R-:W-:Y:S01]  /*2f350*/  IMAD.WIDE R22, R27.reuse, 0x4, R4 ;  /* 0x000000041b167825 */ /* 0x042fe200078e0204 */
[----:B------:R1:W-:Y:S01]  /*2f360*/  @P1 STG.E desc[UR8][R10.64], R29 ;  /* 0x0000001d0a001986 */ /* 0x0003e2000c101908 */
[----:B--2---:R-:W-:Y:S02]  /*2f370*/  IADD3 R9, R27, UR24, RZ ;  /* 0x000000181b097c10 */ /* 0x004fe4000fffe0ff */
[C---:B------:R-:W-:Y:S01]  /*2f380*/  ISETP.LT.AND P5, PT, R222.reuse, UR5, !P3 ;  /* 0x00000005de007c0c */ /* 0x040fe2000dfa1270 */
[----:B------:R2:W-:Y:S01]  /*2f390*/  @P6 STG.E desc[UR8][R22.64], R98 ;  /* 0x0000006216006986 */ /* 0x0005e2000c101908 */
[C---:B------:R-:W-:Y:S01]  /*2f3a0*/  ISETP.LT.AND P6, PT, R222.reuse, UR4, !P2 ;  /* 0x00000004de007c0c */ /* 0x040fe2000d7c1270 */
[----:B------:R-:W-:Y:S01]  /*2f3b0*/  ULDC UR4, c[0x0][0x228] ;  /* 0x00008a0000047ab9 */ /* 0x000fe20000000800 */
[----:B------:R-:W-:Y:S01]  /*2f3c0*/  ULDC UR5, c[0x0][0x228] ;  /* 0x00008a0000057ab9 */ /* 0x000fe20000000800 */
[----:B------:R-:W-:Y:S01]  /*2f3d0*/  ISETP.LT.AND P4, PT, R223, UR4, !P4 ;  /* 0x00000004df007c0c */ /* 0x000fe2000e781270 */
[----:B------:R-:W-:Y:S01]  /*2f3e0*/  VIADD R13, R9, UR24 ;  /* 0x00000018090d7c36 */ /* 0x000fe20008000000 */
[----:B------:R-:W-:Y:S01]  /*2f3f0*/  ISETP.LT.AND P1, PT, R222, UR6, !P0 ;  /* 0x00000006de007c0c */ /* 0x000fe2000c721270 */
[----:B------:R-:W-:Y:S01]  /*2f400*/  ULDC UR6, c[0x0][0x228] ;  /* 0x00008a0000067ab9 */ /* 0x000fe20000000800 */
[----:B------:R-:W-:Y:S01]  /*2f410*/  ISETP.LT.AND P2, PT, R223, UR5, !P2 ;  /* 0x00000005df007c0c */ /* 0x000fe2000d741270 */
[----:B------:R-:W-:Y:S01]  /*2f420*/  IMAD.WIDE R2, R27, 0x4, R20 ;  /* 0x000000041b027825 */ /* 0x000fe200078e0214 */
[----:B------:R-:W-:-:S02]  /*2f430*/  ISETP.LT.AND P3, PT, R223, UR6, !P3 ;  /* 0x00000006df007c0c */ /* 0x000fc4000df61270 */
[----:B------:R-:W-:Y:S01]  /*2f440*/  ISETP.LT.AND P0, PT, R223, UR7, !P0 ;  /* 0x00000007df007c0c */ /* 0x000fe2000c701270 */
[----:B---3--:R-:W-:Y:S01]  /*2f450*/  IMAD.WIDE R6, R9, 0x4, R4 ;  /* 0x0000000409067825 */ /* 0x008fe200078e0204 */
[----:B------:R-:W-:-:S03]  /*2f460*/  IADD3 R17, R13, UR24, RZ ;  /* 0x000000180d117c10 */ /* 0x000fc6000fffe0ff */
[----:B------:R-:W-:Y:S01]  /*2f470*/  IMAD.WIDE R8, R9, 0x4, R20 ;  /* 0x0000000409087825 */ /* 0x000fe200078e0214 */
[----:B------:R2:W-:Y:S03]  /*2f480*/  @P4 STG.E desc[UR8][R2.64], R14 ;  /* 0x0000000e02004986 */ /* 0x0005e6000c101908 */
[C---:B-1----:R-:W-:Y:S01]  /*2f490*/  IMAD.WIDE R10, R13.reuse, 0x4, R4 ;  /* 0x000000040d0a7825 */ /* 0x042fe200078e0204 */
[----:B------:R2:W-:Y:S03]  /*2f4a0*/  @P6 STG.E desc[UR8][R6.64], R18 ;  /* 0x0000001206006986 */ /* 0x0005e6000c101908 */
[----:B------:R-:W-:Y:S01]  /*2f4b0*/  IMAD.WIDE R12, R13, 0x4, R20 ;  /* 0x000000040d0c7825 */ /* 0x000fe200078e0214 */
[----:B------:R2:W-:Y:S03]  /*2f4c0*/  @P2 STG.E desc[UR8][R8.64], R30 ;  /* 0x0000001e08002986 */ /* 0x0005e6000c101908 */
[C---:B------:R-:W-:Y:S01]  /*2f4d0*/  IMAD.WIDE R4, R17.reuse, 0x4, R4 ;  /* 0x0000000411047825 */ /* 0x040fe200078e0204 */
[----:B------:R2:W-:Y:S03]  /*2f4e0*/  @P5 STG.E desc[UR8][R10.64], R99 ;  /* 0x000000630a005986 */ /* 0x0005e6000c101908 */
[----:B------:R-:W-:Y:S01]  /*2f4f0*/  IMAD.WIDE R20, R17, 0x4, R20 ;  /* 0x0000000411147825 */ /* 0x000fe200078e0214 */
[----:B------:R2:W-:Y:S04]  /*2f500*/  @P3 STG.E desc[UR8][R12.64], R15 ;  /* 0x0000000f0c003986 */ /* 0x0005e8000c101908 */
[----:B------:R2:W-:Y:S01]  /*2f510*/  @P1 STG.E desc[UR8][R4.64], R19 ;  /* 0x0000001304001986 */ /* 0x0005e2000c101908 */
[----:B------:R-:W-:Y:S05]  /*2f520*/  @!P0 EXIT ;  /* 0x000000000000894d */ /* 0x000fea0003800000 */
[----:B------:R-:W-:Y:S01]  /*2f530*/  STG.E desc[UR8][R20.64], R31 ;  /* 0x0000001f14007986 */ /* 0x000fe2000c101908 */
[----:B------:R-:W-:Y:S05]  /*2f540*/  EXIT ;  /* 0x000000000000794d */ /* 0x000fea0003800000 */
.L_x_2:
[----:B------:R-:W-:-:S00]  /*2f550*/  BRA `(.L_x_2) ;  /* 0xfffffffc00fc7947 */ /* 0x000fc0000383ffff */
[----:B------:R-:W-:-:S00]  /*2f560*/  NOP ;  /* 0x0000000000007918 */ /* 0x000fc00000000000 */
        /* <DEDUP_REMOVED lines=9> */
.L_x_3:


//--------------------- .nv.shared.matmul_kernel  --------------------------
	.section	.nv.shared.matmul_kernel,"aw",@nobits
	.sectionflags	@""
	.align	16
	.zero		1024


//--------------------- .nv.shared.reserved.0     --------------------------
	.section	.nv.shared.reserved.0,"aw",@nobits
	.weak		__nv_reservedSMEM_offset_0_alias
	.size		__nv_reservedSMEM_offset_0_alias, 0, 0
	.other		__nv_reservedSMEM_offset_0_alias,@"STO_CUDA_RESERVED_SHARED STV_DEFAULT"
__nv_reservedSMEM_offset_0_alias:
	.zero		0


//--------------------- .nv.constant0.matmul_kernel --------------------------
	.section	.nv.constant0.matmul_kernel,"a",@progbits
	.sectionflags	@""
	.align	4
.nv.constant0.matmul_kernel:
	.zero		608


//--------------------- SYMBOLS --------------------------

	.type		.nv.reservedSmem.offset0,@object
	.size		.nv.reservedSmem.offset0,0x4
